//
// Generated by NVIDIA NVVM Compiler
//
// Compiler Build ID: CL-36424714
// Cuda compilation tools, release 13.0, V13.0.88
// Based on NVVM 20.0.0
//

.version 9.0
.target sm_100
.address_size 64

	// .globl	lowerCaseKernel

.visible .entry lowerCaseKernel(
	.param .u64 .ptr .align 1 lowerCaseKernel_param_0,
	.param .u64 .ptr .align 1 lowerCaseKernel_param_1,
	.param .u32 lowerCaseKernel_param_2
)
{
	.reg .pred 	%p<12>;
	.reg .b16 	%rs<21>;
	.reg .b32 	%r<21>;
	.reg .b64 	%rd<19>;

	ld.param.u64 	%rd9, [lowerCaseKernel_param_0];
	ld.param.u64 	%rd10, [lowerCaseKernel_param_1];
	ld.param.u32 	%r12, [lowerCaseKernel_param_2];
	mov.u32 	%r13, %ctaid.x;
	mov.u32 	%r14, %ntid.x;
	mov.u32 	%r15, %tid.x;
	mad.lo.s32 	%r1, %r13, %r14, %r15;
	setp.ge.s32 	%p1, %r1, %r12;
	@%p1 bra 	$L__BB0_18;
	cvta.to.global.u64 	%rd11, %rd10;
	cvta.to.global.u64 	%rd1, %rd9;
	mul.wide.s32 	%rd12, %r1, 4;
	add.s64 	%rd13, %rd11, %rd12;
	ld.global.u32 	%r2, [%rd13];
	shl.b32 	%r16, %r1, 5;
	cvt.s64.s32 	%rd2, %r16;
	setp.lt.s32 	%p2, %r2, 1;
	@%p2 bra 	$L__BB0_18;
	and.b32  	%r3, %r2, 3;
	setp.lt.u32 	%p3, %r2, 4;
	mov.b32 	%r19, 0;
	@%p3 bra 	$L__BB0_13;
	and.b32  	%r19, %r2, 2147483644;
	neg.s32 	%r18, %r19;
	add.s64 	%rd14, %rd2, %rd1;
	add.s64 	%rd17, %rd14, 1;
$L__BB0_4:
	ld.global.u8 	%rs1, [%rd17+-1];
	add.s16 	%rs6, %rs1, -65;
	and.b16  	%rs7, %rs6, 255;
	setp.gt.u16 	%p4, %rs7, 25;
	@%p4 bra 	$L__BB0_6;
	add.s16 	%rs8, %rs1, 32;
	st.global.u8 	[%rd17+-1], %rs8;
$L__BB0_6:
	ld.global.u8 	%rs2, [%rd17];
	add.s16 	%rs9, %rs2, -65;
	and.b16  	%rs10, %rs9, 255;
	setp.gt.u16 	%p5, %rs10, 25;
	@%p5 bra 	$L__BB0_8;
	add.s16 	%rs11, %rs2, 32;
	st.global.u8 	[%rd17], %rs11;
$L__BB0_8:
	ld.global.u8 	%rs3, [%rd17+1];
	add.s16 	%rs12, %rs3, -65;
	and.b16  	%rs13, %rs12, 255;
	setp.gt.u16 	%p6, %rs13, 25;
	@%p6 bra 	$L__BB0_10;
	add.s16 	%rs14, %rs3, 32;
	st.global.u8 	[%rd17+1], %rs14;
$L__BB0_10:
	ld.global.u8 	%rs4, [%rd17+2];
	add.s16 	%rs15, %rs4, -65;
	and.b16  	%rs16, %rs15, 255;
	setp.gt.u16 	%p7, %rs16, 25;
	@%p7 bra 	$L__BB0_12;
	add.s16 	%rs17, %rs4, 32;
	st.global.u8 	[%rd17+2], %rs17;
$L__BB0_12:
	add.s32 	%r18, %r18, 4;
	add.s64 	%rd17, %rd17, 4;
	setp.ne.s32 	%p8, %r18, 0;
	@%p8 bra 	$L__BB0_4;
$L__BB0_13:
	setp.eq.s32 	%p9, %r3, 0;
	@%p9 bra 	$L__BB0_18;
	cvt.u64.u32 	%rd15, %r19;
	add.s64 	%rd16, %rd2, %rd15;
	add.s64 	%rd18, %rd1, %rd16;
	neg.s32 	%r20, %r3;
$L__BB0_15:
	.pragma "nounroll";
	ld.global.u8 	%rs5, [%rd18];
	add.s16 	%rs18, %rs5, -65;
	and.b16  	%rs19, %rs18, 255;
	setp.gt.u16 	%p10, %rs19, 25;
	@%p10 bra 	$L__BB0_17;
	add.s16 	%rs20, %rs5, 32;
	st.global.u8 	[%rd18], %rs20;
$L__BB0_17:
	add.s64 	%rd18, %rd18, 1;
	add.s32 	%r20, %r20, 1;
	setp.ne.s32 	%p11, %r20, 0;
	@%p11 bra 	$L__BB0_15;
$L__BB0_18:
	ret;

}
	// .globl	upperCaseKernel
.visible .entry upperCaseKernel(
	.param .u64 .ptr .align 1 upperCaseKernel_param_0,
	.param .u64 .ptr .align 1 upperCaseKernel_param_1,
	.param .u32 upperCaseKernel_param_2
)
{
	.reg .pred 	%p<12>;
	.reg .b16 	%rs<21>;
	.reg .b32 	%r<21>;
	.reg .b64 	%rd<19>;

	ld.param.u64 	%rd9, [upperCaseKernel_param_0];
	ld.param.u64 	%rd10, [upperCaseKernel_param_1];
	ld.param.u32 	%r12, [upperCaseKernel_param_2];
	mov.u32 	%r13, %ctaid.x;
	mov.u32 	%r14, %ntid.x;
	mov.u32 	%r15, %tid.x;
	mad.lo.s32 	%r1, %r13, %r14, %r15;
	setp.ge.s32 	%p1, %r1, %r12;
	@%p1 bra 	$L__BB1_18;
	cvta.to.global.u64 	%rd11, %rd10;
	cvta.to.global.u64 	%rd1, %rd9;
	mul.wide.s32 	%rd12, %r1, 4;
	add.s64 	%rd13, %rd11, %rd12;
	ld.global.u32 	%r2, [%rd13];
	shl.b32 	%r16, %r1, 5;
	cvt.s64.s32 	%rd2, %r16;
	setp.lt.s32 	%p2, %r2, 1;
	@%p2 bra 	$L__BB1_18;
	and.b32  	%r3, %r2, 3;
	setp.lt.u32 	%p3, %r2, 4;
	mov.b32 	%r19, 0;
	@%p3 bra 	$L__BB1_13;
	and.b32  	%r19, %r2, 2147483644;
	neg.s32 	%r18, %r19;
	add.s64 	%rd14, %rd2, %rd1;
	add.s64 	%rd17, %rd14, 1;
$L__BB1_4:
	ld.global.u8 	%rs1, [%rd17+-1];
	add.s16 	%rs6, %rs1, -97;
	and.b16  	%rs7, %rs6, 255;
	setp.gt.u16 	%p4, %rs7, 25;
	@%p4 bra 	$L__BB1_6;
	add.s16 	%rs8, %rs1, -32;
	st.global.u8 	[%rd17+-1], %rs8;
$L__BB1_6:
	ld.global.u8 	%rs2, [%rd17];
	add.s16 	%rs9, %rs2, -97;
	and.b16  	%rs10, %rs9, 255;
	setp.gt.u16 	%p5, %rs10, 25;
	@%p5 bra 	$L__BB1_8;
	add.s16 	%rs11, %rs2, -32;
	st.global.u8 	[%rd17], %rs11;
$L__BB1_8:
	ld.global.u8 	%rs3, [%rd17+1];
	add.s16 	%rs12, %rs3, -97;
	and.b16  	%rs13, %rs12, 255;
	setp.gt.u16 	%p6, %rs13, 25;
	@%p6 bra 	$L__BB1_10;
	add.s16 	%rs14, %rs3, -32;
	st.global.u8 	[%rd17+1], %rs14;
$L__BB1_10:
	ld.global.u8 	%rs4, [%rd17+2];
	add.s16 	%rs15, %rs4, -97;
	and.b16  	%rs16, %rs15, 255;
	setp.gt.u16 	%p7, %rs16, 25;
	@%p7 bra 	$L__BB1_12;
	add.s16 	%rs17, %rs4, -32;
	st.global.u8 	[%rd17+2], %rs17;
$L__BB1_12:
	add.s32 	%r18, %r18, 4;
	add.s64 	%rd17, %rd17, 4;
	setp.ne.s32 	%p8, %r18, 0;
	@%p8 bra 	$L__BB1_4;
$L__BB1_13:
	setp.eq.s32 	%p9, %r3, 0;
	@%p9 bra 	$L__BB1_18;
	cvt.u64.u32 	%rd15, %r19;
	add.s64 	%rd16, %rd2, %rd15;
	add.s64 	%rd18, %rd1, %rd16;
	neg.s32 	%r20, %r3;
$L__BB1_15:
	.pragma "nounroll";
	ld.global.u8 	%rs5, [%rd18];
	add.s16 	%rs18, %rs5, -97;
	and.b16  	%rs19, %rs18, 255;
	setp.gt.u16 	%p10, %rs19, 25;
	@%p10 bra 	$L__BB1_17;
	add.s16 	%rs20, %rs5, -32;
	st.global.u8 	[%rd18], %rs20;
$L__BB1_17:
	add.s64 	%rd18, %rd18, 1;
	add.s32 	%r20, %r20, 1;
	setp.ne.s32 	%p11, %r20, 0;
	@%p11 bra 	$L__BB1_15;
$L__BB1_18:
	ret;

}
	// .globl	capitalizeKernel
.visible .entry capitalizeKernel(
	.param .u64 .ptr .align 1 capitalizeKernel_param_0,
	.param .u64 .ptr .align 1 capitalizeKernel_param_1,
	.param .u32 capitalizeKernel_param_2
)
{
	.reg .pred 	%p<14>;
	.reg .b16 	%rs<25>;
	.reg .b32 	%r<21>;
	.reg .b64 	%rd<20>;

	ld.param.u64 	%rd10, [capitalizeKernel_param_0];
	ld.param.u64 	%rd11, [capitalizeKernel_param_1];
	ld.param.u32 	%r12, [capitalizeKernel_param_2];
	mov.u32 	%r13, %ctaid.x;
	mov.u32 	%r14, %ntid.x;
	mov.u32 	%r15, %tid.x;
	mad.lo.s32 	%r1, %r13, %r14, %r15;
	setp.ge.s32 	%p1, %r1, %r12;
	@%p1 bra 	$L__BB2_21;
	cvta.to.global.u64 	%rd12, %rd11;
	cvta.to.global.u64 	%rd1, %rd10;
	mul.wide.s32 	%rd13, %r1, 4;
	add.s64 	%rd14, %rd12, %rd13;
	ld.global.u32 	%r2, [%rd14];
	shl.b32 	%r16, %r1, 5;
	cvt.s64.s32 	%rd2, %r16;
	setp.eq.s32 	%p2, %r2, 0;
	@%p2 bra 	$L__BB2_21;
	setp.lt.s32 	%p3, %r2, 1;
	@%p3 bra 	$L__BB2_19;
	and.b32  	%r3, %r2, 3;
	setp.lt.u32 	%p4, %r2, 4;
	mov.b32 	%r19, 0;
	@%p4 bra 	$L__BB2_14;
	and.b32  	%r19, %r2, 2147483644;
	neg.s32 	%r18, %r19;
	add.s64 	%rd15, %rd2, %rd1;
	add.s64 	%rd18, %rd15, 1;
$L__BB2_5:
	ld.global.u8 	%rs1, [%rd18+-1];
	add.s16 	%rs7, %rs1, -65;
	and.b16  	%rs8, %rs7, 255;
	setp.gt.u16 	%p5, %rs8, 25;
	@%p5 bra 	$L__BB2_7;
	add.s16 	%rs9, %rs1, 32;
	st.global.u8 	[%rd18+-1], %rs9;
$L__BB2_7:
	ld.global.u8 	%rs2, [%rd18];
	add.s16 	%rs10, %rs2, -65;
	and.b16  	%rs11, %rs10, 255;
	setp.gt.u16 	%p6, %rs11, 25;
	@%p6 bra 	$L__BB2_9;
	add.s16 	%rs12, %rs2, 32;
	st.global.u8 	[%rd18], %rs12;
$L__BB2_9:
	ld.global.u8 	%rs3, [%rd18+1];
	add.s16 	%rs13, %rs3, -65;
	and.b16  	%rs14, %rs13, 255;
	setp.gt.u16 	%p7, %rs14, 25;
	@%p7 bra 	$L__BB2_11;
	add.s16 	%rs15, %rs3, 32;
	st.global.u8 	[%rd18+1], %rs15;
$L__BB2_11:
	ld.global.u8 	%rs4, [%rd18+2];
	add.s16 	%rs16, %rs4, -65;
	and.b16  	%rs17, %rs16, 255;
	setp.gt.u16 	%p8, %rs17, 25;
	@%p8 bra 	$L__BB2_13;
	add.s16 	%rs18, %rs4, 32;
	st.global.u8 	[%rd18+2], %rs18;
$L__BB2_13:
	add.s32 	%r18, %r18, 4;
	add.s64 	%rd18, %rd18, 4;
	setp.ne.s32 	%p9, %r18, 0;
	@%p9 bra 	$L__BB2_5;
$L__BB2_14:
	setp.eq.s32 	%p10, %r3, 0;
	@%p10 bra 	$L__BB2_19;
	cvt.u64.u32 	%rd16, %r19;
	add.s64 	%rd17, %rd2, %rd16;
	add.s64 	%rd19, %rd1, %rd17;
	neg.s32 	%r20, %r3;
$L__BB2_16:
	.pragma "nounroll";
	ld.global.u8 	%rs5, [%rd19];
	add.s16 	%rs19, %rs5, -65;
	and.b16  	%rs20, %rs19, 255;
	setp.gt.u16 	%p11, %rs20, 25;
	@%p11 bra 	$L__BB2_18;
	add.s16 	%rs21, %rs5, 32;
	st.global.u8 	[%rd19], %rs21;
$L__BB2_18:
	add.s64 	%rd19, %rd19, 1;
	add.s32 	%r20, %r20, 1;
	setp.ne.s32 	%p12, %r20, 0;
	@%p12 bra 	$L__BB2_16;
$L__BB2_19:
	add.s64 	%rd9, %rd1, %rd2;
	ld.global.u8 	%rs6, [%rd9];
	add.s16 	%rs22, %rs6, -97;
	and.b16  	%rs23, %rs22, 255;
	setp.gt.u16 	%p13, %rs23, 25;
	@%p13 bra 	$L__BB2_21;
	add.s16 	%rs24, %rs6, -32;
	st.global.u8 	[%rd9], %rs24;
$L__BB2_21:
	ret;

}
	// .globl	invertCapitalizeKernel
.visible .entry invertCapitalizeKernel(
	.param .u64 .ptr .align 1 invertCapitalizeKernel_param_0,
	.param .u64 .ptr .align 1 invertCapitalizeKernel_param_1,
	.param .u32 invertCapitalizeKernel_param_2
)
{
	.reg .pred 	%p<14>;
	.reg .b16 	%rs<25>;
	.reg .b32 	%r<21>;
	.reg .b64 	%rd<20>;

	ld.param.u64 	%rd10, [invertCapitalizeKernel_param_0];
	ld.param.u64 	%rd11, [invertCapitalizeKernel_param_1];
	ld.param.u32 	%r12, [invertCapitalizeKernel_param_2];
	mov.u32 	%r13, %ctaid.x;
	mov.u32 	%r14, %ntid.x;
	mov.u32 	%r15, %tid.x;
	mad.lo.s32 	%r1, %r13, %r14, %r15;
	setp.ge.s32 	%p1, %r1, %r12;
	@%p1 bra 	$L__BB3_21;
	cvta.to.global.u64 	%rd12, %rd11;
	cvta.to.global.u64 	%rd1, %rd10;
	mul.wide.s32 	%rd13, %r1, 4;
	add.s64 	%rd14, %rd12, %rd13;
	ld.global.u32 	%r2, [%rd14];
	shl.b32 	%r16, %r1, 5;
	cvt.s64.s32 	%rd2, %r16;
	setp.eq.s32 	%p2, %r2, 0;
	@%p2 bra 	$L__BB3_21;
	setp.lt.s32 	%p3, %r2, 1;
	@%p3 bra 	$L__BB3_19;
	and.b32  	%r3, %r2, 3;
	setp.lt.u32 	%p4, %r2, 4;
	mov.b32 	%r19, 0;
	@%p4 bra 	$L__BB3_14;
	and.b32  	%r19, %r2, 2147483644;
	neg.s32 	%r18, %r19;
	add.s64 	%rd15, %rd2, %rd1;
	add.s64 	%rd18, %rd15, 1;
$L__BB3_5:
	ld.global.u8 	%rs1, [%rd18+-1];
	add.s16 	%rs7, %rs1, -97;
	and.b16  	%rs8, %rs7, 255;
	setp.gt.u16 	%p5, %rs8, 25;
	@%p5 bra 	$L__BB3_7;
	add.s16 	%rs9, %rs1, -32;
	st.global.u8 	[%rd18+-1], %rs9;
$L__BB3_7:
	ld.global.u8 	%rs2, [%rd18];
	add.s16 	%rs10, %rs2, -97;
	and.b16  	%rs11, %rs10, 255;
	setp.gt.u16 	%p6, %rs11, 25;
	@%p6 bra 	$L__BB3_9;
	add.s16 	%rs12, %rs2, -32;
	st.global.u8 	[%rd18], %rs12;
$L__BB3_9:
	ld.global.u8 	%rs3, [%rd18+1];
	add.s16 	%rs13, %rs3, -97;
	and.b16  	%rs14, %rs13, 255;
	setp.gt.u16 	%p7, %rs14, 25;
	@%p7 bra 	$L__BB3_11;
	add.s16 	%rs15, %rs3, -32;
	st.global.u8 	[%rd18+1], %rs15;
$L__BB3_11:
	ld.global.u8 	%rs4, [%rd18+2];
	add.s16 	%rs16, %rs4, -97;
	and.b16  	%rs17, %rs16, 255;
	setp.gt.u16 	%p8, %rs17, 25;
	@%p8 bra 	$L__BB3_13;
	add.s16 	%rs18, %rs4, -32;
	st.global.u8 	[%rd18+2], %rs18;
$L__BB3_13:
	add.s32 	%r18, %r18, 4;
	add.s64 	%rd18, %rd18, 4;
	setp.ne.s32 	%p9, %r18, 0;
	@%p9 bra 	$L__BB3_5;
$L__BB3_14:
	setp.eq.s32 	%p10, %r3, 0;
	@%p10 bra 	$L__BB3_19;
	cvt.u64.u32 	%rd16, %r19;
	add.s64 	%rd17, %rd2, %rd16;
	add.s64 	%rd19, %rd1, %rd17;
	neg.s32 	%r20, %r3;
$L__BB3_16:
	.pragma "nounroll";
	ld.global.u8 	%rs5, [%rd19];
	add.s16 	%rs19, %rs5, -97;
	and.b16  	%rs20, %rs19, 255;
	setp.gt.u16 	%p11, %rs20, 25;
	@%p11 bra 	$L__BB3_18;
	add.s16 	%rs21, %rs5, -32;
	st.global.u8 	[%rd19], %rs21;
$L__BB3_18:
	add.s64 	%rd19, %rd19, 1;
	add.s32 	%r20, %r20, 1;
	setp.ne.s32 	%p12, %r20, 0;
	@%p12 bra 	$L__BB3_16;
$L__BB3_19:
	add.s64 	%rd9, %rd1, %rd2;
	ld.global.u8 	%rs6, [%rd9];
	add.s16 	%rs22, %rs6, -65;
	and.b16  	%rs23, %rs22, 255;
	setp.gt.u16 	%p13, %rs23, 25;
	@%p13 bra 	$L__BB3_21;
	add.s16 	%rs24, %rs6, 32;
	st.global.u8 	[%rd9], %rs24;
$L__BB3_21:
	ret;

}
	// .globl	toggleCaseKernel
.visible .entry toggleCaseKernel(
	.param .u64 .ptr .align 1 toggleCaseKernel_param_0,
	.param .u64 .ptr .align 1 toggleCaseKernel_param_1,
	.param .u32 toggleCaseKernel_param_2
)
{
	.reg .pred 	%p<17>;
	.reg .b16 	%rs<36>;
	.reg .b32 	%r<21>;
	.reg .b64 	%rd<19>;

	ld.param.u64 	%rd9, [toggleCaseKernel_param_0];
	ld.param.u64 	%rd10, [toggleCaseKernel_param_1];
	ld.param.u32 	%r12, [toggleCaseKernel_param_2];
	mov.u32 	%r13, %ctaid.x;
	mov.u32 	%r14, %ntid.x;
	mov.u32 	%r15, %tid.x;
	mad.lo.s32 	%r1, %r13, %r14, %r15;
	setp.ge.s32 	%p1, %r1, %r12;
	@%p1 bra 	$L__BB4_28;
	cvta.to.global.u64 	%rd11, %rd10;
	cvta.to.global.u64 	%rd1, %rd9;
	mul.wide.s32 	%rd12, %r1, 4;
	add.s64 	%rd13, %rd11, %rd12;
	ld.global.u32 	%r2, [%rd13];
	shl.b32 	%r16, %r1, 5;
	cvt.s64.s32 	%rd2, %r16;
	setp.lt.s32 	%p2, %r2, 1;
	@%p2 bra 	$L__BB4_28;
	and.b32  	%r3, %r2, 3;
	setp.lt.u32 	%p3, %r2, 4;
	mov.b32 	%r19, 0;
	@%p3 bra 	$L__BB4_21;
	and.b32  	%r19, %r2, 2147483644;
	neg.s32 	%r18, %r19;
	add.s64 	%rd14, %rd2, %rd1;
	add.s64 	%rd17, %rd14, 1;
$L__BB4_4:
	ld.global.u8 	%rs1, [%rd17+-1];
	add.s16 	%rs6, %rs1, -65;
	and.b16  	%rs7, %rs6, 255;
	setp.gt.u16 	%p4, %rs7, 25;
	@%p4 bra 	$L__BB4_6;
	add.s16 	%rs11, %rs1, 32;
	st.global.u8 	[%rd17+-1], %rs11;
	bra.uni 	$L__BB4_8;
$L__BB4_6:
	add.s16 	%rs8, %rs1, -97;
	and.b16  	%rs9, %rs8, 255;
	setp.gt.u16 	%p5, %rs9, 25;
	@%p5 bra 	$L__BB4_8;
	add.s16 	%rs10, %rs1, -32;
	st.global.u8 	[%rd17+-1], %rs10;
$L__BB4_8:
	ld.global.u8 	%rs2, [%rd17];
	add.s16 	%rs12, %rs2, -65;
	and.b16  	%rs13, %rs12, 255;
	setp.lt.u16 	%p6, %rs13, 26;
	@%p6 bra 	$L__BB4_11;
	add.s16 	%rs14, %rs2, -97;
	and.b16  	%rs15, %rs14, 255;
	setp.gt.u16 	%p7, %rs15, 25;
	@%p7 bra 	$L__BB4_12;
	add.s16 	%rs16, %rs2, -32;
	st.global.u8 	[%rd17], %rs16;
	bra.uni 	$L__BB4_12;
$L__BB4_11:
	add.s16 	%rs17, %rs2, 32;
	st.global.u8 	[%rd17], %rs17;
$L__BB4_12:
	ld.global.u8 	%rs3, [%rd17+1];
	add.s16 	%rs18, %rs3, -65;
	and.b16  	%rs19, %rs18, 255;
	setp.lt.u16 	%p8, %rs19, 26;
	@%p8 bra 	$L__BB4_15;
	add.s16 	%rs20, %rs3, -97;
	and.b16  	%rs21, %rs20, 255;
	setp.gt.u16 	%p9, %rs21, 25;
	@%p9 bra 	$L__BB4_16;
	add.s16 	%rs22, %rs3, -32;
	st.global.u8 	[%rd17+1], %rs22;
	bra.uni 	$L__BB4_16;
$L__BB4_15:
	add.s16 	%rs23, %rs3, 32;
	st.global.u8 	[%rd17+1], %rs23;
$L__BB4_16:
	ld.global.u8 	%rs4, [%rd17+2];
	add.s16 	%rs24, %rs4, -65;
	and.b16  	%rs25, %rs24, 255;
	setp.lt.u16 	%p10, %rs25, 26;
	@%p10 bra 	$L__BB4_19;
	add.s16 	%rs26, %rs4, -97;
	and.b16  	%rs27, %rs26, 255;
	setp.gt.u16 	%p11, %rs27, 25;
	@%p11 bra 	$L__BB4_20;
	add.s16 	%rs28, %rs4, -32;
	st.global.u8 	[%rd17+2], %rs28;
	bra.uni 	$L__BB4_20;
$L__BB4_19:
	add.s16 	%rs29, %rs4, 32;
	st.global.u8 	[%rd17+2], %rs29;
$L__BB4_20:
	add.s32 	%r18, %r18, 4;
	add.s64 	%rd17, %rd17, 4;
	setp.ne.s32 	%p12, %r18, 0;
	@%p12 bra 	$L__BB4_4;
$L__BB4_21:
	setp.eq.s32 	%p13, %r3, 0;
	@%p13 bra 	$L__BB4_28;
	cvt.u64.u32 	%rd15, %r19;
	add.s64 	%rd16, %rd2, %rd15;
	add.s64 	%rd18, %rd1, %rd16;
	neg.s32 	%r20, %r3;
$L__BB4_23:
	.pragma "nounroll";
	ld.global.u8 	%rs5, [%rd18];
	add.s16 	%rs30, %rs5, -65;
	and.b16  	%rs31, %rs30, 255;
	setp.lt.u16 	%p14, %rs31, 26;
	@%p14 bra 	$L__BB4_26;
	add.s16 	%rs32, %rs5, -97;
	and.b16  	%rs33, %rs32, 255;
	setp.gt.u16 	%p15, %rs33, 25;
	@%p15 bra 	$L__BB4_27;
	add.s16 	%rs34, %rs5, -32;
	st.global.u8 	[%rd18], %rs34;
	bra.uni 	$L__BB4_27;
$L__BB4_26:
	add.s16 	%rs35, %rs5, 32;
	st.global.u8 	[%rd18], %rs35;
$L__BB4_27:
	add.s64 	%rd18, %rd18, 1;
	add.s32 	%r20, %r20, 1;
	setp.ne.s32 	%p16, %r20, 0;
	@%p16 bra 	$L__BB4_23;
$L__BB4_28:
	ret;

}
	// .globl	duplicateCharsKernel
.visible .entry duplicateCharsKernel(
	.param .u64 .ptr .align 1 duplicateCharsKernel_param_0,
	.param .u64 .ptr .align 1 duplicateCharsKernel_param_1,
	.param .u32 duplicateCharsKernel_param_2
)
{
	.reg .pred 	%p<8>;
	.reg .b16 	%rs<7>;
	.reg .b32 	%r<40>;
	.reg .b64 	%rd<35>;

	ld.param.u64 	%rd8, [duplicateCharsKernel_param_0];
	ld.param.u64 	%rd9, [duplicateCharsKernel_param_1];
	ld.param.u32 	%r20, [duplicateCharsKernel_param_2];
	mov.u32 	%r21, %ctaid.x;
	mov.u32 	%r22, %ntid.x;
	mov.u32 	%r23, %tid.x;
	mad.lo.s32 	%r1, %r21, %r22, %r23;
	setp.ge.s32 	%p1, %r1, %r20;
	@%p1 bra 	$L__BB5_10;
	cvta.to.global.u64 	%rd10, %rd9;
	cvta.to.global.u64 	%rd1, %rd8;
	mul.wide.s32 	%rd11, %r1, 4;
	add.s64 	%rd2, %rd10, %rd11;
	ld.global.u32 	%r2, [%rd2];
	shl.b32 	%r24, %r1, 5;
	cvt.s64.s32 	%rd3, %r24;
	setp.gt.s32 	%p2, %r2, 15;
	@%p2 bra 	$L__BB5_10;
	add.s64 	%rd4, %rd1, %rd3;
	setp.lt.s32 	%p3, %r2, 1;
	@%p3 bra 	$L__BB5_9;
	and.b32  	%r3, %r2, 3;
	setp.eq.s32 	%p4, %r3, 0;
	mov.u32 	%r37, %r2;
	@%p4 bra 	$L__BB5_6;
	add.s32 	%r36, %r2, -1;
	shl.b32 	%r35, %r2, 1;
	neg.s32 	%r34, %r3;
$L__BB5_5:
	.pragma "nounroll";
	mov.u32 	%r37, %r36;
	cvt.u64.u32 	%rd12, %r37;
	add.s64 	%rd13, %rd4, %rd12;
	ld.global.u8 	%rs1, [%rd13];
	add.s32 	%r35, %r35, -2;
	cvt.u64.u32 	%rd14, %r35;
	add.s64 	%rd15, %rd4, %rd14;
	st.global.u8 	[%rd15], %rs1;
	st.global.u8 	[%rd15+1], %rs1;
	add.s32 	%r36, %r37, -1;
	add.s32 	%r34, %r34, 1;
	setp.ne.s32 	%p5, %r34, 0;
	@%p5 bra 	$L__BB5_5;
$L__BB5_6:
	setp.lt.u32 	%p6, %r2, 4;
	@%p6 bra 	$L__BB5_9;
	add.s32 	%r39, %r37, 4;
	shl.b32 	%r25, %r37, 1;
	add.s32 	%r38, %r25, -4;
	add.s32 	%r26, %r37, -1;
	cvt.u64.u32 	%rd16, %r26;
	add.s64 	%rd17, %rd3, %rd16;
	add.s64 	%rd34, %rd1, %rd17;
$L__BB5_8:
	ld.global.u8 	%rs2, [%rd34];
	add.s32 	%r27, %r38, 2;
	cvt.u64.u32 	%rd18, %r27;
	add.s64 	%rd19, %rd4, %rd18;
	st.global.u8 	[%rd19], %rs2;
	st.global.u8 	[%rd19+1], %rs2;
	add.s32 	%r28, %r39, -6;
	cvt.u64.u32 	%rd20, %r28;
	add.s64 	%rd21, %rd4, %rd20;
	ld.global.u8 	%rs3, [%rd21];
	add.s32 	%r29, %r38, -4;
	cvt.u64.u32 	%rd22, %r38;
	add.s64 	%rd23, %rd4, %rd22;
	st.global.u8 	[%rd23], %rs3;
	st.global.u8 	[%rd23+1], %rs3;
	add.s32 	%r30, %r39, -7;
	cvt.u64.u32 	%rd24, %r30;
	add.s64 	%rd25, %rd4, %rd24;
	ld.global.u8 	%rs4, [%rd25];
	add.s32 	%r31, %r38, -2;
	cvt.u64.u32 	%rd26, %r31;
	add.s64 	%rd27, %rd4, %rd26;
	st.global.u8 	[%rd27], %rs4;
	st.global.u8 	[%rd27+1], %rs4;
	add.s32 	%r32, %r39, -8;
	cvt.u64.u32 	%rd28, %r32;
	add.s64 	%rd29, %rd4, %rd28;
	ld.global.u8 	%rs5, [%rd29];
	cvt.u64.u32 	%rd30, %r29;
	add.s64 	%rd31, %rd4, %rd30;
	st.global.u8 	[%rd31], %rs5;
	st.global.u8 	[%rd31+1], %rs5;
	add.s32 	%r39, %r39, -4;
	add.s32 	%r38, %r38, -8;
	add.s64 	%rd34, %rd34, -4;
	setp.gt.s32 	%p7, %r39, 4;
	@%p7 bra 	$L__BB5_8;
$L__BB5_9:
	shl.b32 	%r33, %r2, 1;
	st.global.u32 	[%rd2], %r33;
	cvt.s64.s32 	%rd32, %r33;
	add.s64 	%rd33, %rd4, %rd32;
	mov.b16 	%rs6, 0;
	st.global.u8 	[%rd33], %rs6;
$L__BB5_10:
	ret;

}
	// .globl	reverseKernel
.visible .entry reverseKernel(
	.param .u64 .ptr .align 1 reverseKernel_param_0,
	.param .u64 .ptr .align 1 reverseKernel_param_1,
	.param .u32 reverseKernel_param_2
)
{
	.reg .pred 	%p<7>;
	.reg .b16 	%rs<11>;
	.reg .b32 	%r<34>;
	.reg .b64 	%rd<25>;

	ld.param.u64 	%rd11, [reverseKernel_param_0];
	ld.param.u64 	%rd12, [reverseKernel_param_1];
	ld.param.u32 	%r19, [reverseKernel_param_2];
	mov.u32 	%r20, %ctaid.x;
	mov.u32 	%r21, %ntid.x;
	mov.u32 	%r22, %tid.x;
	mad.lo.s32 	%r1, %r20, %r21, %r22;
	setp.ge.s32 	%p1, %r1, %r19;
	@%p1 bra 	$L__BB6_8;
	cvta.to.global.u64 	%rd13, %rd12;
	cvta.to.global.u64 	%rd1, %rd11;
	mul.wide.s32 	%rd14, %r1, 4;
	add.s64 	%rd15, %rd13, %rd14;
	ld.global.u32 	%r2, [%rd15];
	shl.b32 	%r23, %r1, 5;
	cvt.s64.s32 	%rd2, %r23;
	shr.u32 	%r24, %r2, 31;
	add.s32 	%r25, %r2, %r24;
	shr.s32 	%r3, %r25, 1;
	setp.lt.s32 	%p2, %r2, 2;
	@%p2 bra 	$L__BB6_8;
	add.s32 	%r27, %r3, -1;
	and.b32  	%r4, %r3, 3;
	setp.lt.u32 	%p3, %r27, 3;
	mov.b32 	%r31, 0;
	@%p3 bra 	$L__BB6_5;
	and.b32  	%r31, %r3, 1073741820;
	neg.s32 	%r30, %r31;
	add.s64 	%rd16, %rd2, %rd1;
	add.s64 	%rd23, %rd16, 1;
	add.s64 	%rd4, %rd16, -1;
	add.s32 	%r29, %r2, -1;
$L__BB6_4:
	cvt.s64.s32 	%rd17, %r29;
	add.s64 	%rd18, %rd4, %rd17;
	ld.global.u8 	%rs1, [%rd23+-1];
	ld.global.u8 	%rs2, [%rd18+1];
	st.global.u8 	[%rd23+-1], %rs2;
	st.global.u8 	[%rd18+1], %rs1;
	ld.global.u8 	%rs3, [%rd23];
	ld.global.u8 	%rs4, [%rd18];
	st.global.u8 	[%rd23], %rs4;
	st.global.u8 	[%rd18], %rs3;
	ld.global.u8 	%rs5, [%rd23+1];
	ld.global.u8 	%rs6, [%rd18+-1];
	st.global.u8 	[%rd23+1], %rs6;
	st.global.u8 	[%rd18+-1], %rs5;
	ld.global.u8 	%rs7, [%rd23+2];
	ld.global.u8 	%rs8, [%rd18+-2];
	st.global.u8 	[%rd23+2], %rs8;
	st.global.u8 	[%rd18+-2], %rs7;
	add.s32 	%r30, %r30, 4;
	add.s64 	%rd23, %rd23, 4;
	add.s32 	%r29, %r29, -4;
	setp.ne.s32 	%p4, %r30, 0;
	@%p4 bra 	$L__BB6_4;
$L__BB6_5:
	setp.eq.s32 	%p5, %r4, 0;
	@%p5 bra 	$L__BB6_8;
	add.s64 	%rd7, %rd1, %rd2;
	not.b32 	%r28, %r31;
	add.s32 	%r33, %r28, %r2;
	cvt.u64.u32 	%rd19, %r31;
	add.s64 	%rd20, %rd2, %rd19;
	add.s64 	%rd24, %rd1, %rd20;
	neg.s32 	%r32, %r4;
$L__BB6_7:
	.pragma "nounroll";
	cvt.s64.s32 	%rd21, %r33;
	add.s64 	%rd22, %rd7, %rd21;
	ld.global.u8 	%rs9, [%rd24];
	ld.global.u8 	%rs10, [%rd22];
	st.global.u8 	[%rd24], %rs10;
	st.global.u8 	[%rd22], %rs9;
	add.s32 	%r33, %r33, -1;
	add.s64 	%rd24, %rd24, 1;
	add.s32 	%r32, %r32, 1;
	setp.ne.s32 	%p6, %r32, 0;
	@%p6 bra 	$L__BB6_7;
$L__BB6_8:
	ret;

}
	// .globl	swapFirstTwoKernel
.visible .entry swapFirstTwoKernel(
	.param .u64 .ptr .align 1 swapFirstTwoKernel_param_0,
	.param .u64 .ptr .align 1 swapFirstTwoKernel_param_1,
	.param .u32 swapFirstTwoKernel_param_2
)
{
	.reg .pred 	%p<3>;
	.reg .b16 	%rs<3>;
	.reg .b32 	%r<8>;
	.reg .b64 	%rd<9>;

	ld.param.u64 	%rd2, [swapFirstTwoKernel_param_0];
	ld.param.u64 	%rd3, [swapFirstTwoKernel_param_1];
	ld.param.u32 	%r2, [swapFirstTwoKernel_param_2];
	mov.u32 	%r3, %ctaid.x;
	mov.u32 	%r4, %ntid.x;
	mov.u32 	%r5, %tid.x;
	mad.lo.s32 	%r1, %r3, %r4, %r5;
	setp.ge.s32 	%p1, %r1, %r2;
	@%p1 bra 	$L__BB7_3;
	cvta.to.global.u64 	%rd4, %rd3;
	cvta.to.global.u64 	%rd5, %rd2;
	mul.wide.s32 	%rd6, %r1, 4;
	add.s64 	%rd7, %rd4, %rd6;
	ld.global.u32 	%r6, [%rd7];
	shl.b32 	%r7, %r1, 5;
	cvt.s64.s32 	%rd8, %r7;
	add.s64 	%rd1, %rd5, %rd8;
	setp.lt.s32 	%p2, %r6, 2;
	@%p2 bra 	$L__BB7_3;
	ld.global.u8 	%rs1, [%rd1];
	ld.global.u8 	%rs2, [%rd1+1];
	st.global.u8 	[%rd1], %rs2;
	st.global.u8 	[%rd1+1], %rs1;
$L__BB7_3:
	ret;

}
	// .globl	swapLastTwoKernel
.visible .entry swapLastTwoKernel(
	.param .u64 .ptr .align 1 swapLastTwoKernel_param_0,
	.param .u64 .ptr .align 1 swapLastTwoKernel_param_1,
	.param .u32 swapLastTwoKernel_param_2
)
{
	.reg .pred 	%p<3>;
	.reg .b16 	%rs<3>;
	.reg .b32 	%r<10>;
	.reg .b64 	%rd<13>;

	ld.param.u64 	%rd2, [swapLastTwoKernel_param_0];
	ld.param.u64 	%rd3, [swapLastTwoKernel_param_1];
	ld.param.u32 	%r3, [swapLastTwoKernel_param_2];
	mov.u32 	%r4, %ctaid.x;
	mov.u32 	%r5, %ntid.x;
	mov.u32 	%r6, %tid.x;
	mad.lo.s32 	%r1, %r4, %r5, %r6;
	setp.ge.s32 	%p1, %r1, %r3;
	@%p1 bra 	$L__BB8_3;
	cvta.to.global.u64 	%rd4, %rd3;
	cvta.to.global.u64 	%rd5, %rd2;
	mul.wide.s32 	%rd6, %r1, 4;
	add.s64 	%rd7, %rd4, %rd6;
	ld.global.u32 	%r2, [%rd7];
	shl.b32 	%r7, %r1, 5;
	cvt.s64.s32 	%rd8, %r7;
	add.s64 	%rd1, %rd5, %rd8;
	setp.lt.s32 	%p2, %r2, 2;
	@%p2 bra 	$L__BB8_3;
	add.s32 	%r8, %r2, -1;
	cvt.u64.u32 	%rd9, %r8;
	add.s64 	%rd10, %rd1, %rd9;
	ld.global.u8 	%rs1, [%rd10];
	add.s32 	%r9, %r2, -2;
	cvt.u64.u32 	%rd11, %r9;
	add.s64 	%rd12, %rd1, %rd11;
	ld.global.u8 	%rs2, [%rd12];
	st.global.u8 	[%rd10], %rs2;
	st.global.u8 	[%rd12], %rs1;
$L__BB8_3:
	ret;

}
	// .globl	duplicateWordKernel
.visible .entry duplicateWordKernel(
	.param .u64 .ptr .align 1 duplicateWordKernel_param_0,
	.param .u64 .ptr .align 1 duplicateWordKernel_param_1,
	.param .u32 duplicateWordKernel_param_2
)
{
	.reg .pred 	%p<8>;
	.reg .b16 	%rs<7>;
	.reg .b32 	%r<23>;
	.reg .b64 	%rd<30>;

	ld.param.u64 	%rd13, [duplicateWordKernel_param_0];
	ld.param.u64 	%rd14, [duplicateWordKernel_param_1];
	ld.param.u32 	%r12, [duplicateWordKernel_param_2];
	mov.u32 	%r13, %ctaid.x;
	mov.u32 	%r14, %ntid.x;
	mov.u32 	%r15, %tid.x;
	mad.lo.s32 	%r1, %r13, %r14, %r15;
	setp.ge.s32 	%p1, %r1, %r12;
	@%p1 bra 	$L__BB9_10;
	cvta.to.global.u64 	%rd15, %rd14;
	cvta.to.global.u64 	%rd1, %rd13;
	mul.wide.s32 	%rd16, %r1, 4;
	add.s64 	%rd2, %rd15, %rd16;
	ld.global.u32 	%r2, [%rd2];
	shl.b32 	%r16, %r1, 5;
	cvt.s64.s32 	%rd3, %r16;
	setp.gt.s32 	%p2, %r2, 15;
	@%p2 bra 	$L__BB9_10;
	setp.lt.s32 	%p3, %r2, 1;
	@%p3 bra 	$L__BB9_9;
	and.b32  	%r3, %r2, 3;
	setp.lt.u32 	%p4, %r2, 4;
	mov.b32 	%r21, 0;
	@%p4 bra 	$L__BB9_6;
	and.b32  	%r21, %r2, 2147483644;
	neg.s32 	%r20, %r21;
	add.s64 	%rd17, %rd3, %rd1;
	add.s64 	%rd27, %rd17, 3;
	cvt.u64.u32 	%rd18, %r2;
$L__BB9_5:
	ld.global.u8 	%rs1, [%rd27+-3];
	add.s64 	%rd19, %rd27, %rd18;
	st.global.u8 	[%rd19+-3], %rs1;
	ld.global.u8 	%rs2, [%rd27+-2];
	st.global.u8 	[%rd19+-2], %rs2;
	ld.global.u8 	%rs3, [%rd27+-1];
	st.global.u8 	[%rd19+-1], %rs3;
	ld.global.u8 	%rs4, [%rd27];
	st.global.u8 	[%rd19], %rs4;
	add.s32 	%r20, %r20, 4;
	add.s64 	%rd27, %rd27, 4;
	setp.ne.s32 	%p5, %r20, 0;
	@%p5 bra 	$L__BB9_5;
$L__BB9_6:
	setp.eq.s32 	%p6, %r3, 0;
	@%p6 bra 	$L__BB9_9;
	add.s32 	%r18, %r21, %r2;
	cvt.u64.u32 	%rd20, %r18;
	add.s64 	%rd21, %rd3, %rd20;
	add.s64 	%rd29, %rd1, %rd21;
	cvt.u64.u32 	%rd22, %r21;
	add.s64 	%rd23, %rd3, %rd22;
	add.s64 	%rd28, %rd1, %rd23;
	neg.s32 	%r22, %r3;
$L__BB9_8:
	.pragma "nounroll";
	ld.global.u8 	%rs5, [%rd28];
	st.global.u8 	[%rd29], %rs5;
	add.s64 	%rd29, %rd29, 1;
	add.s64 	%rd28, %rd28, 1;
	add.s32 	%r22, %r22, 1;
	setp.ne.s32 	%p7, %r22, 0;
	@%p7 bra 	$L__BB9_8;
$L__BB9_9:
	shl.b32 	%r19, %r2, 1;
	st.global.u32 	[%rd2], %r19;
	cvt.s64.s32 	%rd24, %r19;
	add.s64 	%rd25, %rd1, %rd3;
	add.s64 	%rd26, %rd25, %rd24;
	mov.b16 	%rs6, 0;
	st.global.u8 	[%rd26], %rs6;
$L__BB9_10:
	ret;

}
	// .globl	reflectKernel
.visible .entry reflectKernel(
	.param .u64 .ptr .align 1 reflectKernel_param_0,
	.param .u64 .ptr .align 1 reflectKernel_param_1,
	.param .u32 reflectKernel_param_2
)
{
	.reg .pred 	%p<8>;
	.reg .b16 	%rs<7>;
	.reg .b32 	%r<37>;
	.reg .b64 	%rd<29>;

	ld.param.u64 	%rd13, [reflectKernel_param_0];
	ld.param.u64 	%rd14, [reflectKernel_param_1];
	ld.param.u32 	%r17, [reflectKernel_param_2];
	mov.u32 	%r18, %ctaid.x;
	mov.u32 	%r19, %ntid.x;
	mov.u32 	%r20, %tid.x;
	mad.lo.s32 	%r1, %r18, %r19, %r20;
	setp.ge.s32 	%p1, %r1, %r17;
	@%p1 bra 	$L__BB10_10;
	cvta.to.global.u64 	%rd15, %rd14;
	cvta.to.global.u64 	%rd1, %rd13;
	mul.wide.s32 	%rd16, %r1, 4;
	add.s64 	%rd2, %rd15, %rd16;
	ld.global.u32 	%r21, [%rd2];
	cvt.u64.u32 	%rd3, %r21;
	shl.b32 	%r22, %r1, 5;
	cvt.s64.s32 	%rd4, %r22;
	setp.gt.s32 	%p2, %r21, 15;
	@%p2 bra 	$L__BB10_10;
	add.s64 	%rd5, %rd1, %rd4;
	cvt.u32.u64 	%r23, %rd3;
	setp.lt.s32 	%p3, %r23, 1;
	@%p3 bra 	$L__BB10_9;
	and.b32  	%r2, %r23, 3;
	setp.lt.u32 	%p4, %r23, 4;
	mov.b32 	%r34, 0;
	@%p4 bra 	$L__BB10_6;
	and.b32  	%r34, %r23, 2147483644;
	neg.s32 	%r33, %r34;
	add.s64 	%rd17, %rd4, %rd1;
	add.s64 	%rd6, %rd17, -1;
	add.s32 	%r32, %r23, -1;
	add.s64 	%rd18, %rd17, %rd3;
	add.s64 	%rd27, %rd18, 3;
$L__BB10_5:
	cvt.s64.s32 	%rd19, %r32;
	add.s64 	%rd20, %rd6, %rd19;
	ld.global.u8 	%rs1, [%rd20+1];
	st.global.u8 	[%rd27+-3], %rs1;
	ld.global.u8 	%rs2, [%rd20];
	st.global.u8 	[%rd27+-2], %rs2;
	ld.global.u8 	%rs3, [%rd20+-1];
	st.global.u8 	[%rd27+-1], %rs3;
	ld.global.u8 	%rs4, [%rd20+-2];
	st.global.u8 	[%rd27], %rs4;
	add.s32 	%r33, %r33, 4;
	add.s32 	%r32, %r32, -4;
	add.s64 	%rd27, %rd27, 4;
	setp.ne.s32 	%p5, %r33, 0;
	@%p5 bra 	$L__BB10_5;
$L__BB10_6:
	setp.eq.s32 	%p6, %r2, 0;
	@%p6 bra 	$L__BB10_9;
	add.s32 	%r28, %r34, %r23;
	cvt.u64.u32 	%rd21, %r28;
	add.s64 	%rd22, %rd4, %rd21;
	add.s64 	%rd28, %rd1, %rd22;
	not.b32 	%r29, %r34;
	add.s32 	%r36, %r29, %r23;
	neg.s32 	%r35, %r2;
$L__BB10_8:
	.pragma "nounroll";
	cvt.s64.s32 	%rd23, %r36;
	add.s64 	%rd24, %rd5, %rd23;
	ld.global.u8 	%rs5, [%rd24];
	st.global.u8 	[%rd28], %rs5;
	add.s64 	%rd28, %rd28, 1;
	add.s32 	%r36, %r36, -1;
	add.s32 	%r35, %r35, 1;
	setp.ne.s32 	%p7, %r35, 0;
	@%p7 bra 	$L__BB10_8;
$L__BB10_9:
	shl.b32 	%r31, %r23, 1;
	st.global.u32 	[%rd2], %r31;
	cvt.s64.s32 	%rd25, %r31;
	add.s64 	%rd26, %rd5, %rd25;
	mov.b16 	%rs6, 0;
	st.global.u8 	[%rd26], %rs6;
$L__BB10_10:
	ret;

}
	// .globl	rotateLeftKernel
.visible .entry rotateLeftKernel(
	.param .u64 .ptr .align 1 rotateLeftKernel_param_0,
	.param .u64 .ptr .align 1 rotateLeftKernel_param_1,
	.param .u32 rotateLeftKernel_param_2
)
{
	.reg .pred 	%p<7>;
	.reg .b16 	%rs<7>;
	.reg .b32 	%r<23>;
	.reg .b64 	%rd<23>;

	ld.param.u64 	%rd10, [rotateLeftKernel_param_0];
	ld.param.u64 	%rd11, [rotateLeftKernel_param_1];
	ld.param.u32 	%r13, [rotateLeftKernel_param_2];
	mov.u32 	%r14, %ctaid.x;
	mov.u32 	%r15, %ntid.x;
	mov.u32 	%r16, %tid.x;
	mad.lo.s32 	%r1, %r14, %r15, %r16;
	setp.ge.s32 	%p1, %r1, %r13;
	@%p1 bra 	$L__BB11_9;
	cvta.to.global.u64 	%rd12, %rd11;
	cvta.to.global.u64 	%rd1, %rd10;
	mul.wide.s32 	%rd13, %r1, 4;
	add.s64 	%rd14, %rd12, %rd13;
	ld.global.u32 	%r2, [%rd14];
	shl.b32 	%r17, %r1, 5;
	cvt.s64.s32 	%rd2, %r17;
	setp.lt.s32 	%p2, %r2, 2;
	@%p2 bra 	$L__BB11_9;
	add.s64 	%rd3, %rd1, %rd2;
	ld.global.u8 	%rs1, [%rd3];
	add.s32 	%r3, %r2, -1;
	add.s32 	%r19, %r2, -2;
	and.b32  	%r4, %r3, 3;
	setp.lt.u32 	%p3, %r19, 3;
	mov.b32 	%r21, 0;
	@%p3 bra 	$L__BB11_5;
	and.b32  	%r21, %r3, -4;
	neg.s32 	%r20, %r21;
	add.s64 	%rd15, %rd2, %rd1;
	add.s64 	%rd21, %rd15, 2;
$L__BB11_4:
	ld.global.u8 	%rs2, [%rd21+-1];
	st.global.u8 	[%rd21+-2], %rs2;
	ld.global.u8 	%rs3, [%rd21];
	st.global.u8 	[%rd21+-1], %rs3;
	ld.global.u8 	%rs4, [%rd21+1];
	st.global.u8 	[%rd21], %rs4;
	ld.global.u8 	%rs5, [%rd21+2];
	st.global.u8 	[%rd21+1], %rs5;
	add.s32 	%r20, %r20, 4;
	add.s64 	%rd21, %rd21, 4;
	setp.ne.s32 	%p4, %r20, 0;
	@%p4 bra 	$L__BB11_4;
$L__BB11_5:
	setp.eq.s32 	%p5, %r4, 0;
	@%p5 bra 	$L__BB11_8;
	cvt.u64.u32 	%rd16, %r21;
	add.s64 	%rd17, %rd2, %rd16;
	add.s64 	%rd18, %rd17, %rd1;
	add.s64 	%rd22, %rd18, 1;
	neg.s32 	%r22, %r4;
$L__BB11_7:
	.pragma "nounroll";
	ld.global.u8 	%rs6, [%rd22];
	st.global.u8 	[%rd22+-1], %rs6;
	add.s64 	%rd22, %rd22, 1;
	add.s32 	%r22, %r22, 1;
	setp.ne.s32 	%p6, %r22, 0;
	@%p6 bra 	$L__BB11_7;
$L__BB11_8:
	cvt.u64.u32 	%rd19, %r3;
	add.s64 	%rd20, %rd3, %rd19;
	st.global.u8 	[%rd20], %rs1;
$L__BB11_9:
	ret;

}
	// .globl	rotateRightKernel
.visible .entry rotateRightKernel(
	.param .u64 .ptr .align 1 rotateRightKernel_param_0,
	.param .u64 .ptr .align 1 rotateRightKernel_param_1,
	.param .u32 rotateRightKernel_param_2
)
{
	.reg .pred 	%p<7>;
	.reg .b16 	%rs<7>;
	.reg .b32 	%r<31>;
	.reg .b64 	%rd<33>;

	ld.param.u64 	%rd10, [rotateRightKernel_param_0];
	ld.param.u64 	%rd11, [rotateRightKernel_param_1];
	ld.param.u32 	%r13, [rotateRightKernel_param_2];
	mov.u32 	%r14, %ctaid.x;
	mov.u32 	%r15, %ntid.x;
	mov.u32 	%r16, %tid.x;
	mad.lo.s32 	%r1, %r14, %r15, %r16;
	setp.ge.s32 	%p1, %r1, %r13;
	@%p1 bra 	$L__BB12_9;
	cvta.to.global.u64 	%rd12, %rd11;
	cvta.to.global.u64 	%rd1, %rd10;
	mul.wide.s32 	%rd13, %r1, 4;
	add.s64 	%rd14, %rd12, %rd13;
	ld.global.u32 	%r2, [%rd14];
	shl.b32 	%r17, %r1, 5;
	cvt.s64.s32 	%rd2, %r17;
	setp.lt.s32 	%p2, %r2, 2;
	@%p2 bra 	$L__BB12_9;
	add.s64 	%rd3, %rd1, %rd2;
	add.s32 	%r28, %r2, -1;
	cvt.u64.u32 	%rd15, %r28;
	add.s64 	%rd16, %rd3, %rd15;
	ld.global.u8 	%rs1, [%rd16];
	and.b32  	%r18, %r2, 3;
	setp.eq.s32 	%p3, %r18, 1;
	mov.u32 	%r29, %r2;
	@%p3 bra 	$L__BB12_5;
	add.s32 	%r19, %r2, -1;
	and.b32  	%r20, %r19, 3;
	neg.s32 	%r27, %r20;
$L__BB12_4:
	.pragma "nounroll";
	mov.u32 	%r29, %r28;
	add.s32 	%r28, %r29, -1;
	cvt.u64.u32 	%rd17, %r28;
	add.s64 	%rd18, %rd3, %rd17;
	ld.global.u8 	%rs2, [%rd18];
	cvt.u64.u32 	%rd19, %r29;
	add.s64 	%rd20, %rd3, %rd19;
	st.global.u8 	[%rd20], %rs2;
	add.s32 	%r27, %r27, 1;
	setp.ne.s32 	%p4, %r27, 0;
	@%p4 bra 	$L__BB12_4;
$L__BB12_5:
	add.s32 	%r21, %r2, -2;
	setp.lt.u32 	%p5, %r21, 3;
	@%p5 bra 	$L__BB12_8;
	add.s32 	%r30, %r29, 4;
	add.s32 	%r22, %r29, -2;
	cvt.u64.u32 	%rd21, %r22;
	add.s64 	%rd22, %rd2, %rd21;
	add.s64 	%rd32, %rd1, %rd22;
	add.s32 	%r23, %r29, -1;
	cvt.u64.u32 	%rd23, %r23;
	add.s64 	%rd24, %rd2, %rd23;
	add.s64 	%rd31, %rd1, %rd24;
$L__BB12_7:
	ld.global.u8 	%rs3, [%rd32];
	st.global.u8 	[%rd31], %rs3;
	add.s32 	%r24, %r30, -7;
	cvt.u64.u32 	%rd25, %r24;
	add.s64 	%rd26, %rd3, %rd25;
	ld.global.u8 	%rs4, [%rd26];
	st.global.u8 	[%rd32], %rs4;
	add.s32 	%r25, %r30, -8;
	cvt.u64.u32 	%rd27, %r25;
	add.s64 	%rd28, %rd3, %rd27;
	ld.global.u8 	%rs5, [%rd28];
	st.global.u8 	[%rd26], %rs5;
	add.s32 	%r26, %r30, -9;
	cvt.u64.u32 	%rd29, %r26;
	add.s64 	%rd30, %rd3, %rd29;
	ld.global.u8 	%rs6, [%rd30];
	st.global.u8 	[%rd28], %rs6;
	add.s32 	%r30, %r30, -4;
	add.s64 	%rd32, %rd32, -4;
	add.s64 	%rd31, %rd31, -4;
	setp.gt.s32 	%p6, %r30, 5;
	@%p6 bra 	$L__BB12_7;
$L__BB12_8:
	st.global.u8 	[%rd3], %rs1;
$L__BB12_9:
	ret;

}
	// .globl	deleteFirstKernel
.visible .entry deleteFirstKernel(
	.param .u64 .ptr .align 1 deleteFirstKernel_param_0,
	.param .u64 .ptr .align 1 deleteFirstKernel_param_1,
	.param .u32 deleteFirstKernel_param_2
)
{
	.reg .pred 	%p<8>;
	.reg .b16 	%rs<7>;
	.reg .b32 	%r<23>;
	.reg .b64 	%rd<23>;

	ld.param.u64 	%rd10, [deleteFirstKernel_param_0];
	ld.param.u64 	%rd11, [deleteFirstKernel_param_1];
	ld.param.u32 	%r13, [deleteFirstKernel_param_2];
	mov.u32 	%r14, %ctaid.x;
	mov.u32 	%r15, %ntid.x;
	mov.u32 	%r16, %tid.x;
	mad.lo.s32 	%r1, %r14, %r15, %r16;
	setp.ge.s32 	%p1, %r1, %r13;
	@%p1 bra 	$L__BB13_10;
	cvta.to.global.u64 	%rd12, %rd11;
	cvta.to.global.u64 	%rd1, %rd10;
	mul.wide.s32 	%rd13, %r1, 4;
	add.s64 	%rd2, %rd12, %rd13;
	ld.global.u32 	%r2, [%rd2];
	shl.b32 	%r17, %r1, 5;
	cvt.s64.s32 	%rd3, %r17;
	setp.lt.s32 	%p2, %r2, 1;
	@%p2 bra 	$L__BB13_10;
	add.s32 	%r3, %r2, -1;
	setp.eq.s32 	%p3, %r2, 1;
	@%p3 bra 	$L__BB13_9;
	add.s32 	%r19, %r2, -2;
	and.b32  	%r4, %r3, 3;
	setp.lt.u32 	%p4, %r19, 3;
	mov.b32 	%r21, 0;
	@%p4 bra 	$L__BB13_6;
	and.b32  	%r21, %r3, -4;
	neg.s32 	%r20, %r21;
	add.s64 	%rd14, %rd3, %rd1;
	add.s64 	%rd21, %rd14, 2;
$L__BB13_5:
	ld.global.u8 	%rs1, [%rd21+-1];
	st.global.u8 	[%rd21+-2], %rs1;
	ld.global.u8 	%rs2, [%rd21];
	st.global.u8 	[%rd21+-1], %rs2;
	ld.global.u8 	%rs3, [%rd21+1];
	st.global.u8 	[%rd21], %rs3;
	ld.global.u8 	%rs4, [%rd21+2];
	st.global.u8 	[%rd21+1], %rs4;
	add.s32 	%r20, %r20, 4;
	add.s64 	%rd21, %rd21, 4;
	setp.ne.s32 	%p5, %r20, 0;
	@%p5 bra 	$L__BB13_5;
$L__BB13_6:
	setp.eq.s32 	%p6, %r4, 0;
	@%p6 bra 	$L__BB13_9;
	cvt.u64.u32 	%rd15, %r21;
	add.s64 	%rd16, %rd3, %rd15;
	add.s64 	%rd17, %rd16, %rd1;
	add.s64 	%rd22, %rd17, 1;
	neg.s32 	%r22, %r4;
$L__BB13_8:
	.pragma "nounroll";
	ld.global.u8 	%rs5, [%rd22];
	st.global.u8 	[%rd22+-1], %rs5;
	add.s64 	%rd22, %rd22, 1;
	add.s32 	%r22, %r22, 1;
	setp.ne.s32 	%p7, %r22, 0;
	@%p7 bra 	$L__BB13_8;
$L__BB13_9:
	st.global.u32 	[%rd2], %r3;
	cvt.u64.u32 	%rd18, %r3;
	add.s64 	%rd19, %rd1, %rd3;
	add.s64 	%rd20, %rd19, %rd18;
	mov.b16 	%rs6, 0;
	st.global.u8 	[%rd20], %rs6;
$L__BB13_10:
	ret;

}
	// .globl	deleteLastKernel
.visible .entry deleteLastKernel(
	.param .u64 .ptr .align 1 deleteLastKernel_param_0,
	.param .u64 .ptr .align 1 deleteLastKernel_param_1,
	.param .u32 deleteLastKernel_param_2
)
{
	.reg .pred 	%p<3>;
	.reg .b16 	%rs<2>;
	.reg .b32 	%r<9>;
	.reg .b64 	%rd<11>;

	ld.param.u64 	%rd2, [deleteLastKernel_param_0];
	ld.param.u64 	%rd3, [deleteLastKernel_param_1];
	ld.param.u32 	%r3, [deleteLastKernel_param_2];
	mov.u32 	%r4, %ctaid.x;
	mov.u32 	%r5, %ntid.x;
	mov.u32 	%r6, %tid.x;
	mad.lo.s32 	%r1, %r4, %r5, %r6;
	setp.ge.s32 	%p1, %r1, %r3;
	@%p1 bra 	$L__BB14_3;
	cvta.to.global.u64 	%rd4, %rd3;
	mul.wide.s32 	%rd5, %r1, 4;
	add.s64 	%rd1, %rd4, %rd5;
	ld.global.u32 	%r2, [%rd1];
	setp.lt.s32 	%p2, %r2, 1;
	@%p2 bra 	$L__BB14_3;
	shl.b32 	%r7, %r1, 5;
	cvt.s64.s32 	%rd6, %r7;
	add.s32 	%r8, %r2, -1;
	st.global.u32 	[%rd1], %r8;
	cvt.u64.u32 	%rd7, %r8;
	add.s64 	%rd8, %rd7, %rd6;
	cvta.to.global.u64 	%rd9, %rd2;
	add.s64 	%rd10, %rd9, %rd8;
	mov.b16 	%rs1, 0;
	st.global.u8 	[%rd10], %rs1;
$L__BB14_3:
	ret;

}
	// .globl	titleCaseKernel
.visible .entry titleCaseKernel(
	.param .u64 .ptr .align 1 titleCaseKernel_param_0,
	.param .u64 .ptr .align 1 titleCaseKernel_param_1,
	.param .u32 titleCaseKernel_param_2
)
{
	.reg .pred 	%p<28>;
	.reg .b16 	%rs<59>;
	.reg .b32 	%r<44>;
	.reg .b64 	%rd<34>;

	ld.param.u64 	%rd17, [titleCaseKernel_param_0];
	ld.param.u64 	%rd18, [titleCaseKernel_param_1];
	ld.param.u32 	%r26, [titleCaseKernel_param_2];
	mov.u32 	%r27, %ctaid.x;
	mov.u32 	%r28, %ntid.x;
	mov.u32 	%r29, %tid.x;
	mad.lo.s32 	%r1, %r27, %r28, %r29;
	setp.ge.s32 	%p1, %r1, %r26;
	@%p1 bra 	$L__BB15_46;
	cvta.to.global.u64 	%rd19, %rd18;
	cvta.to.global.u64 	%rd1, %rd17;
	mul.wide.s32 	%rd20, %r1, 4;
	add.s64 	%rd21, %rd19, %rd20;
	ld.global.u32 	%r2, [%rd21];
	shl.b32 	%r30, %r1, 5;
	cvt.s64.s32 	%rd2, %r30;
	setp.lt.s32 	%p2, %r2, 1;
	@%p2 bra 	$L__BB15_20;
	and.b32  	%r3, %r2, 3;
	setp.lt.u32 	%p3, %r2, 4;
	mov.b32 	%r37, 0;
	@%p3 bra 	$L__BB15_13;
	and.b32  	%r37, %r2, 2147483644;
	neg.s32 	%r36, %r37;
	add.s64 	%rd22, %rd2, %rd1;
	add.s64 	%rd30, %rd22, 1;
$L__BB15_4:
	ld.global.u8 	%rs1, [%rd30+-1];
	add.s16 	%rs21, %rs1, -65;
	and.b16  	%rs22, %rs21, 255;
	setp.gt.u16 	%p4, %rs22, 25;
	@%p4 bra 	$L__BB15_6;
	add.s16 	%rs23, %rs1, 32;
	st.global.u8 	[%rd30+-1], %rs23;
$L__BB15_6:
	ld.global.u8 	%rs2, [%rd30];
	add.s16 	%rs24, %rs2, -65;
	and.b16  	%rs25, %rs24, 255;
	setp.gt.u16 	%p5, %rs25, 25;
	@%p5 bra 	$L__BB15_8;
	add.s16 	%rs26, %rs2, 32;
	st.global.u8 	[%rd30], %rs26;
$L__BB15_8:
	ld.global.u8 	%rs3, [%rd30+1];
	add.s16 	%rs27, %rs3, -65;
	and.b16  	%rs28, %rs27, 255;
	setp.gt.u16 	%p6, %rs28, 25;
	@%p6 bra 	$L__BB15_10;
	add.s16 	%rs29, %rs3, 32;
	st.global.u8 	[%rd30+1], %rs29;
$L__BB15_10:
	ld.global.u8 	%rs4, [%rd30+2];
	add.s16 	%rs30, %rs4, -65;
	and.b16  	%rs31, %rs30, 255;
	setp.gt.u16 	%p7, %rs31, 25;
	@%p7 bra 	$L__BB15_12;
	add.s16 	%rs32, %rs4, 32;
	st.global.u8 	[%rd30+2], %rs32;
$L__BB15_12:
	add.s32 	%r36, %r36, 4;
	add.s64 	%rd30, %rd30, 4;
	setp.ne.s32 	%p8, %r36, 0;
	@%p8 bra 	$L__BB15_4;
$L__BB15_13:
	setp.eq.s32 	%p9, %r3, 0;
	@%p9 bra 	$L__BB15_18;
	cvt.u64.u32 	%rd23, %r37;
	add.s64 	%rd24, %rd2, %rd23;
	add.s64 	%rd31, %rd1, %rd24;
	neg.s32 	%r38, %r3;
$L__BB15_15:
	.pragma "nounroll";
	ld.global.u8 	%rs5, [%rd31];
	add.s16 	%rs33, %rs5, -65;
	and.b16  	%rs34, %rs33, 255;
	setp.gt.u16 	%p10, %rs34, 25;
	@%p10 bra 	$L__BB15_17;
	add.s16 	%rs35, %rs5, 32;
	st.global.u8 	[%rd31], %rs35;
$L__BB15_17:
	add.s64 	%rd31, %rd31, 1;
	add.s32 	%r38, %r38, 1;
	setp.ne.s32 	%p11, %r38, 0;
	@%p11 bra 	$L__BB15_15;
$L__BB15_18:
	add.s64 	%rd9, %rd1, %rd2;
	ld.global.u8 	%rs6, [%rd9];
	add.s16 	%rs36, %rs6, -97;
	and.b16  	%rs37, %rs36, 255;
	setp.gt.u16 	%p12, %rs37, 25;
	@%p12 bra 	$L__BB15_20;
	add.s16 	%rs38, %rs6, -32;
	st.global.u8 	[%rd9], %rs38;
$L__BB15_20:
	setp.lt.s32 	%p13, %r2, 2;
	@%p13 bra 	$L__BB15_46;
	add.s32 	%r12, %r2, -1;
	add.s32 	%r33, %r2, -2;
	and.b32  	%r13, %r12, 3;
	setp.lt.u32 	%p14, %r33, 3;
	mov.b32 	%r43, 1;
	@%p14 bra 	$L__BB15_40;
	and.b32  	%r35, %r12, -4;
	neg.s32 	%r40, %r35;
	add.s64 	%rd25, %rd2, %rd1;
	add.s64 	%rd32, %rd25, 2;
	mov.b32 	%r39, 0;
$L__BB15_23:
	ld.global.u8 	%rs39, [%rd32+-2];
	setp.eq.s16 	%p15, %rs39, 32;
	@%p15 bra 	$L__BB15_25;
	ld.global.u8 	%rs56, [%rd32+-1];
	bra.uni 	$L__BB15_27;
$L__BB15_25:
	ld.global.u8 	%rs56, [%rd32+-1];
	add.s16 	%rs40, %rs56, -97;
	and.b16  	%rs41, %rs40, 255;
	setp.gt.u16 	%p16, %rs41, 25;
	@%p16 bra 	$L__BB15_27;
	add.s16 	%rs56, %rs56, -32;
	st.global.u8 	[%rd32+-1], %rs56;
$L__BB15_27:
	and.b16  	%rs42, %rs56, 255;
	setp.eq.s16 	%p17, %rs42, 32;
	@%p17 bra 	$L__BB15_29;
	ld.global.u8 	%rs57, [%rd32];
	bra.uni 	$L__BB15_31;
$L__BB15_29:
	ld.global.u8 	%rs57, [%rd32];
	add.s16 	%rs43, %rs57, -97;
	and.b16  	%rs44, %rs43, 255;
	setp.gt.u16 	%p18, %rs44, 25;
	@%p18 bra 	$L__BB15_31;
	add.s16 	%rs57, %rs57, -32;
	st.global.u8 	[%rd32], %rs57;
$L__BB15_31:
	and.b16  	%rs45, %rs57, 255;
	setp.eq.s16 	%p19, %rs45, 32;
	@%p19 bra 	$L__BB15_33;
	ld.global.u8 	%rs58, [%rd32+1];
	bra.uni 	$L__BB15_35;
$L__BB15_33:
	ld.global.u8 	%rs58, [%rd32+1];
	add.s16 	%rs46, %rs58, -97;
	and.b16  	%rs47, %rs46, 255;
	setp.gt.u16 	%p20, %rs47, 25;
	@%p20 bra 	$L__BB15_35;
	add.s16 	%rs58, %rs58, -32;
	st.global.u8 	[%rd32+1], %rs58;
$L__BB15_35:
	and.b16  	%rs48, %rs58, 255;
	setp.ne.s16 	%p21, %rs48, 32;
	@%p21 bra 	$L__BB15_38;
	ld.global.u8 	%rs19, [%rd32+2];
	add.s16 	%rs49, %rs19, -97;
	and.b16  	%rs50, %rs49, 255;
	setp.gt.u16 	%p22, %rs50, 25;
	@%p22 bra 	$L__BB15_38;
	add.s16 	%rs51, %rs19, -32;
	st.global.u8 	[%rd32+2], %rs51;
$L__BB15_38:
	add.s32 	%r40, %r40, 4;
	add.s32 	%r39, %r39, 4;
	add.s64 	%rd32, %rd32, 4;
	setp.ne.s32 	%p23, %r40, 0;
	@%p23 bra 	$L__BB15_23;
	add.s32 	%r43, %r39, 1;
$L__BB15_40:
	setp.eq.s32 	%p24, %r13, 0;
	@%p24 bra 	$L__BB15_46;
	add.s64 	%rd26, %rd2, %rd1;
	add.s64 	%rd13, %rd26, -1;
	cvt.u64.u32 	%rd27, %r43;
	add.s64 	%rd33, %rd26, %rd27;
	neg.s32 	%r42, %r13;
$L__BB15_42:
	.pragma "nounroll";
	cvt.s64.s32 	%rd28, %r43;
	add.s64 	%rd29, %rd13, %rd28;
	ld.global.u8 	%rs52, [%rd29];
	setp.ne.s16 	%p25, %rs52, 32;
	@%p25 bra 	$L__BB15_45;
	ld.global.u8 	%rs20, [%rd33];
	add.s16 	%rs53, %rs20, -97;
	and.b16  	%rs54, %rs53, 255;
	setp.gt.u16 	%p26, %rs54, 25;
	@%p26 bra 	$L__BB15_45;
	add.s16 	%rs55, %rs20, -32;
	st.global.u8 	[%rd33], %rs55;
$L__BB15_45:
	add.s32 	%r43, %r43, 1;
	add.s64 	%rd33, %rd33, 1;
	add.s32 	%r42, %r42, 1;
	setp.ne.s32 	%p27, %r42, 0;
	@%p27 bra 	$L__BB15_42;
$L__BB15_46:
	ret;

}
	// .globl	togglePositionKernel
.visible .entry togglePositionKernel(
	.param .u64 .ptr .align 1 togglePositionKernel_param_0,
	.param .u64 .ptr .align 1 togglePositionKernel_param_1,
	.param .u32 togglePositionKernel_param_2,
	.param .u32 togglePositionKernel_param_3
)
{
	.reg .pred 	%p<7>;
	.reg .b16 	%rs<8>;
	.reg .b32 	%r<10>;
	.reg .b64 	%rd<11>;

	ld.param.u64 	%rd2, [togglePositionKernel_param_0];
	ld.param.u64 	%rd3, [togglePositionKernel_param_1];
	ld.param.u32 	%r2, [togglePositionKernel_param_2];
	ld.param.u32 	%r3, [togglePositionKernel_param_3];
	mov.u32 	%r4, %ctaid.x;
	mov.u32 	%r5, %ntid.x;
	mov.u32 	%r6, %tid.x;
	mad.lo.s32 	%r1, %r4, %r5, %r6;
	setp.ge.s32 	%p1, %r1, %r3;
	@%p1 bra 	$L__BB16_6;
	cvta.to.global.u64 	%rd4, %rd3;
	mul.wide.s32 	%rd5, %r1, 4;
	add.s64 	%rd6, %rd4, %rd5;
	ld.global.u32 	%r7, [%rd6];
	setp.lt.s32 	%p2, %r2, 0;
	setp.ge.s32 	%p3, %r2, %r7;
	or.pred  	%p4, %p2, %p3;
	@%p4 bra 	$L__BB16_6;
	shl.b32 	%r9, %r1, 5;
	cvt.s64.s32 	%rd7, %r9;
	cvta.to.global.u64 	%rd8, %rd2;
	cvt.u64.u32 	%rd9, %r2;
	add.s64 	%rd10, %rd9, %rd7;
	add.s64 	%rd1, %rd8, %rd10;
	ld.global.u8 	%rs1, [%rd1];
	add.s16 	%rs2, %rs1, -97;
	and.b16  	%rs3, %rs2, 255;
	setp.gt.u16 	%p5, %rs3, 25;
	@%p5 bra 	$L__BB16_4;
	add.s16 	%rs7, %rs1, -32;
	st.global.u8 	[%rd1], %rs7;
	bra.uni 	$L__BB16_6;
$L__BB16_4:
	add.s16 	%rs4, %rs1, -65;
	and.b16  	%rs5, %rs4, 255;
	setp.gt.u16 	%p6, %rs5, 25;
	@%p6 bra 	$L__BB16_6;
	add.s16 	%rs6, %rs1, 32;
	st.global.u8 	[%rd1], %rs6;
$L__BB16_6:
	ret;

}
	// .globl	repeatWordKernel
.visible .entry repeatWordKernel(
	.param .u64 .ptr .align 1 repeatWordKernel_param_0,
	.param .u64 .ptr .align 1 repeatWordKernel_param_1,
	.param .u32 repeatWordKernel_param_2,
	.param .u32 repeatWordKernel_param_3
)
{
	.reg .pred 	%p<12>;
	.reg .b16 	%rs<3>;
	.reg .b32 	%r<25>;
	.reg .b64 	%rd<16>;

	ld.param.u64 	%rd5, [repeatWordKernel_param_0];
	ld.param.u64 	%rd6, [repeatWordKernel_param_1];
	ld.param.u32 	%r11, [repeatWordKernel_param_2];
	ld.param.u32 	%r12, [repeatWordKernel_param_3];
	mov.u32 	%r13, %ctaid.x;
	mov.u32 	%r14, %ntid.x;
	mov.u32 	%r15, %tid.x;
	mad.lo.s32 	%r1, %r13, %r14, %r15;
	setp.ge.s32 	%p1, %r1, %r12;
	@%p1 bra 	$L__BB17_8;
	cvta.to.global.u64 	%rd7, %rd6;
	cvta.to.global.u64 	%rd8, %rd5;
	mul.wide.s32 	%rd9, %r1, 4;
	add.s64 	%rd1, %rd7, %rd9;
	ld.global.u32 	%r16, [%rd1];
	shl.b32 	%r17, %r1, 5;
	cvt.s64.s32 	%rd10, %r17;
	add.s64 	%rd2, %rd8, %rd10;
	mad.lo.s32 	%r18, %r16, %r11, %r16;
	min.s32 	%r3, %r18, 31;
	setp.lt.s32 	%p2, %r11, 1;
	setp.ge.s32 	%p3, %r16, %r3;
	or.pred  	%p4, %p2, %p3;
	@%p4 bra 	$L__BB17_7;
	mov.b32 	%r22, 1;
$L__BB17_3:
	setp.lt.s32 	%p5, %r16, 1;
	mul.lo.s32 	%r5, %r22, %r16;
	@%p5 bra 	$L__BB17_6;
	mov.b32 	%r24, 0;
	cvt.u64.u32 	%rd11, %r5;
	mov.u64 	%rd15, %rd2;
	mov.u32 	%r23, %r5;
$L__BB17_5:
	ld.global.u8 	%rs1, [%rd15];
	add.s64 	%rd12, %rd15, %rd11;
	st.global.u8 	[%rd12], %rs1;
	add.s32 	%r24, %r24, 1;
	setp.lt.s32 	%p6, %r24, %r16;
	add.s32 	%r23, %r23, 1;
	setp.lt.s32 	%p7, %r23, %r3;
	and.pred  	%p8, %p6, %p7;
	add.s64 	%rd15, %rd15, 1;
	@%p8 bra 	$L__BB17_5;
$L__BB17_6:
	add.s32 	%r10, %r22, 1;
	setp.lt.s32 	%p9, %r22, %r11;
	add.s32 	%r21, %r5, %r16;
	setp.lt.s32 	%p10, %r21, %r3;
	and.pred  	%p11, %p9, %p10;
	mov.u32 	%r22, %r10;
	@%p11 bra 	$L__BB17_3;
$L__BB17_7:
	st.global.u32 	[%rd1], %r3;
	cvt.s64.s32 	%rd13, %r3;
	add.s64 	%rd14, %rd2, %rd13;
	mov.b16 	%rs2, 0;
	st.global.u8 	[%rd14], %rs2;
$L__BB17_8:
	ret;

}
	// .globl	deletePositionKernel
.visible .entry deletePositionKernel(
	.param .u64 .ptr .align 1 deletePositionKernel_param_0,
	.param .u64 .ptr .align 1 deletePositionKernel_param_1,
	.param .u32 deletePositionKernel_param_2,
	.param .u32 deletePositionKernel_param_3
)
{
	.reg .pred 	%p<10>;
	.reg .b16 	%rs<7>;
	.reg .b32 	%r<27>;
	.reg .b64 	%rd<25>;

	ld.param.u64 	%rd10, [deletePositionKernel_param_0];
	ld.param.u64 	%rd11, [deletePositionKernel_param_1];
	ld.param.u32 	%r13, [deletePositionKernel_param_2];
	ld.param.u32 	%r14, [deletePositionKernel_param_3];
	mov.u32 	%r15, %ctaid.x;
	mov.u32 	%r16, %ntid.x;
	mov.u32 	%r17, %tid.x;
	mad.lo.s32 	%r1, %r15, %r16, %r17;
	setp.ge.s32 	%p1, %r1, %r14;
	@%p1 bra 	$L__BB18_10;
	cvta.to.global.u64 	%rd12, %rd11;
	cvta.to.global.u64 	%rd1, %rd10;
	mul.wide.s32 	%rd13, %r1, 4;
	add.s64 	%rd2, %rd12, %rd13;
	ld.global.u32 	%r18, [%rd2];
	shl.b32 	%r19, %r1, 5;
	cvt.s64.s32 	%rd3, %r19;
	setp.lt.s32 	%p2, %r13, 0;
	setp.ge.s32 	%p3, %r13, %r18;
	or.pred  	%p4, %p2, %p3;
	@%p4 bra 	$L__BB18_10;
	add.s32 	%r3, %r18, -1;
	setp.ge.s32 	%p5, %r13, %r3;
	@%p5 bra 	$L__BB18_9;
	not.b32 	%r20, %r13;
	add.s32 	%r21, %r18, %r20;
	and.b32  	%r4, %r21, 3;
	setp.eq.s32 	%p6, %r4, 0;
	mov.u32 	%r25, %r13;
	@%p6 bra 	$L__BB18_6;
	cvt.u64.u32 	%rd14, %r13;
	add.s64 	%rd15, %rd3, %rd14;
	add.s64 	%rd16, %rd15, %rd1;
	add.s64 	%rd23, %rd16, 1;
	neg.s32 	%r24, %r4;
	add.s32 	%r25, %r13, %r4;
$L__BB18_5:
	.pragma "nounroll";
	ld.global.u8 	%rs1, [%rd23];
	st.global.u8 	[%rd23+-1], %rs1;
	add.s64 	%rd23, %rd23, 1;
	add.s32 	%r24, %r24, 1;
	setp.ne.s32 	%p7, %r24, 0;
	@%p7 bra 	$L__BB18_5;
$L__BB18_6:
	sub.s32 	%r22, %r18, %r13;
	add.s32 	%r23, %r22, -2;
	setp.lt.u32 	%p8, %r23, 3;
	@%p8 bra 	$L__BB18_9;
	sub.s32 	%r26, %r25, %r18;
	cvt.u64.u32 	%rd17, %r25;
	add.s64 	%rd18, %rd3, %rd17;
	add.s64 	%rd19, %rd18, %rd1;
	add.s64 	%rd24, %rd19, 2;
$L__BB18_8:
	ld.global.u8 	%rs2, [%rd24+-1];
	st.global.u8 	[%rd24+-2], %rs2;
	ld.global.u8 	%rs3, [%rd24];
	st.global.u8 	[%rd24+-1], %rs3;
	ld.global.u8 	%rs4, [%rd24+1];
	st.global.u8 	[%rd24], %rs4;
	ld.global.u8 	%rs5, [%rd24+2];
	st.global.u8 	[%rd24+1], %rs5;
	add.s32 	%r26, %r26, 4;
	add.s64 	%rd24, %rd24, 4;
	setp.ne.s32 	%p9, %r26, -1;
	@%p9 bra 	$L__BB18_8;
$L__BB18_9:
	st.global.u32 	[%rd2], %r3;
	cvt.s64.s32 	%rd20, %r18;
	add.s64 	%rd21, %rd1, %rd3;
	add.s64 	%rd22, %rd21, %rd20;
	mov.b16 	%rs6, 0;
	st.global.u8 	[%rd22+-1], %rs6;
$L__BB18_10:
	ret;

}
	// .globl	prependFirstCharKernel
.visible .entry prependFirstCharKernel(
	.param .u64 .ptr .align 1 prependFirstCharKernel_param_0,
	.param .u64 .ptr .align 1 prependFirstCharKernel_param_1,
	.param .u32 prependFirstCharKernel_param_2,
	.param .u32 prependFirstCharKernel_param_3
)
{
	.reg .pred 	%p<18>;
	.reg .b16 	%rs<8>;
	.reg .b32 	%r<54>;
	.reg .b64 	%rd<46>;

	ld.param.u64 	%rd12, [prependFirstCharKernel_param_0];
	ld.param.u64 	%rd13, [prependFirstCharKernel_param_1];
	ld.param.u32 	%r31, [prependFirstCharKernel_param_2];
	ld.param.u32 	%r32, [prependFirstCharKernel_param_3];
	mov.u32 	%r33, %ctaid.x;
	mov.u32 	%r34, %ntid.x;
	mov.u32 	%r35, %tid.x;
	mad.lo.s32 	%r1, %r33, %r34, %r35;
	setp.ge.s32 	%p1, %r1, %r32;
	@%p1 bra 	$L__BB19_20;
	cvta.to.global.u64 	%rd14, %rd13;
	cvta.to.global.u64 	%rd1, %rd12;
	mul.wide.s32 	%rd15, %r1, 4;
	add.s64 	%rd2, %rd14, %rd15;
	ld.global.u32 	%r2, [%rd2];
	shl.b32 	%r36, %r1, 5;
	cvt.s64.s32 	%rd3, %r36;
	setp.eq.s32 	%p2, %r2, 0;
	setp.lt.s32 	%p3, %r31, 1;
	or.pred  	%p4, %p3, %p2;
	@%p4 bra 	$L__BB19_20;
	add.s64 	%rd4, %rd1, %rd3;
	add.s32 	%r37, %r2, %r31;
	min.s32 	%r3, %r37, 31;
	ld.global.u8 	%rs1, [%rd4];
	setp.le.s32 	%p5, %r3, %r31;
	@%p5 bra 	$L__BB19_7;
	sub.s32 	%r38, %r3, %r31;
	and.b32  	%r4, %r38, 3;
	setp.eq.s32 	%p6, %r4, 0;
	mov.u32 	%r48, %r3;
	@%p6 bra 	$L__BB19_6;
	cvt.u64.u32 	%rd16, %r31;
	not.b64 	%rd17, %rd16;
	add.s64 	%rd18, %rd17, %rd3;
	add.s64 	%rd5, %rd1, %rd18;
	add.s32 	%r45, %r3, -1;
	neg.s32 	%r44, %r4;
	mov.u32 	%r46, %r3;
$L__BB19_5:
	.pragma "nounroll";
	mov.u32 	%r48, %r45;
	cvt.s64.s32 	%rd19, %r46;
	add.s64 	%rd20, %rd5, %rd19;
	add.s32 	%r46, %r46, -1;
	ld.global.u8 	%rs2, [%rd20];
	cvt.u64.u32 	%rd21, %r48;
	add.s64 	%rd22, %rd4, %rd21;
	st.global.u8 	[%rd22], %rs2;
	add.s32 	%r45, %r48, -1;
	add.s32 	%r44, %r44, 1;
	setp.ne.s32 	%p7, %r44, 0;
	@%p7 bra 	$L__BB19_5;
$L__BB19_6:
	sub.s32 	%r39, %r31, %r3;
	setp.gt.u32 	%p8, %r39, -4;
	@%p8 bra 	$L__BB19_7;
	bra.uni 	$L__BB19_21;
$L__BB19_7:
	and.b32  	%r14, %r31, 15;
	setp.lt.u32 	%p10, %r31, 16;
	mov.b32 	%r50, 0;
	@%p10 bra 	$L__BB19_10;
	and.b32  	%r50, %r31, 2147483632;
	neg.s32 	%r49, %r50;
	add.s64 	%rd35, %rd3, %rd1;
	add.s64 	%rd44, %rd35, 7;
$L__BB19_9:
	.pragma "nounroll";
	st.global.u8 	[%rd44+-7], %rs1;
	st.global.u8 	[%rd44+-6], %rs1;
	st.global.u8 	[%rd44+-5], %rs1;
	st.global.u8 	[%rd44+-4], %rs1;
	st.global.u8 	[%rd44+-3], %rs1;
	st.global.u8 	[%rd44+-2], %rs1;
	st.global.u8 	[%rd44+-1], %rs1;
	st.global.u8 	[%rd44], %rs1;
	st.global.u8 	[%rd44+1], %rs1;
	st.global.u8 	[%rd44+2], %rs1;
	st.global.u8 	[%rd44+3], %rs1;
	st.global.u8 	[%rd44+4], %rs1;
	st.global.u8 	[%rd44+5], %rs1;
	st.global.u8 	[%rd44+6], %rs1;
	st.global.u8 	[%rd44+7], %rs1;
	st.global.u8 	[%rd44+8], %rs1;
	add.s32 	%r49, %r49, 16;
	add.s64 	%rd44, %rd44, 16;
	setp.ne.s32 	%p11, %r49, 0;
	@%p11 bra 	$L__BB19_9;
$L__BB19_10:
	setp.eq.s32 	%p12, %r14, 0;
	@%p12 bra 	$L__BB19_19;
	and.b32  	%r22, %r31, 7;
	setp.lt.u32 	%p13, %r14, 8;
	@%p13 bra 	$L__BB19_13;
	cvt.u64.u32 	%rd36, %r50;
	add.s64 	%rd37, %rd4, %rd36;
	st.global.u8 	[%rd37], %rs1;
	st.global.u8 	[%rd37+1], %rs1;
	st.global.u8 	[%rd37+2], %rs1;
	st.global.u8 	[%rd37+3], %rs1;
	st.global.u8 	[%rd37+4], %rs1;
	st.global.u8 	[%rd37+5], %rs1;
	st.global.u8 	[%rd37+6], %rs1;
	st.global.u8 	[%rd37+7], %rs1;
	add.s32 	%r50, %r50, 8;
$L__BB19_13:
	setp.eq.s32 	%p14, %r22, 0;
	@%p14 bra 	$L__BB19_19;
	and.b32  	%r25, %r31, 3;
	setp.lt.u32 	%p15, %r22, 4;
	@%p15 bra 	$L__BB19_16;
	cvt.u64.u32 	%rd38, %r50;
	add.s64 	%rd39, %rd4, %rd38;
	st.global.u8 	[%rd39], %rs1;
	st.global.u8 	[%rd39+1], %rs1;
	st.global.u8 	[%rd39+2], %rs1;
	st.global.u8 	[%rd39+3], %rs1;
	add.s32 	%r50, %r50, 4;
$L__BB19_16:
	setp.eq.s32 	%p16, %r25, 0;
	@%p16 bra 	$L__BB19_19;
	cvt.u64.u32 	%rd40, %r50;
	add.s64 	%rd41, %rd3, %rd40;
	add.s64 	%rd45, %rd1, %rd41;
	neg.s32 	%r53, %r25;
$L__BB19_18:
	.pragma "nounroll";
	st.global.u8 	[%rd45], %rs1;
	add.s64 	%rd45, %rd45, 1;
	add.s32 	%r53, %r53, 1;
	setp.ne.s32 	%p17, %r53, 0;
	@%p17 bra 	$L__BB19_18;
$L__BB19_19:
	st.global.u32 	[%rd2], %r3;
	cvt.s64.s32 	%rd42, %r3;
	add.s64 	%rd43, %rd4, %rd42;
	mov.b16 	%rs7, 0;
	st.global.u8 	[%rd43], %rs7;
$L__BB19_20:
	ret;
$L__BB19_21:
	add.s32 	%r40, %r48, -1;
	cvt.u64.u32 	%rd23, %r31;
	cvt.s64.s32 	%rd24, %r48;
	sub.s64 	%rd25, %rd24, %rd23;
	add.s64 	%rd26, %rd4, %rd25;
	ld.global.u8 	%rs3, [%rd26+-1];
	cvt.u64.u32 	%rd27, %r40;
	add.s64 	%rd28, %rd4, %rd27;
	st.global.u8 	[%rd28], %rs3;
	add.s32 	%r41, %r48, -2;
	ld.global.u8 	%rs4, [%rd26+-2];
	cvt.u64.u32 	%rd29, %r41;
	add.s64 	%rd30, %rd4, %rd29;
	st.global.u8 	[%rd30], %rs4;
	add.s32 	%r42, %r48, -3;
	ld.global.u8 	%rs5, [%rd26+-3];
	cvt.u64.u32 	%rd31, %r42;
	add.s64 	%rd32, %rd4, %rd31;
	st.global.u8 	[%rd32], %rs5;
	add.s32 	%r48, %r48, -4;
	ld.global.u8 	%rs6, [%rd26+-4];
	cvt.u64.u32 	%rd33, %r48;
	add.s64 	%rd34, %rd4, %rd33;
	st.global.u8 	[%rd34], %rs6;
	setp.gt.s32 	%p9, %r48, %r31;
	@%p9 bra 	$L__BB19_21;
	bra.uni 	$L__BB19_7;

}
	// .globl	appendLastCharKernel
.visible .entry appendLastCharKernel(
	.param .u64 .ptr .align 1 appendLastCharKernel_param_0,
	.param .u64 .ptr .align 1 appendLastCharKernel_param_1,
	.param .u32 appendLastCharKernel_param_2,
	.param .u32 appendLastCharKernel_param_3
)
{
	.reg .pred 	%p<12>;
	.reg .b16 	%rs<3>;
	.reg .b32 	%r<39>;
	.reg .b64 	%rd<23>;

	ld.param.u64 	%rd6, [appendLastCharKernel_param_0];
	ld.param.u64 	%rd7, [appendLastCharKernel_param_1];
	ld.param.u32 	%r23, [appendLastCharKernel_param_2];
	ld.param.u32 	%r24, [appendLastCharKernel_param_3];
	mov.u32 	%r25, %ctaid.x;
	mov.u32 	%r26, %ntid.x;
	mov.u32 	%r27, %tid.x;
	mad.lo.s32 	%r1, %r25, %r26, %r27;
	setp.ge.s32 	%p1, %r1, %r24;
	@%p1 bra 	$L__BB20_16;
	cvta.to.global.u64 	%rd8, %rd7;
	cvta.to.global.u64 	%rd1, %rd6;
	mul.wide.s32 	%rd9, %r1, 4;
	add.s64 	%rd2, %rd8, %rd9;
	ld.global.u32 	%r34, [%rd2];
	shl.b32 	%r28, %r1, 5;
	cvt.s64.s32 	%rd3, %r28;
	setp.eq.s32 	%p2, %r34, 0;
	@%p2 bra 	$L__BB20_16;
	add.s64 	%rd4, %rd1, %rd3;
	cvt.s64.s32 	%rd10, %r34;
	add.s64 	%rd11, %rd4, %rd10;
	ld.global.u8 	%rs1, [%rd11+-1];
	add.s32 	%r29, %r34, %r23;
	min.s32 	%r3, %r29, 31;
	setp.ge.s32 	%p3, %r34, %r3;
	@%p3 bra 	$L__BB20_15;
	sub.s32 	%r4, %r3, %r34;
	and.b32  	%r5, %r4, 15;
	sub.s32 	%r30, %r34, %r3;
	setp.gt.u32 	%p4, %r30, -16;
	@%p4 bra 	$L__BB20_6;
	and.b32  	%r31, %r4, -16;
	neg.s32 	%r32, %r31;
	add.s64 	%rd12, %rd3, %rd1;
	add.s64 	%rd5, %rd12, 7;
$L__BB20_5:
	.pragma "nounroll";
	cvt.s64.s32 	%rd13, %r34;
	add.s64 	%rd14, %rd5, %rd13;
	st.global.u8 	[%rd14+-7], %rs1;
	st.global.u8 	[%rd14+-6], %rs1;
	st.global.u8 	[%rd14+-5], %rs1;
	st.global.u8 	[%rd14+-4], %rs1;
	st.global.u8 	[%rd14+-3], %rs1;
	st.global.u8 	[%rd14+-2], %rs1;
	st.global.u8 	[%rd14+-1], %rs1;
	st.global.u8 	[%rd14], %rs1;
	st.global.u8 	[%rd14+1], %rs1;
	st.global.u8 	[%rd14+2], %rs1;
	st.global.u8 	[%rd14+3], %rs1;
	st.global.u8 	[%rd14+4], %rs1;
	st.global.u8 	[%rd14+5], %rs1;
	st.global.u8 	[%rd14+6], %rs1;
	st.global.u8 	[%rd14+7], %rs1;
	st.global.u8 	[%rd14+8], %rs1;
	add.s32 	%r34, %r34, 16;
	add.s32 	%r32, %r32, 16;
	setp.ne.s32 	%p5, %r32, 0;
	@%p5 bra 	$L__BB20_5;
$L__BB20_6:
	setp.eq.s32 	%p6, %r5, 0;
	@%p6 bra 	$L__BB20_15;
	and.b32  	%r12, %r4, 7;
	setp.lt.u32 	%p7, %r5, 8;
	@%p7 bra 	$L__BB20_9;
	cvt.s64.s32 	%rd15, %r34;
	add.s64 	%rd16, %rd4, %rd15;
	st.global.u8 	[%rd16], %rs1;
	st.global.u8 	[%rd16+1], %rs1;
	st.global.u8 	[%rd16+2], %rs1;
	st.global.u8 	[%rd16+3], %rs1;
	st.global.u8 	[%rd16+4], %rs1;
	st.global.u8 	[%rd16+5], %rs1;
	st.global.u8 	[%rd16+6], %rs1;
	st.global.u8 	[%rd16+7], %rs1;
	add.s32 	%r34, %r34, 8;
$L__BB20_9:
	setp.eq.s32 	%p8, %r12, 0;
	@%p8 bra 	$L__BB20_15;
	and.b32  	%r15, %r4, 3;
	setp.lt.u32 	%p9, %r12, 4;
	@%p9 bra 	$L__BB20_12;
	cvt.s64.s32 	%rd17, %r34;
	add.s64 	%rd18, %rd4, %rd17;
	st.global.u8 	[%rd18], %rs1;
	st.global.u8 	[%rd18+1], %rs1;
	st.global.u8 	[%rd18+2], %rs1;
	st.global.u8 	[%rd18+3], %rs1;
	add.s32 	%r34, %r34, 4;
$L__BB20_12:
	setp.eq.s32 	%p10, %r15, 0;
	@%p10 bra 	$L__BB20_15;
	neg.s32 	%r37, %r15;
$L__BB20_14:
	.pragma "nounroll";
	cvt.s64.s32 	%rd19, %r34;
	add.s64 	%rd20, %rd4, %rd19;
	st.global.u8 	[%rd20], %rs1;
	add.s32 	%r34, %r34, 1;
	add.s32 	%r37, %r37, 1;
	setp.ne.s32 	%p11, %r37, 0;
	@%p11 bra 	$L__BB20_14;
$L__BB20_15:
	st.global.u32 	[%rd2], %r3;
	cvt.s64.s32 	%rd21, %r3;
	add.s64 	%rd22, %rd4, %rd21;
	mov.b16 	%rs2, 0;
	st.global.u8 	[%rd22], %rs2;
$L__BB20_16:
	ret;

}
	// .globl	truncateAtKernel
.visible .entry truncateAtKernel(
	.param .u64 .ptr .align 1 truncateAtKernel_param_0,
	.param .u64 .ptr .align 1 truncateAtKernel_param_1,
	.param .u32 truncateAtKernel_param_2,
	.param .u32 truncateAtKernel_param_3
)
{
	.reg .pred 	%p<3>;
	.reg .b16 	%rs<2>;
	.reg .b32 	%r<10>;
	.reg .b64 	%rd<9>;

	ld.param.u64 	%rd2, [truncateAtKernel_param_0];
	ld.param.u64 	%rd3, [truncateAtKernel_param_1];
	ld.param.u32 	%r2, [truncateAtKernel_param_2];
	ld.param.u32 	%r3, [truncateAtKernel_param_3];
	mov.u32 	%r4, %ctaid.x;
	mov.u32 	%r5, %ntid.x;
	mov.u32 	%r6, %tid.x;
	mad.lo.s32 	%r1, %r4, %r5, %r6;
	setp.ge.s32 	%p1, %r1, %r3;
	@%p1 bra 	$L__BB21_3;
	cvta.to.global.u64 	%rd4, %rd3;
	mul.wide.s32 	%rd5, %r1, 4;
	add.s64 	%rd1, %rd4, %rd5;
	ld.global.u32 	%r7, [%rd1];
	setp.ge.s32 	%p2, %r2, %r7;
	@%p2 bra 	$L__BB21_3;
	st.global.u32 	[%rd1], %r2;
	shl.b32 	%r8, %r1, 5;
	add.s32 	%r9, %r8, %r2;
	cvt.s64.s32 	%rd6, %r9;
	cvta.to.global.u64 	%rd7, %rd2;
	add.s64 	%rd8, %rd7, %rd6;
	mov.b16 	%rs1, 0;
	st.global.u8 	[%rd8], %rs1;
$L__BB21_3:
	ret;

}
	// .globl	substitutionKernel
.visible .entry substitutionKernel(
	.param .u64 .ptr .align 1 substitutionKernel_param_0,
	.param .u64 .ptr .align 1 substitutionKernel_param_1,
	.param .u8 substitutionKernel_param_2,
	.param .u8 substitutionKernel_param_3,
	.param .u32 substitutionKernel_param_4
)
{
	.reg .pred 	%p<12>;
	.reg .b16 	%rs<13>;
	.reg .b32 	%r<21>;
	.reg .b64 	%rd<19>;

	ld.param.u64 	%rd9, [substitutionKernel_param_0];
	ld.param.u64 	%rd10, [substitutionKernel_param_1];
	ld.param.s8 	%rs1, [substitutionKernel_param_2];
	ld.param.s8 	%rs2, [substitutionKernel_param_3];
	ld.param.u32 	%r12, [substitutionKernel_param_4];
	mov.u32 	%r13, %ctaid.x;
	mov.u32 	%r14, %ntid.x;
	mov.u32 	%r15, %tid.x;
	mad.lo.s32 	%r1, %r13, %r14, %r15;
	setp.ge.s32 	%p1, %r1, %r12;
	@%p1 bra 	$L__BB22_18;
	cvta.to.global.u64 	%rd11, %rd10;
	cvta.to.global.u64 	%rd1, %rd9;
	mul.wide.s32 	%rd12, %r1, 4;
	add.s64 	%rd13, %rd11, %rd12;
	ld.global.u32 	%r2, [%rd13];
	shl.b32 	%r16, %r1, 5;
	cvt.s64.s32 	%rd2, %r16;
	setp.lt.s32 	%p2, %r2, 1;
	@%p2 bra 	$L__BB22_18;
	and.b32  	%r3, %r2, 3;
	setp.lt.u32 	%p3, %r2, 4;
	mov.b32 	%r19, 0;
	@%p3 bra 	$L__BB22_13;
	and.b32  	%r19, %r2, 2147483644;
	neg.s32 	%r18, %r19;
	add.s64 	%rd14, %rd2, %rd1;
	add.s64 	%rd17, %rd14, 1;
	and.b16  	%rs4, %rs1, 255;
$L__BB22_4:
	ld.global.u8 	%rs3, [%rd17+-1];
	setp.ne.s16 	%p4, %rs3, %rs4;
	@%p4 bra 	$L__BB22_6;
	st.global.u8 	[%rd17+-1], %rs2;
$L__BB22_6:
	ld.global.u8 	%rs5, [%rd17];
	setp.ne.s16 	%p5, %rs5, %rs4;
	@%p5 bra 	$L__BB22_8;
	st.global.u8 	[%rd17], %rs2;
$L__BB22_8:
	ld.global.u8 	%rs7, [%rd17+1];
	setp.ne.s16 	%p6, %rs7, %rs4;
	@%p6 bra 	$L__BB22_10;
	st.global.u8 	[%rd17+1], %rs2;
$L__BB22_10:
	ld.global.u8 	%rs9, [%rd17+2];
	setp.ne.s16 	%p7, %rs9, %rs4;
	@%p7 bra 	$L__BB22_12;
	st.global.u8 	[%rd17+2], %rs2;
$L__BB22_12:
	add.s32 	%r18, %r18, 4;
	add.s64 	%rd17, %rd17, 4;
	setp.ne.s32 	%p8, %r18, 0;
	@%p8 bra 	$L__BB22_4;
$L__BB22_13:
	setp.eq.s32 	%p9, %r3, 0;
	@%p9 bra 	$L__BB22_18;
	cvt.u64.u32 	%rd15, %r19;
	add.s64 	%rd16, %rd2, %rd15;
	add.s64 	%rd18, %rd1, %rd16;
	neg.s32 	%r20, %r3;
	and.b16  	%rs12, %rs1, 255;
$L__BB22_15:
	.pragma "nounroll";
	ld.global.u8 	%rs11, [%rd18];
	setp.ne.s16 	%p10, %rs11, %rs12;
	@%p10 bra 	$L__BB22_17;
	st.global.u8 	[%rd18], %rs2;
$L__BB22_17:
	add.s64 	%rd18, %rd18, 1;
	add.s32 	%r20, %r20, 1;
	setp.ne.s32 	%p11, %r20, 0;
	@%p11 bra 	$L__BB22_15;
$L__BB22_18:
	ret;

}
	// .globl	substitutionFirstKernel
.visible .entry substitutionFirstKernel(
	.param .u64 .ptr .align 1 substitutionFirstKernel_param_0,
	.param .u64 .ptr .align 1 substitutionFirstKernel_param_1,
	.param .u8 substitutionFirstKernel_param_2,
	.param .u8 substitutionFirstKernel_param_3,
	.param .u32 substitutionFirstKernel_param_4
)
{
	.reg .pred 	%p<5>;
	.reg .b16 	%rs<5>;
	.reg .b32 	%r<12>;
	.reg .b64 	%rd<11>;

	ld.param.u64 	%rd4, [substitutionFirstKernel_param_0];
	ld.param.u64 	%rd5, [substitutionFirstKernel_param_1];
	ld.param.s8 	%rs1, [substitutionFirstKernel_param_2];
	ld.param.s8 	%rs2, [substitutionFirstKernel_param_3];
	ld.param.u32 	%r6, [substitutionFirstKernel_param_4];
	mov.u32 	%r7, %ctaid.x;
	mov.u32 	%r8, %ntid.x;
	mov.u32 	%r9, %tid.x;
	mad.lo.s32 	%r1, %r7, %r8, %r9;
	setp.ge.s32 	%p1, %r1, %r6;
	@%p1 bra 	$L__BB23_6;
	cvta.to.global.u64 	%rd6, %rd5;
	mul.wide.s32 	%rd7, %r1, 4;
	add.s64 	%rd8, %rd6, %rd7;
	ld.global.u32 	%r2, [%rd8];
	shl.b32 	%r3, %r1, 5;
	setp.lt.s32 	%p2, %r2, 1;
	@%p2 bra 	$L__BB23_6;
	cvt.s64.s32 	%rd1, %r3;
	cvta.to.global.u64 	%rd2, %rd4;
	mov.b32 	%r11, 0;
	and.b16  	%rs4, %rs1, 255;
	bra.uni 	$L__BB23_4;
$L__BB23_3:
	add.s32 	%r11, %r11, 1;
	setp.eq.s32 	%p4, %r11, %r2;
	@%p4 bra 	$L__BB23_6;
$L__BB23_4:
	cvt.u64.u32 	%rd9, %r11;
	add.s64 	%rd10, %rd9, %rd1;
	add.s64 	%rd3, %rd2, %rd10;
	ld.global.u8 	%rs3, [%rd3];
	setp.ne.s16 	%p3, %rs3, %rs4;
	@%p3 bra 	$L__BB23_3;
	st.global.u8 	[%rd3], %rs2;
$L__BB23_6:
	ret;

}
	// .globl	appendKernel
.visible .entry appendKernel(
	.param .u64 .ptr .align 1 appendKernel_param_0,
	.param .u64 .ptr .align 1 appendKernel_param_1,
	.param .u8 appendKernel_param_2,
	.param .u32 appendKernel_param_3
)
{
	.reg .pred 	%p<3>;
	.reg .b16 	%rs<3>;
	.reg .b32 	%r<10>;
	.reg .b64 	%rd<9>;

	ld.param.u64 	%rd2, [appendKernel_param_0];
	ld.param.u64 	%rd3, [appendKernel_param_1];
	ld.param.s8 	%rs1, [appendKernel_param_2];
	ld.param.u32 	%r3, [appendKernel_param_3];
	mov.u32 	%r4, %ctaid.x;
	mov.u32 	%r5, %ntid.x;
	mov.u32 	%r6, %tid.x;
	mad.lo.s32 	%r1, %r4, %r5, %r6;
	setp.ge.s32 	%p1, %r1, %r3;
	@%p1 bra 	$L__BB24_3;
	cvta.to.global.u64 	%rd4, %rd3;
	mul.wide.s32 	%rd5, %r1, 4;
	add.s64 	%rd1, %rd4, %rd5;
	ld.global.u32 	%r2, [%rd1];
	setp.gt.s32 	%p2, %r2, 30;
	@%p2 bra 	$L__BB24_3;
	shl.b32 	%r7, %r1, 5;
	add.s32 	%r8, %r2, %r7;
	cvt.s64.s32 	%rd6, %r8;
	cvta.to.global.u64 	%rd7, %rd2;
	add.s64 	%rd8, %rd7, %rd6;
	st.global.u8 	[%rd8], %rs1;
	mov.b16 	%rs2, 0;
	st.global.u8 	[%rd8+1], %rs2;
	add.s32 	%r9, %r2, 1;
	st.global.u32 	[%rd1], %r9;
$L__BB24_3:
	ret;

}
	// .globl	prependKernel
.visible .entry prependKernel(
	.param .u64 .ptr .align 1 prependKernel_param_0,
	.param .u64 .ptr .align 1 prependKernel_param_1,
	.param .u8 prependKernel_param_2,
	.param .u32 prependKernel_param_3
)
{
	.reg .pred 	%p<8>;
	.reg .b16 	%rs<7>;
	.reg .b32 	%r<28>;
	.reg .b64 	%rd<23>;

	ld.param.u64 	%rd9, [prependKernel_param_0];
	ld.param.u64 	%rd8, [prependKernel_param_1];
	ld.param.s8 	%rs1, [prependKernel_param_2];
	ld.param.u32 	%r12, [prependKernel_param_3];
	cvta.to.global.u64 	%rd1, %rd9;
	mov.u32 	%r13, %ctaid.x;
	mov.u32 	%r14, %ntid.x;
	mov.u32 	%r15, %tid.x;
	mad.lo.s32 	%r1, %r13, %r14, %r15;
	setp.ge.s32 	%p1, %r1, %r12;
	@%p1 bra 	$L__BB25_10;
	cvta.to.global.u64 	%rd10, %rd8;
	mul.wide.s32 	%rd11, %r1, 4;
	add.s64 	%rd2, %rd10, %rd11;
	ld.global.u32 	%r2, [%rd2];
	setp.gt.s32 	%p2, %r2, 30;
	@%p2 bra 	$L__BB25_10;
	shl.b32 	%r16, %r1, 5;
	cvt.s64.s32 	%rd3, %r16;
	add.s64 	%rd4, %rd1, %rd3;
	setp.lt.s32 	%p3, %r2, 0;
	@%p3 bra 	$L__BB25_9;
	and.b32  	%r17, %r2, 3;
	setp.eq.s32 	%p4, %r17, 3;
	mov.u32 	%r26, %r2;
	@%p4 bra 	$L__BB25_6;
	add.s32 	%r18, %r2, 1;
	and.b32  	%r19, %r18, 3;
	neg.s32 	%r24, %r19;
	mov.u32 	%r26, %r2;
$L__BB25_5:
	.pragma "nounroll";
	cvt.u64.u32 	%rd12, %r26;
	add.s64 	%rd13, %rd4, %rd12;
	ld.global.u8 	%rs2, [%rd13];
	st.global.u8 	[%rd13+1], %rs2;
	add.s32 	%r26, %r26, -1;
	add.s32 	%r24, %r24, 1;
	setp.ne.s32 	%p5, %r24, 0;
	@%p5 bra 	$L__BB25_5;
$L__BB25_6:
	setp.lt.u32 	%p6, %r2, 3;
	@%p6 bra 	$L__BB25_9;
	add.s32 	%r27, %r26, 4;
	cvt.u64.u32 	%rd14, %r26;
	add.s64 	%rd15, %rd3, %rd14;
	add.s64 	%rd22, %rd1, %rd15;
$L__BB25_8:
	ld.global.u8 	%rs3, [%rd22];
	st.global.u8 	[%rd22+1], %rs3;
	add.s32 	%r20, %r27, -5;
	cvt.u64.u32 	%rd16, %r20;
	add.s64 	%rd17, %rd4, %rd16;
	ld.global.u8 	%rs4, [%rd17];
	st.global.u8 	[%rd22], %rs4;
	add.s32 	%r21, %r27, -6;
	cvt.u64.u32 	%rd18, %r21;
	add.s64 	%rd19, %rd4, %rd18;
	ld.global.u8 	%rs5, [%rd19];
	st.global.u8 	[%rd17], %rs5;
	add.s32 	%r22, %r27, -7;
	cvt.u64.u32 	%rd20, %r22;
	add.s64 	%rd21, %rd4, %rd20;
	ld.global.u8 	%rs6, [%rd21];
	st.global.u8 	[%rd19], %rs6;
	add.s32 	%r27, %r27, -4;
	add.s64 	%rd22, %rd22, -4;
	setp.gt.s32 	%p7, %r27, 3;
	@%p7 bra 	$L__BB25_8;
$L__BB25_9:
	st.global.u8 	[%rd4], %rs1;
	add.s32 	%r23, %r2, 1;
	st.global.u32 	[%rd2], %r23;
$L__BB25_10:
	ret;

}
	// .globl	prependSubstrKernel
.visible .entry prependSubstrKernel(
	.param .u64 .ptr .align 1 prependSubstrKernel_param_0,
	.param .u64 .ptr .align 1 prependSubstrKernel_param_1,
	.param .u32 prependSubstrKernel_param_2,
	.param .u32 prependSubstrKernel_param_3
)
{
	.reg .pred 	%p<13>;
	.reg .b16 	%rs<12>;
	.reg .b32 	%r<50>;
	.reg .b64 	%rd<43>;

	ld.param.u64 	%rd15, [prependSubstrKernel_param_0];
	ld.param.u64 	%rd16, [prependSubstrKernel_param_1];
	ld.param.u32 	%r28, [prependSubstrKernel_param_2];
	ld.param.u32 	%r29, [prependSubstrKernel_param_3];
	mov.u32 	%r30, %ctaid.x;
	mov.u32 	%r31, %ntid.x;
	mov.u32 	%r32, %tid.x;
	mad.lo.s32 	%r1, %r30, %r31, %r32;
	setp.ge.s32 	%p1, %r1, %r29;
	@%p1 bra 	$L__BB26_16;
	cvta.to.global.u64 	%rd17, %rd16;
	cvta.to.global.u64 	%rd1, %rd15;
	mul.wide.s32 	%rd18, %r1, 4;
	add.s64 	%rd2, %rd17, %rd18;
	ld.global.u32 	%r2, [%rd2];
	shl.b32 	%r33, %r1, 5;
	cvt.s64.s32 	%rd3, %r33;
	min.s32 	%r34, %r28, %r2;
	add.s32 	%r35, %r34, %r2;
	setp.gt.s32 	%p2, %r35, 31;
	sub.s32 	%r36, 31, %r2;
	selp.b32 	%r45, %r36, %r34, %p2;
	min.s32 	%r4, %r35, 31;
	setp.le.s32 	%p3, %r4, %r45;
	@%p3 bra 	$L__BB26_8;
	and.b32  	%r5, %r2, 3;
	setp.eq.s32 	%p4, %r5, 0;
	mov.u32 	%r43, %r4;
	@%p4 bra 	$L__BB26_5;
	add.s64 	%rd19, %rd3, %rd1;
	add.s64 	%rd4, %rd19, -1;
	cvt.s64.s32 	%rd20, %r45;
	neg.s64 	%rd5, %rd20;
	neg.s32 	%r41, %r5;
	mov.u32 	%r43, %r4;
$L__BB26_4:
	.pragma "nounroll";
	cvt.s64.s32 	%rd21, %r43;
	add.s64 	%rd22, %rd4, %rd21;
	add.s32 	%r43, %r43, -1;
	add.s64 	%rd23, %rd22, %rd5;
	ld.global.u8 	%rs1, [%rd23];
	st.global.u8 	[%rd22], %rs1;
	add.s32 	%r41, %r41, 1;
	setp.ne.s32 	%p5, %r41, 0;
	@%p5 bra 	$L__BB26_4;
$L__BB26_5:
	add.s32 	%r37, %r2, -1;
	setp.lt.u32 	%p6, %r37, 3;
	@%p6 bra 	$L__BB26_8;
	add.s64 	%rd24, %rd3, -2;
	cvt.s64.s32 	%rd25, %r45;
	sub.s64 	%rd26, %rd24, %rd25;
	add.s64 	%rd6, %rd1, %rd26;
	add.s64 	%rd7, %rd1, %rd24;
$L__BB26_7:
	cvt.s64.s32 	%rd27, %r43;
	add.s64 	%rd28, %rd6, %rd27;
	add.s64 	%rd29, %rd7, %rd27;
	ld.global.u8 	%rs2, [%rd28+1];
	st.global.u8 	[%rd29+1], %rs2;
	ld.global.u8 	%rs3, [%rd28];
	st.global.u8 	[%rd29], %rs3;
	ld.global.u8 	%rs4, [%rd28+-1];
	st.global.u8 	[%rd29+-1], %rs4;
	add.s32 	%r43, %r43, -4;
	ld.global.u8 	%rs5, [%rd28+-2];
	st.global.u8 	[%rd29+-2], %rs5;
	setp.gt.s32 	%p7, %r43, %r45;
	@%p7 bra 	$L__BB26_7;
$L__BB26_8:
	add.s64 	%rd8, %rd1, %rd3;
	setp.lt.s32 	%p8, %r45, 1;
	@%p8 bra 	$L__BB26_15;
	and.b32  	%r12, %r45, 3;
	sub.s32 	%r39, %r2, %r4;
	setp.gt.u32 	%p9, %r39, -4;
	mov.b32 	%r47, 0;
	@%p9 bra 	$L__BB26_12;
	and.b32  	%r47, %r45, 2147483644;
	neg.s32 	%r46, %r47;
	add.s64 	%rd30, %rd3, %rd1;
	add.s64 	%rd41, %rd30, 3;
	cvt.u64.u32 	%rd31, %r45;
$L__BB26_11:
	cvt.u64.u32 	%rd32, %r45;
	add.s64 	%rd33, %rd8, %rd32;
	ld.global.u8 	%rs6, [%rd33];
	st.global.u8 	[%rd41+-3], %rs6;
	add.s64 	%rd34, %rd41, %rd31;
	ld.global.u8 	%rs7, [%rd34+-2];
	st.global.u8 	[%rd41+-2], %rs7;
	ld.global.u8 	%rs8, [%rd34+-1];
	st.global.u8 	[%rd41+-1], %rs8;
	ld.global.u8 	%rs9, [%rd34];
	st.global.u8 	[%rd41], %rs9;
	add.s32 	%r46, %r46, 4;
	add.s32 	%r45, %r45, 4;
	add.s64 	%rd41, %rd41, 4;
	setp.ne.s32 	%p10, %r46, 0;
	@%p10 bra 	$L__BB26_11;
$L__BB26_12:
	setp.eq.s32 	%p11, %r12, 0;
	@%p11 bra 	$L__BB26_15;
	cvt.u64.u32 	%rd35, %r47;
	add.s64 	%rd36, %rd3, %rd35;
	add.s64 	%rd42, %rd1, %rd36;
	add.s32 	%r40, %r47, %r4;
	sub.s32 	%r49, %r40, %r2;
	neg.s32 	%r48, %r12;
$L__BB26_14:
	.pragma "nounroll";
	cvt.u64.u32 	%rd37, %r49;
	add.s64 	%rd38, %rd8, %rd37;
	ld.global.u8 	%rs10, [%rd38];
	st.global.u8 	[%rd42], %rs10;
	add.s64 	%rd42, %rd42, 1;
	add.s32 	%r49, %r49, 1;
	add.s32 	%r48, %r48, 1;
	setp.ne.s32 	%p12, %r48, 0;
	@%p12 bra 	$L__BB26_14;
$L__BB26_15:
	st.global.u32 	[%rd2], %r4;
	cvt.s64.s32 	%rd39, %r4;
	add.s64 	%rd40, %rd8, %rd39;
	mov.b16 	%rs11, 0;
	st.global.u8 	[%rd40], %rs11;
$L__BB26_16:
	ret;

}
	// .globl	appendSubstrKernel
.visible .entry appendSubstrKernel(
	.param .u64 .ptr .align 1 appendSubstrKernel_param_0,
	.param .u64 .ptr .align 1 appendSubstrKernel_param_1,
	.param .u32 appendSubstrKernel_param_2,
	.param .u32 appendSubstrKernel_param_3
)
{
	.reg .pred 	%p<8>;
	.reg .b16 	%rs<7>;
	.reg .b32 	%r<45>;
	.reg .b64 	%rd<22>;

	ld.param.u64 	%rd7, [appendSubstrKernel_param_0];
	ld.param.u64 	%rd8, [appendSubstrKernel_param_1];
	ld.param.u32 	%r25, [appendSubstrKernel_param_2];
	ld.param.u32 	%r26, [appendSubstrKernel_param_3];
	mov.u32 	%r27, %ctaid.x;
	mov.u32 	%r28, %ntid.x;
	mov.u32 	%r29, %tid.x;
	mad.lo.s32 	%r1, %r27, %r28, %r29;
	setp.ge.s32 	%p1, %r1, %r26;
	@%p1 bra 	$L__BB27_9;
	cvta.to.global.u64 	%rd9, %rd8;
	cvta.to.global.u64 	%rd1, %rd7;
	mul.wide.s32 	%rd10, %r1, 4;
	add.s64 	%rd2, %rd9, %rd10;
	ld.global.u32 	%r2, [%rd2];
	shl.b32 	%r30, %r1, 5;
	cvt.s64.s32 	%rd3, %r30;
	add.s64 	%rd4, %rd1, %rd3;
	min.s32 	%r31, %r25, %r2;
	add.s32 	%r32, %r31, %r2;
	setp.gt.s32 	%p2, %r32, 31;
	sub.s32 	%r33, 31, %r2;
	selp.b32 	%r3, %r33, %r31, %p2;
	min.s32 	%r4, %r32, 31;
	setp.lt.s32 	%p3, %r3, 1;
	@%p3 bra 	$L__BB27_8;
	and.b32  	%r5, %r3, 3;
	sub.s32 	%r35, %r2, %r4;
	setp.gt.u32 	%p4, %r35, -4;
	mov.b32 	%r41, 0;
	@%p4 bra 	$L__BB27_5;
	and.b32  	%r41, %r3, 2147483644;
	neg.s32 	%r40, %r41;
	add.s64 	%rd11, %rd3, %rd1;
	add.s64 	%rd5, %rd11, 1;
	add.s64 	%rd6, %rd11, 3;
	sub.s32 	%r39, %r2, %r3;
	mov.u32 	%r38, %r2;
$L__BB27_4:
	cvt.s64.s32 	%rd12, %r39;
	add.s64 	%rd13, %rd5, %rd12;
	cvt.s64.s32 	%rd14, %r38;
	add.s64 	%rd15, %rd6, %rd14;
	ld.global.u8 	%rs1, [%rd13+-1];
	st.global.u8 	[%rd15+-3], %rs1;
	ld.global.u8 	%rs2, [%rd13];
	st.global.u8 	[%rd15+-2], %rs2;
	ld.global.u8 	%rs3, [%rd13+1];
	st.global.u8 	[%rd15+-1], %rs3;
	ld.global.u8 	%rs4, [%rd13+2];
	st.global.u8 	[%rd15], %rs4;
	add.s32 	%r40, %r40, 4;
	add.s32 	%r39, %r39, 4;
	add.s32 	%r38, %r38, 4;
	setp.ne.s32 	%p5, %r40, 0;
	@%p5 bra 	$L__BB27_4;
$L__BB27_5:
	setp.eq.s32 	%p6, %r5, 0;
	@%p6 bra 	$L__BB27_8;
	add.s32 	%r44, %r41, %r2;
	shl.b32 	%r36, %r2, 1;
	add.s32 	%r37, %r41, %r36;
	sub.s32 	%r43, %r37, %r4;
	neg.s32 	%r42, %r5;
$L__BB27_7:
	.pragma "nounroll";
	cvt.s64.s32 	%rd16, %r44;
	add.s64 	%rd17, %rd4, %rd16;
	cvt.s64.s32 	%rd18, %r43;
	add.s64 	%rd19, %rd4, %rd18;
	ld.global.u8 	%rs5, [%rd19];
	st.global.u8 	[%rd17], %rs5;
	add.s32 	%r44, %r44, 1;
	add.s32 	%r43, %r43, 1;
	add.s32 	%r42, %r42, 1;
	setp.ne.s32 	%p7, %r42, 0;
	@%p7 bra 	$L__BB27_7;
$L__BB27_8:
	st.global.u32 	[%rd2], %r4;
	cvt.s64.s32 	%rd20, %r4;
	add.s64 	%rd21, %rd4, %rd20;
	mov.b16 	%rs6, 0;
	st.global.u8 	[%rd21], %rs6;
$L__BB27_9:
	ret;

}
	// .globl	bitShiftLeftKernel
.visible .entry bitShiftLeftKernel(
	.param .u64 .ptr .align 1 bitShiftLeftKernel_param_0,
	.param .u64 .ptr .align 1 bitShiftLeftKernel_param_1,
	.param .u32 bitShiftLeftKernel_param_2,
	.param .u32 bitShiftLeftKernel_param_3
)
{
	.reg .pred 	%p<5>;
	.reg .b16 	%rs<3>;
	.reg .b32 	%r<10>;
	.reg .b64 	%rd<11>;

	ld.param.u64 	%rd1, [bitShiftLeftKernel_param_0];
	ld.param.u64 	%rd2, [bitShiftLeftKernel_param_1];
	ld.param.u32 	%r2, [bitShiftLeftKernel_param_2];
	ld.param.u32 	%r3, [bitShiftLeftKernel_param_3];
	mov.u32 	%r4, %ctaid.x;
	mov.u32 	%r5, %ntid.x;
	mov.u32 	%r6, %tid.x;
	mad.lo.s32 	%r1, %r4, %r5, %r6;
	setp.ge.s32 	%p1, %r1, %r3;
	@%p1 bra 	$L__BB28_3;
	cvta.to.global.u64 	%rd3, %rd2;
	mul.wide.s32 	%rd4, %r1, 4;
	add.s64 	%rd5, %rd3, %rd4;
	ld.global.u32 	%r7, [%rd5];
	setp.lt.s32 	%p2, %r2, 0;
	setp.ge.s32 	%p3, %r2, %r7;
	or.pred  	%p4, %p2, %p3;
	@%p4 bra 	$L__BB28_3;
	shl.b32 	%r9, %r1, 5;
	cvt.s64.s32 	%rd6, %r9;
	cvta.to.global.u64 	%rd7, %rd1;
	cvt.u64.u32 	%rd8, %r2;
	add.s64 	%rd9, %rd8, %rd6;
	add.s64 	%rd10, %rd7, %rd9;
	ld.global.u8 	%rs1, [%rd10];
	shl.b16 	%rs2, %rs1, 1;
	st.global.u8 	[%rd10], %rs2;
$L__BB28_3:
	ret;

}
	// .globl	bitShiftRightKernel
.visible .entry bitShiftRightKernel(
	.param .u64 .ptr .align 1 bitShiftRightKernel_param_0,
	.param .u64 .ptr .align 1 bitShiftRightKernel_param_1,
	.param .u32 bitShiftRightKernel_param_2,
	.param .u32 bitShiftRightKernel_param_3
)
{
	.reg .pred 	%p<5>;
	.reg .b16 	%rs<3>;
	.reg .b32 	%r<10>;
	.reg .b64 	%rd<11>;

	ld.param.u64 	%rd1, [bitShiftRightKernel_param_0];
	ld.param.u64 	%rd2, [bitShiftRightKernel_param_1];
	ld.param.u32 	%r2, [bitShiftRightKernel_param_2];
	ld.param.u32 	%r3, [bitShiftRightKernel_param_3];
	mov.u32 	%r4, %ctaid.x;
	mov.u32 	%r5, %ntid.x;
	mov.u32 	%r6, %tid.x;
	mad.lo.s32 	%r1, %r4, %r5, %r6;
	setp.ge.s32 	%p1, %r1, %r3;
	@%p1 bra 	$L__BB29_3;
	cvta.to.global.u64 	%rd3, %rd2;
	mul.wide.s32 	%rd4, %r1, 4;
	add.s64 	%rd5, %rd3, %rd4;
	ld.global.u32 	%r7, [%rd5];
	setp.lt.s32 	%p2, %r2, 0;
	setp.ge.s32 	%p3, %r2, %r7;
	or.pred  	%p4, %p2, %p3;
	@%p4 bra 	$L__BB29_3;
	shl.b32 	%r9, %r1, 5;
	cvt.s64.s32 	%rd6, %r9;
	cvta.to.global.u64 	%rd7, %rd1;
	cvt.u64.u32 	%rd8, %r2;
	add.s64 	%rd9, %rd8, %rd6;
	add.s64 	%rd10, %rd7, %rd9;
	ld.global.s8 	%rs1, [%rd10];
	shr.u16 	%rs2, %rs1, 1;
	st.global.u8 	[%rd10], %rs2;
$L__BB29_3:
	ret;

}
	// .globl	decrementCharKernel
.visible .entry decrementCharKernel(
	.param .u64 .ptr .align 1 decrementCharKernel_param_0,
	.param .u64 .ptr .align 1 decrementCharKernel_param_1,
	.param .u32 decrementCharKernel_param_2,
	.param .u32 decrementCharKernel_param_3
)
{
	.reg .pred 	%p<5>;
	.reg .b16 	%rs<3>;
	.reg .b32 	%r<10>;
	.reg .b64 	%rd<11>;

	ld.param.u64 	%rd1, [decrementCharKernel_param_0];
	ld.param.u64 	%rd2, [decrementCharKernel_param_1];
	ld.param.u32 	%r2, [decrementCharKernel_param_2];
	ld.param.u32 	%r3, [decrementCharKernel_param_3];
	mov.u32 	%r4, %ctaid.x;
	mov.u32 	%r5, %ntid.x;
	mov.u32 	%r6, %tid.x;
	mad.lo.s32 	%r1, %r4, %r5, %r6;
	setp.ge.s32 	%p1, %r1, %r3;
	@%p1 bra 	$L__BB30_3;
	cvta.to.global.u64 	%rd3, %rd2;
	mul.wide.s32 	%rd4, %r1, 4;
	add.s64 	%rd5, %rd3, %rd4;
	ld.global.u32 	%r7, [%rd5];
	setp.lt.s32 	%p2, %r2, 0;
	setp.ge.s32 	%p3, %r2, %r7;
	or.pred  	%p4, %p2, %p3;
	@%p4 bra 	$L__BB30_3;
	shl.b32 	%r9, %r1, 5;
	cvt.s64.s32 	%rd6, %r9;
	cvt.u64.u32 	%rd7, %r2;
	add.s64 	%rd8, %rd7, %rd6;
	cvta.to.global.u64 	%rd9, %rd1;
	add.s64 	%rd10, %rd9, %rd8;
	ld.global.u8 	%rs1, [%rd10];
	add.s16 	%rs2, %rs1, -1;
	st.global.u8 	[%rd10], %rs2;
$L__BB30_3:
	ret;

}
	// .globl	incrementCharKernel
.visible .entry incrementCharKernel(
	.param .u64 .ptr .align 1 incrementCharKernel_param_0,
	.param .u64 .ptr .align 1 incrementCharKernel_param_1,
	.param .u32 incrementCharKernel_param_2,
	.param .u32 incrementCharKernel_param_3
)
{
	.reg .pred 	%p<5>;
	.reg .b16 	%rs<3>;
	.reg .b32 	%r<10>;
	.reg .b64 	%rd<11>;

	ld.param.u64 	%rd1, [incrementCharKernel_param_0];
	ld.param.u64 	%rd2, [incrementCharKernel_param_1];
	ld.param.u32 	%r2, [incrementCharKernel_param_2];
	ld.param.u32 	%r3, [incrementCharKernel_param_3];
	mov.u32 	%r4, %ctaid.x;
	mov.u32 	%r5, %ntid.x;
	mov.u32 	%r6, %tid.x;
	mad.lo.s32 	%r1, %r4, %r5, %r6;
	setp.ge.s32 	%p1, %r1, %r3;
	@%p1 bra 	$L__BB31_3;
	cvta.to.global.u64 	%rd3, %rd2;
	mul.wide.s32 	%rd4, %r1, 4;
	add.s64 	%rd5, %rd3, %rd4;
	ld.global.u32 	%r7, [%rd5];
	setp.lt.s32 	%p2, %r2, 0;
	setp.ge.s32 	%p3, %r2, %r7;
	or.pred  	%p4, %p2, %p3;
	@%p4 bra 	$L__BB31_3;
	shl.b32 	%r9, %r1, 5;
	cvt.s64.s32 	%rd6, %r9;
	cvt.u64.u32 	%rd7, %r2;
	add.s64 	%rd8, %rd7, %rd6;
	cvta.to.global.u64 	%rd9, %rd1;
	add.s64 	%rd10, %rd9, %rd8;
	ld.global.u8 	%rs1, [%rd10];
	add.s16 	%rs2, %rs1, 1;
	st.global.u8 	[%rd10], %rs2;
$L__BB31_3:
	ret;

}
	// .globl	deleteAllCharKernel
.visible .entry deleteAllCharKernel(
	.param .u64 .ptr .align 1 deleteAllCharKernel_param_0,
	.param .u64 .ptr .align 1 deleteAllCharKernel_param_1,
	.param .u8 deleteAllCharKernel_param_2,
	.param .u32 deleteAllCharKernel_param_3
)
{
	.reg .pred 	%p<12>;
	.reg .b16 	%rs<13>;
	.reg .b32 	%r<49>;
	.reg .b64 	%rd<32>;

	ld.param.u64 	%rd11, [deleteAllCharKernel_param_0];
	ld.param.u64 	%rd12, [deleteAllCharKernel_param_1];
	ld.param.s8 	%rs6, [deleteAllCharKernel_param_2];
	ld.param.u32 	%r27, [deleteAllCharKernel_param_3];
	mov.u32 	%r28, %ctaid.x;
	mov.u32 	%r29, %ntid.x;
	mov.u32 	%r30, %tid.x;
	mad.lo.s32 	%r1, %r28, %r29, %r30;
	setp.ge.s32 	%p1, %r1, %r27;
	@%p1 bra 	$L__BB32_19;
	cvta.to.global.u64 	%rd13, %rd12;
	cvta.to.global.u64 	%rd1, %rd11;
	mul.wide.s32 	%rd14, %r1, 4;
	add.s64 	%rd2, %rd13, %rd14;
	ld.global.u32 	%r2, [%rd2];
	shl.b32 	%r32, %r1, 5;
	cvt.s64.s32 	%rd3, %r32;
	add.s64 	%rd4, %rd1, %rd3;
	setp.lt.s32 	%p2, %r2, 1;
	mov.b32 	%r38, 0;
	@%p2 bra 	$L__BB32_18;
	and.b32  	%r3, %r2, 3;
	setp.lt.u32 	%p3, %r2, 4;
	mov.b32 	%r43, 0;
	mov.u32 	%r38, %r43;
	@%p3 bra 	$L__BB32_13;
	and.b32  	%r43, %r2, 2147483644;
	neg.s32 	%r36, %r43;
	add.s64 	%rd15, %rd3, %rd1;
	add.s64 	%rd30, %rd15, 1;
	mov.b32 	%r38, 0;
	and.b16  	%rs7, %rs6, 255;
$L__BB32_4:
	ld.global.u8 	%rs1, [%rd30+-1];
	setp.eq.s16 	%p4, %rs1, %rs7;
	@%p4 bra 	$L__BB32_6;
	add.s32 	%r8, %r38, 1;
	cvt.s64.s32 	%rd16, %r38;
	add.s64 	%rd17, %rd4, %rd16;
	st.global.u8 	[%rd17], %rs1;
	mov.u32 	%r38, %r8;
$L__BB32_6:
	ld.global.u8 	%rs2, [%rd30];
	setp.eq.s16 	%p5, %rs2, %rs7;
	@%p5 bra 	$L__BB32_8;
	add.s32 	%r10, %r38, 1;
	cvt.s64.s32 	%rd18, %r38;
	add.s64 	%rd19, %rd4, %rd18;
	st.global.u8 	[%rd19], %rs2;
	mov.u32 	%r38, %r10;
$L__BB32_8:
	ld.global.u8 	%rs3, [%rd30+1];
	setp.eq.s16 	%p6, %rs3, %rs7;
	@%p6 bra 	$L__BB32_10;
	add.s32 	%r12, %r38, 1;
	cvt.s64.s32 	%rd20, %r38;
	add.s64 	%rd21, %rd4, %rd20;
	st.global.u8 	[%rd21], %rs3;
	mov.u32 	%r38, %r12;
$L__BB32_10:
	ld.global.u8 	%rs4, [%rd30+2];
	setp.eq.s16 	%p7, %rs4, %rs7;
	@%p7 bra 	$L__BB32_12;
	add.s32 	%r14, %r38, 1;
	cvt.s64.s32 	%rd22, %r38;
	add.s64 	%rd23, %rd4, %rd22;
	st.global.u8 	[%rd23], %rs4;
	mov.u32 	%r38, %r14;
$L__BB32_12:
	add.s32 	%r36, %r36, 4;
	add.s64 	%rd30, %rd30, 4;
	setp.ne.s32 	%p8, %r36, 0;
	@%p8 bra 	$L__BB32_4;
$L__BB32_13:
	setp.eq.s32 	%p9, %r3, 0;
	@%p9 bra 	$L__BB32_18;
	cvt.u64.u32 	%rd24, %r43;
	add.s64 	%rd25, %rd3, %rd24;
	add.s64 	%rd31, %rd1, %rd25;
	neg.s32 	%r45, %r3;
	and.b16  	%rs11, %rs6, 255;
$L__BB32_15:
	.pragma "nounroll";
	ld.global.u8 	%rs5, [%rd31];
	setp.eq.s16 	%p10, %rs5, %rs11;
	@%p10 bra 	$L__BB32_17;
	add.s32 	%r23, %r38, 1;
	cvt.s64.s32 	%rd26, %r38;
	add.s64 	%rd27, %rd4, %rd26;
	st.global.u8 	[%rd27], %rs5;
	mov.u32 	%r38, %r23;
$L__BB32_17:
	add.s64 	%rd31, %rd31, 1;
	add.s32 	%r45, %r45, 1;
	setp.ne.s32 	%p11, %r45, 0;
	@%p11 bra 	$L__BB32_15;
$L__BB32_18:
	st.global.u32 	[%rd2], %r38;
	cvt.s64.s32 	%rd28, %r38;
	add.s64 	%rd29, %rd4, %rd28;
	mov.b16 	%rs12, 0;
	st.global.u8 	[%rd29], %rs12;
$L__BB32_19:
	ret;

}
	// .globl	swapNextKernel
.visible .entry swapNextKernel(
	.param .u64 .ptr .align 1 swapNextKernel_param_0,
	.param .u64 .ptr .align 1 swapNextKernel_param_1,
	.param .u32 swapNextKernel_param_2,
	.param .u32 swapNextKernel_param_3
)
{
	.reg .pred 	%p<5>;
	.reg .b16 	%rs<3>;
	.reg .b32 	%r<11>;
	.reg .b64 	%rd<11>;

	ld.param.u64 	%rd1, [swapNextKernel_param_0];
	ld.param.u64 	%rd2, [swapNextKernel_param_1];
	ld.param.u32 	%r2, [swapNextKernel_param_2];
	ld.param.u32 	%r3, [swapNextKernel_param_3];
	mov.u32 	%r4, %ctaid.x;
	mov.u32 	%r5, %ntid.x;
	mov.u32 	%r6, %tid.x;
	mad.lo.s32 	%r1, %r4, %r5, %r6;
	setp.ge.s32 	%p1, %r1, %r3;
	@%p1 bra 	$L__BB33_3;
	cvta.to.global.u64 	%rd3, %rd2;
	mul.wide.s32 	%rd4, %r1, 4;
	add.s64 	%rd5, %rd3, %rd4;
	ld.global.u32 	%r7, [%rd5];
	setp.lt.s32 	%p2, %r2, 0;
	add.s32 	%r9, %r7, -1;
	setp.ge.s32 	%p3, %r2, %r9;
	or.pred  	%p4, %p2, %p3;
	@%p4 bra 	$L__BB33_3;
	shl.b32 	%r10, %r1, 5;
	cvt.s64.s32 	%rd6, %r10;
	cvta.to.global.u64 	%rd7, %rd1;
	cvt.u64.u32 	%rd8, %r2;
	add.s64 	%rd9, %rd6, %rd8;
	add.s64 	%rd10, %rd7, %rd9;
	ld.global.u8 	%rs1, [%rd10];
	ld.global.u8 	%rs2, [%rd10+1];
	st.global.u8 	[%rd10], %rs2;
	st.global.u8 	[%rd10+1], %rs1;
$L__BB33_3:
	ret;

}
	// .globl	swapLastKernel
.visible .entry swapLastKernel(
	.param .u64 .ptr .align 1 swapLastKernel_param_0,
	.param .u64 .ptr .align 1 swapLastKernel_param_1,
	.param .u32 swapLastKernel_param_2,
	.param .u32 swapLastKernel_param_3
)
{
	.reg .pred 	%p<5>;
	.reg .b16 	%rs<3>;
	.reg .b32 	%r<11>;
	.reg .b64 	%rd<11>;

	ld.param.u64 	%rd2, [swapLastKernel_param_0];
	ld.param.u64 	%rd3, [swapLastKernel_param_1];
	ld.param.u32 	%r2, [swapLastKernel_param_2];
	ld.param.u32 	%r3, [swapLastKernel_param_3];
	mov.u32 	%r4, %ctaid.x;
	mov.u32 	%r5, %ntid.x;
	mov.u32 	%r6, %tid.x;
	mad.lo.s32 	%r1, %r4, %r5, %r6;
	setp.ge.s32 	%p1, %r1, %r3;
	@%p1 bra 	$L__BB34_3;
	cvta.to.global.u64 	%rd4, %rd3;
	cvta.to.global.u64 	%rd5, %rd2;
	mul.wide.s32 	%rd6, %r1, 4;
	add.s64 	%rd7, %rd4, %rd6;
	ld.global.u32 	%r7, [%rd7];
	shl.b32 	%r9, %r1, 5;
	cvt.s64.s32 	%rd8, %r9;
	add.s64 	%rd1, %rd5, %rd8;
	setp.lt.s32 	%p2, %r2, 0;
	add.s32 	%r10, %r7, -1;
	setp.ge.s32 	%p3, %r2, %r10;
	or.pred  	%p4, %p2, %p3;
	@%p4 bra 	$L__BB34_3;
	cvt.u64.u32 	%rd9, %r2;
	add.s64 	%rd10, %rd1, %rd9;
	ld.global.u8 	%rs1, [%rd10];
	ld.global.u8 	%rs2, [%rd10+-1];
	st.global.u8 	[%rd10], %rs2;
	st.global.u8 	[%rd10+-1], %rs1;
$L__BB34_3:
	ret;

}
	// .globl	titleSeparatorKernel
.visible .entry titleSeparatorKernel(
	.param .u64 .ptr .align 1 titleSeparatorKernel_param_0,
	.param .u64 .ptr .align 1 titleSeparatorKernel_param_1,
	.param .u8 titleSeparatorKernel_param_2,
	.param .u32 titleSeparatorKernel_param_3
)
{
	.reg .pred 	%p<24>;
	.reg .b16 	%rs<55>;
	.reg .b32 	%r<41>;
	.reg .b64 	%rd<32>;

	ld.param.u64 	%rd16, [titleSeparatorKernel_param_0];
	ld.param.u64 	%rd17, [titleSeparatorKernel_param_1];
	ld.param.s8 	%rs16, [titleSeparatorKernel_param_2];
	ld.param.u32 	%r24, [titleSeparatorKernel_param_3];
	mov.u32 	%r25, %ctaid.x;
	mov.u32 	%r26, %ntid.x;
	mov.u32 	%r27, %tid.x;
	mad.lo.s32 	%r1, %r25, %r26, %r27;
	setp.ge.s32 	%p1, %r1, %r24;
	@%p1 bra 	$L__BB35_42;
	cvta.to.global.u64 	%rd18, %rd17;
	cvta.to.global.u64 	%rd1, %rd16;
	mul.wide.s32 	%rd19, %r1, 4;
	add.s64 	%rd20, %rd18, %rd19;
	ld.global.u32 	%r2, [%rd20];
	shl.b32 	%r28, %r1, 5;
	cvt.s64.s32 	%rd2, %r28;
	setp.eq.s32 	%p2, %r2, 0;
	@%p2 bra 	$L__BB35_42;
	setp.lt.s32 	%p3, %r2, 1;
	@%p3 bra 	$L__BB35_19;
	and.b32  	%r3, %r2, 3;
	setp.lt.u32 	%p4, %r2, 4;
	mov.b32 	%r35, 0;
	@%p4 bra 	$L__BB35_14;
	and.b32  	%r35, %r2, 2147483644;
	neg.s32 	%r34, %r35;
	add.s64 	%rd21, %rd2, %rd1;
	add.s64 	%rd28, %rd21, 1;
$L__BB35_5:
	ld.global.u8 	%rs1, [%rd28+-1];
	add.s16 	%rs17, %rs1, -65;
	and.b16  	%rs18, %rs17, 255;
	setp.gt.u16 	%p5, %rs18, 25;
	@%p5 bra 	$L__BB35_7;
	add.s16 	%rs19, %rs1, 32;
	st.global.u8 	[%rd28+-1], %rs19;
$L__BB35_7:
	ld.global.u8 	%rs2, [%rd28];
	add.s16 	%rs20, %rs2, -65;
	and.b16  	%rs21, %rs20, 255;
	setp.gt.u16 	%p6, %rs21, 25;
	@%p6 bra 	$L__BB35_9;
	add.s16 	%rs22, %rs2, 32;
	st.global.u8 	[%rd28], %rs22;
$L__BB35_9:
	ld.global.u8 	%rs3, [%rd28+1];
	add.s16 	%rs23, %rs3, -65;
	and.b16  	%rs24, %rs23, 255;
	setp.gt.u16 	%p7, %rs24, 25;
	@%p7 bra 	$L__BB35_11;
	add.s16 	%rs25, %rs3, 32;
	st.global.u8 	[%rd28+1], %rs25;
$L__BB35_11:
	ld.global.u8 	%rs4, [%rd28+2];
	add.s16 	%rs26, %rs4, -65;
	and.b16  	%rs27, %rs26, 255;
	setp.gt.u16 	%p8, %rs27, 25;
	@%p8 bra 	$L__BB35_13;
	add.s16 	%rs28, %rs4, 32;
	st.global.u8 	[%rd28+2], %rs28;
$L__BB35_13:
	add.s32 	%r34, %r34, 4;
	add.s64 	%rd28, %rd28, 4;
	setp.ne.s32 	%p9, %r34, 0;
	@%p9 bra 	$L__BB35_5;
$L__BB35_14:
	setp.eq.s32 	%p10, %r3, 0;
	@%p10 bra 	$L__BB35_19;
	cvt.u64.u32 	%rd22, %r35;
	add.s64 	%rd23, %rd2, %rd22;
	add.s64 	%rd29, %rd1, %rd23;
	neg.s32 	%r36, %r3;
$L__BB35_16:
	.pragma "nounroll";
	ld.global.u8 	%rs5, [%rd29];
	add.s16 	%rs29, %rs5, -65;
	and.b16  	%rs30, %rs29, 255;
	setp.gt.u16 	%p11, %rs30, 25;
	@%p11 bra 	$L__BB35_18;
	add.s16 	%rs31, %rs5, 32;
	st.global.u8 	[%rd29], %rs31;
$L__BB35_18:
	add.s64 	%rd29, %rd29, 1;
	add.s32 	%r36, %r36, 1;
	setp.ne.s32 	%p12, %r36, 0;
	@%p12 bra 	$L__BB35_16;
$L__BB35_19:
	add.s64 	%rd9, %rd1, %rd2;
	ld.global.u8 	%rs6, [%rd9];
	add.s16 	%rs32, %rs6, -97;
	and.b16  	%rs33, %rs32, 255;
	setp.gt.u16 	%p13, %rs33, 25;
	@%p13 bra 	$L__BB35_21;
	add.s16 	%rs34, %rs6, -32;
	st.global.u8 	[%rd9], %rs34;
$L__BB35_21:
	setp.lt.s32 	%p14, %r2, 3;
	@%p14 bra 	$L__BB35_42;
	add.s32 	%r12, %r2, -2;
	add.s32 	%r31, %r2, -3;
	and.b32  	%r13, %r12, 3;
	setp.lt.u32 	%p15, %r31, 3;
	mov.b32 	%r39, 1;
	@%p15 bra 	$L__BB35_37;
	and.b32  	%r33, %r12, -4;
	neg.s32 	%r38, %r33;
	add.s64 	%rd24, %rd2, %rd1;
	add.s64 	%rd30, %rd24, 5;
	mov.b32 	%r37, 0;
	and.b16  	%rs36, %rs16, 255;
$L__BB35_24:
	ld.global.u8 	%rs35, [%rd30+-4];
	setp.eq.s16 	%p16, %rs35, %rs36;
	@%p16 bra 	$L__BB35_26;
	ld.global.u8 	%rs52, [%rd30+-3];
	bra.uni 	$L__BB35_27;
$L__BB35_26:
	ld.global.u8 	%rs37, [%rd30+-3];
	add.s16 	%rs52, %rs37, -32;
	st.global.u8 	[%rd30+-3], %rs52;
$L__BB35_27:
	and.b16  	%rs39, %rs52, 255;
	setp.eq.s16 	%p17, %rs39, %rs36;
	@%p17 bra 	$L__BB35_29;
	ld.global.u8 	%rs53, [%rd30+-2];
	bra.uni 	$L__BB35_30;
$L__BB35_29:
	ld.global.u8 	%rs40, [%rd30+-2];
	add.s16 	%rs53, %rs40, -32;
	st.global.u8 	[%rd30+-2], %rs53;
$L__BB35_30:
	and.b16  	%rs42, %rs53, 255;
	setp.eq.s16 	%p18, %rs42, %rs36;
	@%p18 bra 	$L__BB35_32;
	ld.global.u8 	%rs54, [%rd30+-1];
	bra.uni 	$L__BB35_33;
$L__BB35_32:
	ld.global.u8 	%rs43, [%rd30+-1];
	add.s16 	%rs54, %rs43, -32;
	st.global.u8 	[%rd30+-1], %rs54;
$L__BB35_33:
	and.b16  	%rs45, %rs54, 255;
	setp.ne.s16 	%p19, %rs45, %rs36;
	@%p19 bra 	$L__BB35_35;
	ld.global.u8 	%rs46, [%rd30];
	add.s16 	%rs47, %rs46, -32;
	st.global.u8 	[%rd30], %rs47;
$L__BB35_35:
	add.s32 	%r38, %r38, 4;
	add.s32 	%r37, %r37, 4;
	add.s64 	%rd30, %rd30, 4;
	setp.ne.s32 	%p20, %r38, 0;
	@%p20 bra 	$L__BB35_24;
	add.s32 	%r39, %r37, 1;
$L__BB35_37:
	setp.eq.s32 	%p21, %r13, 0;
	@%p21 bra 	$L__BB35_42;
	cvt.u64.u32 	%rd25, %r39;
	add.s64 	%rd26, %rd2, %rd25;
	add.s64 	%rd27, %rd26, %rd1;
	add.s64 	%rd31, %rd27, 1;
	neg.s32 	%r40, %r13;
	and.b16  	%rs49, %rs16, 255;
$L__BB35_39:
	.pragma "nounroll";
	ld.global.u8 	%rs48, [%rd31+-1];
	setp.ne.s16 	%p22, %rs48, %rs49;
	@%p22 bra 	$L__BB35_41;
	ld.global.u8 	%rs50, [%rd31];
	add.s16 	%rs51, %rs50, -32;
	st.global.u8 	[%rd31], %rs51;
$L__BB35_41:
	add.s64 	%rd31, %rd31, 1;
	add.s32 	%r40, %r40, 1;
	setp.ne.s32 	%p23, %r40, 0;
	@%p23 bra 	$L__BB35_39;
$L__BB35_42:
	ret;

}
	// .globl	insertKernel
.visible .entry insertKernel(
	.param .u64 .ptr .align 1 insertKernel_param_0,
	.param .u64 .ptr .align 1 insertKernel_param_1,
	.param .u32 insertKernel_param_2,
	.param .u8 insertKernel_param_3,
	.param .u32 insertKernel_param_4
)
{
	.reg .pred 	%p<12>;
	.reg .b16 	%rs<8>;
	.reg .b32 	%r<25>;
	.reg .b64 	%rd<19>;

	ld.param.u64 	%rd6, [insertKernel_param_0];
	ld.param.u64 	%rd7, [insertKernel_param_1];
	ld.param.u32 	%r12, [insertKernel_param_2];
	ld.param.s8 	%rs1, [insertKernel_param_3];
	ld.param.u32 	%r13, [insertKernel_param_4];
	mov.u32 	%r14, %ctaid.x;
	mov.u32 	%r15, %ntid.x;
	mov.u32 	%r16, %tid.x;
	mad.lo.s32 	%r1, %r14, %r15, %r16;
	setp.ge.s32 	%p1, %r1, %r13;
	@%p1 bra 	$L__BB36_10;
	cvta.to.global.u64 	%rd8, %rd7;
	cvta.to.global.u64 	%rd1, %rd6;
	mul.wide.s32 	%rd9, %r1, 4;
	add.s64 	%rd2, %rd8, %rd9;
	ld.global.u32 	%r2, [%rd2];
	shl.b32 	%r17, %r1, 5;
	cvt.s64.s32 	%rd3, %r17;
	setp.eq.s32 	%p2, %r2, 0;
	setp.gt.s32 	%p3, %r12, %r2;
	setp.gt.s32 	%p4, %r2, 30;
	or.pred  	%p5, %p3, %p4;
	or.pred  	%p6, %p5, %p2;
	@%p6 bra 	$L__BB36_10;
	add.s64 	%rd4, %rd1, %rd3;
	setp.le.s32 	%p7, %r2, %r12;
	@%p7 bra 	$L__BB36_9;
	sub.s32 	%r18, %r2, %r12;
	and.b32  	%r3, %r18, 3;
	setp.eq.s32 	%p8, %r3, 0;
	mov.u32 	%r23, %r2;
	@%p8 bra 	$L__BB36_6;
	neg.s32 	%r21, %r3;
	mov.u32 	%r23, %r2;
$L__BB36_5:
	.pragma "nounroll";
	cvt.s64.s32 	%rd10, %r23;
	add.s64 	%rd11, %rd4, %rd10;
	add.s32 	%r23, %r23, -1;
	ld.global.u8 	%rs2, [%rd11+-1];
	st.global.u8 	[%rd11], %rs2;
	add.s32 	%r21, %r21, 1;
	setp.ne.s32 	%p9, %r21, 0;
	@%p9 bra 	$L__BB36_5;
$L__BB36_6:
	sub.s32 	%r19, %r12, %r2;
	setp.gt.u32 	%p10, %r19, -4;
	@%p10 bra 	$L__BB36_9;
	add.s64 	%rd12, %rd3, %rd1;
	add.s64 	%rd5, %rd12, -2;
$L__BB36_8:
	cvt.s64.s32 	%rd13, %r23;
	add.s64 	%rd14, %rd5, %rd13;
	ld.global.u8 	%rs3, [%rd14+1];
	st.global.u8 	[%rd14+2], %rs3;
	ld.global.u8 	%rs4, [%rd14];
	st.global.u8 	[%rd14+1], %rs4;
	ld.global.u8 	%rs5, [%rd14+-1];
	st.global.u8 	[%rd14], %rs5;
	add.s32 	%r23, %r23, -4;
	ld.global.u8 	%rs6, [%rd14+-2];
	st.global.u8 	[%rd14+-1], %rs6;
	setp.gt.s32 	%p11, %r23, %r12;
	@%p11 bra 	$L__BB36_8;
$L__BB36_9:
	cvt.s64.s32 	%rd15, %r12;
	add.s64 	%rd16, %rd4, %rd15;
	st.global.u8 	[%rd16], %rs1;
	add.s32 	%r20, %r2, 1;
	st.global.u32 	[%rd2], %r20;
	cvt.s64.s32 	%rd17, %r2;
	add.s64 	%rd18, %rd4, %rd17;
	mov.b16 	%rs7, 0;
	st.global.u8 	[%rd18+1], %rs7;
$L__BB36_10:
	ret;

}
	// .globl	OmitKernel
.visible .entry OmitKernel(
	.param .u64 .ptr .align 1 OmitKernel_param_0,
	.param .u64 .ptr .align 1 OmitKernel_param_1,
	.param .u32 OmitKernel_param_2,
	.param .u32 OmitKernel_param_3,
	.param .u32 OmitKernel_param_4
)
{
	.reg .pred 	%p<10>;
	.reg .b16 	%rs<7>;
	.reg .b32 	%r<37>;
	.reg .b64 	%rd<22>;

	ld.param.u64 	%rd7, [OmitKernel_param_0];
	ld.param.u64 	%rd8, [OmitKernel_param_1];
	ld.param.u32 	%r20, [OmitKernel_param_2];
	ld.param.u32 	%r21, [OmitKernel_param_3];
	ld.param.u32 	%r22, [OmitKernel_param_4];
	mov.u32 	%r23, %ctaid.x;
	mov.u32 	%r24, %ntid.x;
	mov.u32 	%r25, %tid.x;
	mad.lo.s32 	%r1, %r23, %r24, %r25;
	setp.ge.s32 	%p1, %r1, %r22;
	@%p1 bra 	$L__BB37_10;
	cvta.to.global.u64 	%rd9, %rd8;
	cvta.to.global.u64 	%rd1, %rd7;
	mul.wide.s32 	%rd10, %r1, 4;
	add.s64 	%rd2, %rd9, %rd10;
	ld.global.u32 	%r2, [%rd2];
	shl.b32 	%r26, %r1, 5;
	cvt.s64.s32 	%rd3, %r26;
	setp.lt.s32 	%p2, %r2, 1;
	setp.ge.s32 	%p3, %r20, %r2;
	or.pred  	%p4, %p2, %p3;
	@%p4 bra 	$L__BB37_10;
	add.s64 	%rd4, %rd1, %rd3;
	sub.s32 	%r27, %r2, %r20;
	min.s32 	%r3, %r21, %r27;
	sub.s32 	%r4, %r2, %r3;
	setp.ge.s32 	%p5, %r20, %r4;
	@%p5 bra 	$L__BB37_9;
	add.s32 	%r32, %r20, %r3;
	sub.s32 	%r28, %r2, %r32;
	and.b32  	%r6, %r28, 3;
	setp.eq.s32 	%p6, %r6, 0;
	mov.u32 	%r34, %r20;
	@%p6 bra 	$L__BB37_6;
	neg.s32 	%r31, %r6;
	mov.u32 	%r34, %r20;
$L__BB37_5:
	.pragma "nounroll";
	cvt.s64.s32 	%rd11, %r34;
	add.s64 	%rd12, %rd4, %rd11;
	cvt.s64.s32 	%rd13, %r32;
	add.s64 	%rd14, %rd4, %rd13;
	ld.global.u8 	%rs1, [%rd14];
	st.global.u8 	[%rd12], %rs1;
	add.s32 	%r34, %r34, 1;
	add.s32 	%r32, %r32, 1;
	add.s32 	%r31, %r31, 1;
	setp.ne.s32 	%p7, %r31, 0;
	@%p7 bra 	$L__BB37_5;
$L__BB37_6:
	sub.s32 	%r29, %r20, %r2;
	add.s32 	%r30, %r29, %r3;
	setp.gt.u32 	%p8, %r30, -4;
	@%p8 bra 	$L__BB37_9;
	add.s64 	%rd15, %rd3, %rd1;
	add.s64 	%rd5, %rd15, 1;
	add.s32 	%r35, %r34, %r3;
	add.s64 	%rd6, %rd15, 3;
$L__BB37_8:
	cvt.s64.s32 	%rd16, %r35;
	add.s64 	%rd17, %rd5, %rd16;
	cvt.s64.s32 	%rd18, %r34;
	add.s64 	%rd19, %rd6, %rd18;
	ld.global.u8 	%rs2, [%rd17+-1];
	st.global.u8 	[%rd19+-3], %rs2;
	ld.global.u8 	%rs3, [%rd17];
	st.global.u8 	[%rd19+-2], %rs3;
	ld.global.u8 	%rs4, [%rd17+1];
	st.global.u8 	[%rd19+-1], %rs4;
	ld.global.u8 	%rs5, [%rd17+2];
	st.global.u8 	[%rd19], %rs5;
	add.s32 	%r34, %r34, 4;
	add.s32 	%r35, %r35, 4;
	setp.lt.s32 	%p9, %r34, %r4;
	@%p9 bra 	$L__BB37_8;
$L__BB37_9:
	st.global.u32 	[%rd2], %r4;
	cvt.s64.s32 	%rd20, %r4;
	add.s64 	%rd21, %rd4, %rd20;
	mov.b16 	%rs6, 0;
	st.global.u8 	[%rd21], %rs6;
$L__BB37_10:
	ret;

}
	// .globl	overwriteKernel
.visible .entry overwriteKernel(
	.param .u64 .ptr .align 1 overwriteKernel_param_0,
	.param .u64 .ptr .align 1 overwriteKernel_param_1,
	.param .u32 overwriteKernel_param_2,
	.param .u8 overwriteKernel_param_3,
	.param .u32 overwriteKernel_param_4
)
{
	.reg .pred 	%p<7>;
	.reg .b16 	%rs<2>;
	.reg .b32 	%r<9>;
	.reg .b64 	%rd<11>;

	ld.param.u64 	%rd1, [overwriteKernel_param_0];
	ld.param.u64 	%rd2, [overwriteKernel_param_1];
	ld.param.u32 	%r2, [overwriteKernel_param_2];
	ld.param.s8 	%rs1, [overwriteKernel_param_3];
	ld.param.u32 	%r3, [overwriteKernel_param_4];
	mov.u32 	%r4, %ctaid.x;
	mov.u32 	%r5, %ntid.x;
	mov.u32 	%r6, %tid.x;
	mad.lo.s32 	%r1, %r4, %r5, %r6;
	setp.ge.s32 	%p1, %r1, %r3;
	@%p1 bra 	$L__BB38_3;
	cvta.to.global.u64 	%rd3, %rd2;
	mul.wide.s32 	%rd4, %r1, 4;
	add.s64 	%rd5, %rd3, %rd4;
	ld.global.u32 	%r7, [%rd5];
	setp.lt.s32 	%p2, %r7, 1;
	setp.lt.s32 	%p3, %r2, 0;
	or.pred  	%p4, %p3, %p2;
	setp.ge.s32 	%p5, %r2, %r7;
	or.pred  	%p6, %p5, %p4;
	@%p6 bra 	$L__BB38_3;
	shl.b32 	%r8, %r1, 5;
	cvt.s64.s32 	%rd6, %r8;
	cvt.u64.u32 	%rd7, %r2;
	add.s64 	%rd8, %rd7, %rd6;
	cvta.to.global.u64 	%rd9, %rd1;
	add.s64 	%rd10, %rd9, %rd8;
	st.global.u8 	[%rd10], %rs1;
$L__BB38_3:
	ret;

}
	// .globl	swapAnyKernel
.visible .entry swapAnyKernel(
	.param .u64 .ptr .align 1 swapAnyKernel_param_0,
	.param .u64 .ptr .align 1 swapAnyKernel_param_1,
	.param .u32 swapAnyKernel_param_2,
	.param .u32 swapAnyKernel_param_3,
	.param .u32 swapAnyKernel_param_4
)
{
	.reg .pred 	%p<9>;
	.reg .b16 	%rs<3>;
	.reg .b32 	%r<13>;
	.reg .b64 	%rd<13>;

	ld.param.u64 	%rd2, [swapAnyKernel_param_0];
	ld.param.u64 	%rd3, [swapAnyKernel_param_1];
	ld.param.u32 	%r2, [swapAnyKernel_param_2];
	ld.param.u32 	%r3, [swapAnyKernel_param_3];
	ld.param.u32 	%r4, [swapAnyKernel_param_4];
	mov.u32 	%r5, %ctaid.x;
	mov.u32 	%r6, %ntid.x;
	mov.u32 	%r7, %tid.x;
	mad.lo.s32 	%r1, %r5, %r6, %r7;
	setp.ge.s32 	%p1, %r1, %r4;
	@%p1 bra 	$L__BB39_3;
	cvta.to.global.u64 	%rd4, %rd3;
	cvta.to.global.u64 	%rd5, %rd2;
	mul.wide.s32 	%rd6, %r1, 4;
	add.s64 	%rd7, %rd4, %rd6;
	ld.global.u32 	%r8, [%rd7];
	shl.b32 	%r9, %r1, 5;
	cvt.s64.s32 	%rd8, %r9;
	add.s64 	%rd1, %rd5, %rd8;
	setp.eq.s32 	%p2, %r8, 0;
	or.b32  	%r10, %r3, %r2;
	shr.u32 	%r11, %r10, 31;
	and.b32  	%r12, %r11, 1;
	setp.eq.b32 	%p3, %r12, 1;
	or.pred  	%p4, %p3, %p2;
	setp.ge.s32 	%p5, %r2, %r8;
	or.pred  	%p6, %p5, %p4;
	setp.ge.s32 	%p7, %r3, %r8;
	or.pred  	%p8, %p7, %p6;
	@%p8 bra 	$L__BB39_3;
	cvt.s64.s32 	%rd9, %r2;
	add.s64 	%rd10, %rd1, %rd9;
	ld.global.u8 	%rs1, [%rd10];
	cvt.s64.s32 	%rd11, %r3;
	add.s64 	%rd12, %rd1, %rd11;
	ld.global.u8 	%rs2, [%rd12];
	st.global.u8 	[%rd10], %rs2;
	st.global.u8 	[%rd12], %rs1;
$L__BB39_3:
	ret;

}
	// .globl	extractKernel
.visible .entry extractKernel(
	.param .u64 .ptr .align 1 extractKernel_param_0,
	.param .u64 .ptr .align 1 extractKernel_param_1,
	.param .u32 extractKernel_param_2,
	.param .u32 extractKernel_param_3,
	.param .u32 extractKernel_param_4
)
{
	.reg .pred 	%p<10>;
	.reg .b16 	%rs<7>;
	.reg .b32 	%r<32>;
	.reg .b64 	%rd<27>;

	ld.param.u64 	%rd12, [extractKernel_param_0];
	ld.param.u64 	%rd13, [extractKernel_param_1];
	ld.param.u32 	%r18, [extractKernel_param_2];
	ld.param.u32 	%r19, [extractKernel_param_3];
	ld.param.u32 	%r20, [extractKernel_param_4];
	mov.u32 	%r21, %ctaid.x;
	mov.u32 	%r22, %ntid.x;
	mov.u32 	%r23, %tid.x;
	mad.lo.s32 	%r1, %r21, %r22, %r23;
	setp.ge.s32 	%p1, %r1, %r20;
	@%p1 bra 	$L__BB40_10;
	cvta.to.global.u64 	%rd14, %rd13;
	cvta.to.global.u64 	%rd1, %rd12;
	mul.wide.s32 	%rd15, %r1, 4;
	add.s64 	%rd2, %rd14, %rd15;
	ld.global.u32 	%r2, [%rd2];
	shl.b32 	%r24, %r1, 5;
	cvt.s64.s32 	%rd3, %r24;
	setp.lt.s32 	%p2, %r2, 1;
	setp.le.s32 	%p3, %r2, %r18;
	or.pred  	%p4, %p2, %p3;
	@%p4 bra 	$L__BB40_10;
	add.s64 	%rd4, %rd1, %rd3;
	sub.s32 	%r25, %r2, %r18;
	min.s32 	%r3, %r19, %r25;
	setp.lt.s32 	%p5, %r3, 1;
	@%p5 bra 	$L__BB40_9;
	and.b32  	%r4, %r3, 3;
	setp.lt.u32 	%p6, %r3, 4;
	mov.b32 	%r29, 0;
	@%p6 bra 	$L__BB40_6;
	and.b32  	%r29, %r3, 2147483644;
	neg.s32 	%r28, %r29;
	add.s64 	%rd16, %rd3, %rd1;
	add.s64 	%rd5, %rd16, 1;
	add.s64 	%rd25, %rd16, 3;
	mov.u32 	%r27, %r18;
$L__BB40_5:
	cvt.s64.s32 	%rd17, %r27;
	add.s64 	%rd18, %rd5, %rd17;
	ld.global.u8 	%rs1, [%rd18+-1];
	st.global.u8 	[%rd25+-3], %rs1;
	ld.global.u8 	%rs2, [%rd18];
	st.global.u8 	[%rd25+-2], %rs2;
	ld.global.u8 	%rs3, [%rd18+1];
	st.global.u8 	[%rd25+-1], %rs3;
	ld.global.u8 	%rs4, [%rd18+2];
	st.global.u8 	[%rd25], %rs4;
	add.s32 	%r28, %r28, 4;
	add.s32 	%r27, %r27, 4;
	add.s64 	%rd25, %rd25, 4;
	setp.ne.s32 	%p7, %r28, 0;
	@%p7 bra 	$L__BB40_5;
$L__BB40_6:
	setp.eq.s32 	%p8, %r4, 0;
	@%p8 bra 	$L__BB40_9;
	cvt.u64.u32 	%rd19, %r29;
	add.s64 	%rd20, %rd3, %rd19;
	add.s64 	%rd26, %rd1, %rd20;
	add.s32 	%r31, %r29, %r18;
	neg.s32 	%r30, %r4;
$L__BB40_8:
	.pragma "nounroll";
	cvt.s64.s32 	%rd21, %r31;
	add.s64 	%rd22, %rd4, %rd21;
	ld.global.u8 	%rs5, [%rd22];
	st.global.u8 	[%rd26], %rs5;
	add.s64 	%rd26, %rd26, 1;
	add.s32 	%r31, %r31, 1;
	add.s32 	%r30, %r30, 1;
	setp.ne.s32 	%p9, %r30, 0;
	@%p9 bra 	$L__BB40_8;
$L__BB40_9:
	st.global.u32 	[%rd2], %r3;
	cvt.s64.s32 	%rd23, %r3;
	add.s64 	%rd24, %rd4, %rd23;
	mov.b16 	%rs6, 0;
	st.global.u8 	[%rd24], %rs6;
$L__BB40_10:
	ret;

}
	// .globl	rejectLessKernel
.visible .entry rejectLessKernel(
	.param .u64 .ptr .align 1 rejectLessKernel_param_0,
	.param .u64 .ptr .align 1 rejectLessKernel_param_1,
	.param .u32 rejectLessKernel_param_2,
	.param .u32 rejectLessKernel_param_3
)
{
	.reg .pred 	%p<3>;
	.reg .b16 	%rs<2>;
	.reg .b32 	%r<10>;
	.reg .b64 	%rd<9>;

	ld.param.u64 	%rd2, [rejectLessKernel_param_0];
	ld.param.u64 	%rd3, [rejectLessKernel_param_1];
	ld.param.u32 	%r2, [rejectLessKernel_param_2];
	ld.param.u32 	%r3, [rejectLessKernel_param_3];
	mov.u32 	%r4, %ctaid.x;
	mov.u32 	%r5, %ntid.x;
	mov.u32 	%r6, %tid.x;
	mad.lo.s32 	%r1, %r4, %r5, %r6;
	setp.ge.s32 	%p1, %r1, %r3;
	@%p1 bra 	$L__BB41_3;
	cvta.to.global.u64 	%rd4, %rd3;
	mul.wide.s32 	%rd5, %r1, 4;
	add.s64 	%rd1, %rd4, %rd5;
	ld.global.u32 	%r7, [%rd1];
	setp.lt.s32 	%p2, %r7, %r2;
	@%p2 bra 	$L__BB41_3;
	mov.b32 	%r8, 0;
	st.global.u32 	[%rd1], %r8;
	shl.b32 	%r9, %r1, 5;
	cvt.s64.s32 	%rd6, %r9;
	cvta.to.global.u64 	%rd7, %rd2;
	add.s64 	%rd8, %rd7, %rd6;
	mov.b16 	%rs1, 0;
	st.global.u8 	[%rd8], %rs1;
$L__BB41_3:
	ret;

}
	// .globl	rejectGreaterKernel
.visible .entry rejectGreaterKernel(
	.param .u64 .ptr .align 1 rejectGreaterKernel_param_0,
	.param .u64 .ptr .align 1 rejectGreaterKernel_param_1,
	.param .u32 rejectGreaterKernel_param_2,
	.param .u32 rejectGreaterKernel_param_3
)
{
	.reg .pred 	%p<3>;
	.reg .b16 	%rs<2>;
	.reg .b32 	%r<10>;
	.reg .b64 	%rd<9>;

	ld.param.u64 	%rd2, [rejectGreaterKernel_param_0];
	ld.param.u64 	%rd3, [rejectGreaterKernel_param_1];
	ld.param.u32 	%r2, [rejectGreaterKernel_param_2];
	ld.param.u32 	%r3, [rejectGreaterKernel_param_3];
	mov.u32 	%r4, %ctaid.x;
	mov.u32 	%r5, %ntid.x;
	mov.u32 	%r6, %tid.x;
	mad.lo.s32 	%r1, %r4, %r5, %r6;
	setp.ge.s32 	%p1, %r1, %r3;
	@%p1 bra 	$L__BB42_3;
	cvta.to.global.u64 	%rd4, %rd3;
	mul.wide.s32 	%rd5, %r1, 4;
	add.s64 	%rd1, %rd4, %rd5;
	ld.global.u32 	%r7, [%rd1];
	setp.gt.s32 	%p2, %r7, %r2;
	@%p2 bra 	$L__BB42_3;
	mov.b32 	%r8, 0;
	st.global.u32 	[%rd1], %r8;
	shl.b32 	%r9, %r1, 5;
	cvt.s64.s32 	%rd6, %r9;
	cvta.to.global.u64 	%rd7, %rd2;
	add.s64 	%rd8, %rd7, %rd6;
	mov.b16 	%rs1, 0;
	st.global.u8 	[%rd8], %rs1;
$L__BB42_3:
	ret;

}
	// .globl	rejectEqualKernel
.visible .entry rejectEqualKernel(
	.param .u64 .ptr .align 1 rejectEqualKernel_param_0,
	.param .u64 .ptr .align 1 rejectEqualKernel_param_1,
	.param .u32 rejectEqualKernel_param_2,
	.param .u32 rejectEqualKernel_param_3
)
{
	.reg .pred 	%p<3>;
	.reg .b16 	%rs<2>;
	.reg .b32 	%r<10>;
	.reg .b64 	%rd<9>;

	ld.param.u64 	%rd2, [rejectEqualKernel_param_0];
	ld.param.u64 	%rd3, [rejectEqualKernel_param_1];
	ld.param.u32 	%r2, [rejectEqualKernel_param_2];
	ld.param.u32 	%r3, [rejectEqualKernel_param_3];
	mov.u32 	%r4, %ctaid.x;
	mov.u32 	%r5, %ntid.x;
	mov.u32 	%r6, %tid.x;
	mad.lo.s32 	%r1, %r4, %r5, %r6;
	setp.ge.s32 	%p1, %r1, %r3;
	@%p1 bra 	$L__BB43_3;
	cvta.to.global.u64 	%rd4, %rd3;
	mul.wide.s32 	%rd5, %r1, 4;
	add.s64 	%rd1, %rd4, %rd5;
	ld.global.u32 	%r7, [%rd1];
	setp.ne.s32 	%p2, %r7, %r2;
	@%p2 bra 	$L__BB43_3;
	mov.b32 	%r8, 0;
	st.global.u32 	[%rd1], %r8;
	shl.b32 	%r9, %r1, 5;
	cvt.s64.s32 	%rd6, %r9;
	cvta.to.global.u64 	%rd7, %rd2;
	add.s64 	%rd8, %rd7, %rd6;
	mov.b16 	%rs1, 0;
	st.global.u8 	[%rd8], %rs1;
$L__BB43_3:
	ret;

}
	// .globl	rejectContainKernel
.visible .entry rejectContainKernel(
	.param .u64 .ptr .align 1 rejectContainKernel_param_0,
	.param .u64 .ptr .align 1 rejectContainKernel_param_1,
	.param .u8 rejectContainKernel_param_2,
	.param .u32 rejectContainKernel_param_3
)
{
	.reg .pred 	%p<5>;
	.reg .b16 	%rs<5>;
	.reg .b32 	%r<13>;
	.reg .b64 	%rd<11>;

	ld.param.u64 	%rd3, [rejectContainKernel_param_0];
	ld.param.u64 	%rd4, [rejectContainKernel_param_1];
	ld.param.s8 	%rs1, [rejectContainKernel_param_2];
	ld.param.u32 	%r5, [rejectContainKernel_param_3];
	mov.u32 	%r6, %ctaid.x;
	mov.u32 	%r7, %ntid.x;
	mov.u32 	%r8, %tid.x;
	mad.lo.s32 	%r1, %r6, %r7, %r8;
	setp.ge.s32 	%p1, %r1, %r5;
	@%p1 bra 	$L__BB44_6;
	cvta.to.global.u64 	%rd5, %rd4;
	cvta.to.global.u64 	%rd6, %rd3;
	mul.wide.s32 	%rd7, %r1, 4;
	add.s64 	%rd1, %rd5, %rd7;
	ld.global.u32 	%r2, [%rd1];
	shl.b32 	%r9, %r1, 5;
	cvt.s64.s32 	%rd8, %r9;
	add.s64 	%rd2, %rd6, %rd8;
	setp.lt.s32 	%p2, %r2, 1;
	@%p2 bra 	$L__BB44_6;
	mov.b32 	%r12, 0;
	and.b16  	%rs3, %rs1, 255;
	bra.uni 	$L__BB44_4;
$L__BB44_3:
	add.s32 	%r12, %r12, 1;
	setp.eq.s32 	%p4, %r12, %r2;
	@%p4 bra 	$L__BB44_6;
$L__BB44_4:
	cvt.u64.u32 	%rd9, %r12;
	add.s64 	%rd10, %rd2, %rd9;
	ld.global.u8 	%rs2, [%rd10];
	setp.ne.s16 	%p3, %rs2, %rs3;
	@%p3 bra 	$L__BB44_3;
	mov.b32 	%r11, 0;
	st.global.u32 	[%rd1], %r11;
	mov.b16 	%rs4, 0;
	st.global.u8 	[%rd2], %rs4;
$L__BB44_6:
	ret;

}
	// .globl	rejectNotContainKernel
.visible .entry rejectNotContainKernel(
	.param .u64 .ptr .align 1 rejectNotContainKernel_param_0,
	.param .u64 .ptr .align 1 rejectNotContainKernel_param_1,
	.param .u8 rejectNotContainKernel_param_2,
	.param .u32 rejectNotContainKernel_param_3
)
{
	.reg .pred 	%p<5>;
	.reg .b16 	%rs<5>;
	.reg .b32 	%r<13>;
	.reg .b64 	%rd<11>;

	ld.param.u64 	%rd3, [rejectNotContainKernel_param_0];
	ld.param.u64 	%rd4, [rejectNotContainKernel_param_1];
	ld.param.s8 	%rs1, [rejectNotContainKernel_param_2];
	ld.param.u32 	%r5, [rejectNotContainKernel_param_3];
	mov.u32 	%r6, %ctaid.x;
	mov.u32 	%r7, %ntid.x;
	mov.u32 	%r8, %tid.x;
	mad.lo.s32 	%r1, %r6, %r7, %r8;
	setp.ge.s32 	%p1, %r1, %r5;
	@%p1 bra 	$L__BB45_6;
	cvta.to.global.u64 	%rd5, %rd4;
	cvta.to.global.u64 	%rd6, %rd3;
	mul.wide.s32 	%rd7, %r1, 4;
	add.s64 	%rd1, %rd5, %rd7;
	ld.global.u32 	%r2, [%rd1];
	shl.b32 	%r9, %r1, 5;
	cvt.s64.s32 	%rd8, %r9;
	add.s64 	%rd2, %rd6, %rd8;
	setp.lt.s32 	%p2, %r2, 1;
	@%p2 bra 	$L__BB45_5;
	mov.b32 	%r12, 0;
	and.b16  	%rs3, %rs1, 255;
	bra.uni 	$L__BB45_4;
$L__BB45_3:
	add.s32 	%r12, %r12, 1;
	setp.eq.s32 	%p4, %r12, %r2;
	@%p4 bra 	$L__BB45_5;
$L__BB45_4:
	cvt.u64.u32 	%rd9, %r12;
	add.s64 	%rd10, %rd2, %rd9;
	ld.global.u8 	%rs2, [%rd10];
	setp.eq.s16 	%p3, %rs2, %rs3;
	@%p3 bra 	$L__BB45_6;
	bra.uni 	$L__BB45_3;
$L__BB45_5:
	mov.b32 	%r11, 0;
	st.global.u32 	[%rd1], %r11;
	mov.b16 	%rs4, 0;
	st.global.u8 	[%rd2], %rs4;
$L__BB45_6:
	ret;

}
	// .globl	toggleWithNSeparatorKernel
.visible .entry toggleWithNSeparatorKernel(
	.param .u64 .ptr .align 1 toggleWithNSeparatorKernel_param_0,
	.param .u64 .ptr .align 1 toggleWithNSeparatorKernel_param_1,
	.param .u8 toggleWithNSeparatorKernel_param_2,
	.param .u32 toggleWithNSeparatorKernel_param_3,
	.param .u32 toggleWithNSeparatorKernel_param_4
)
{
	.reg .pred 	%p<11>;
	.reg .b16 	%rs<11>;
	.reg .b32 	%r<23>;
	.reg .b64 	%rd<13>;

	ld.param.u64 	%rd3, [toggleWithNSeparatorKernel_param_0];
	ld.param.u64 	%rd4, [toggleWithNSeparatorKernel_param_1];
	ld.param.s8 	%rs2, [toggleWithNSeparatorKernel_param_2];
	ld.param.u32 	%r10, [toggleWithNSeparatorKernel_param_3];
	ld.param.u32 	%r11, [toggleWithNSeparatorKernel_param_4];
	mov.u32 	%r12, %ctaid.x;
	mov.u32 	%r13, %ntid.x;
	mov.u32 	%r14, %tid.x;
	mad.lo.s32 	%r1, %r12, %r13, %r14;
	setp.ge.s32 	%p1, %r1, %r11;
	@%p1 bra 	$L__BB46_13;
	cvta.to.global.u64 	%rd5, %rd4;
	cvta.to.global.u64 	%rd6, %rd3;
	mul.wide.s32 	%rd7, %r1, 4;
	add.s64 	%rd8, %rd5, %rd7;
	ld.global.u32 	%r2, [%rd8];
	shl.b32 	%r16, %r1, 5;
	cvt.s64.s32 	%rd9, %r16;
	add.s64 	%rd1, %rd6, %rd9;
	setp.lt.s32 	%p2, %r2, 1;
	mov.b32 	%r22, -1;
	@%p2 bra 	$L__BB46_8;
	mov.b32 	%r19, 0;
	and.b16  	%rs4, %rs2, 255;
	mov.u32 	%r20, %r19;
$L__BB46_3:
	cvt.u64.u32 	%rd10, %r19;
	add.s64 	%rd11, %rd1, %rd10;
	ld.global.u8 	%rs3, [%rd11];
	setp.ne.s16 	%p3, %rs3, %rs4;
	@%p3 bra 	$L__BB46_7;
	setp.ne.s32 	%p4, %r20, %r10;
	@%p4 bra 	$L__BB46_6;
	add.s32 	%r22, %r19, 1;
	bra.uni 	$L__BB46_8;
$L__BB46_6:
	add.s32 	%r20, %r20, 1;
$L__BB46_7:
	add.s32 	%r19, %r19, 1;
	setp.ne.s32 	%p5, %r19, %r2;
	@%p5 bra 	$L__BB46_3;
$L__BB46_8:
	setp.lt.s32 	%p6, %r22, 1;
	setp.ge.s32 	%p7, %r22, %r2;
	or.pred  	%p8, %p6, %p7;
	@%p8 bra 	$L__BB46_13;
	cvt.u64.u32 	%rd12, %r22;
	add.s64 	%rd2, %rd1, %rd12;
	ld.global.u8 	%rs1, [%rd2];
	add.s16 	%rs5, %rs1, -97;
	and.b16  	%rs6, %rs5, 255;
	setp.gt.u16 	%p9, %rs6, 25;
	@%p9 bra 	$L__BB46_11;
	add.s16 	%rs10, %rs1, -32;
	st.global.u8 	[%rd2], %rs10;
	bra.uni 	$L__BB46_13;
$L__BB46_11:
	add.s16 	%rs7, %rs1, -65;
	and.b16  	%rs8, %rs7, 255;
	setp.gt.u16 	%p10, %rs8, 25;
	@%p10 bra 	$L__BB46_13;
	add.s16 	%rs9, %rs1, 32;
	st.global.u8 	[%rd2], %rs9;
$L__BB46_13:
	ret;

}
	// .globl	xxhashKernel
.visible .entry xxhashKernel(
	.param .u64 .ptr .align 1 xxhashKernel_param_0,
	.param .u64 .ptr .align 1 xxhashKernel_param_1,
	.param .u64 xxhashKernel_param_2,
	.param .u64 .ptr .align 1 xxhashKernel_param_3,
	.param .u32 xxhashKernel_param_4
)
{
	.reg .pred 	%p<12>;
	.reg .b32 	%r<69>;
	.reg .b64 	%rd<312>;

	ld.param.u64 	%rd74, [xxhashKernel_param_0];
	ld.param.u64 	%rd75, [xxhashKernel_param_1];
	ld.param.u64 	%rd283, [xxhashKernel_param_2];
	ld.param.u32 	%r2, [xxhashKernel_param_4];
	mov.u32 	%r3, %ctaid.x;
	mov.u32 	%r4, %ntid.x;
	mov.u32 	%r5, %tid.x;
	mad.lo.s32 	%r1, %r3, %r4, %r5;
	setp.ge.s32 	%p1, %r1, %r2;
	@%p1 bra 	$L__BB47_17;
	cvta.to.global.u64 	%rd1, %rd74;
	cvta.to.global.u64 	%rd78, %rd75;
	shl.b32 	%r6, %r1, 5;
	cvt.s64.s32 	%rd2, %r6;
	add.s64 	%rd293, %rd1, %rd2;
	mul.wide.s32 	%rd79, %r1, 4;
	add.s64 	%rd80, %rd78, %rd79;
	ld.global.s32 	%rd4, [%rd80];
	setp.lt.s64 	%p2, %rd4, 32;
	add.s64 	%rd5, %rd293, %rd4;
	@%p2 bra 	$L__BB47_5;
	add.s64 	%rd6, %rd5, -32;
	add.s64 	%rd281, %rd283, 6983438078262162902;
	add.s64 	%rd282, %rd283, -4417276706812531889;
	add.s64 	%rd284, %rd283, 7046029288634856825;
	mov.u64 	%rd294, %rd293;
$L__BB47_3:
	ld.global.u8 	%rd81, [%rd294];
	ld.global.u8 	%r7, [%rd294+1];
	mul.wide.u32 	%rd82, %r7, 256;
	or.b64  	%rd83, %rd82, %rd81;
	ld.global.u8 	%r8, [%rd294+2];
	mul.wide.u32 	%rd84, %r8, 65536;
	or.b64  	%rd85, %rd83, %rd84;
	ld.global.u8 	%r9, [%rd294+3];
	mul.wide.u32 	%rd86, %r9, 16777216;
	or.b64  	%rd87, %rd85, %rd86;
	ld.global.u8 	%rd88, [%rd294+4];
	shl.b64 	%rd89, %rd88, 32;
	or.b64  	%rd90, %rd87, %rd89;
	ld.global.u8 	%rd91, [%rd294+5];
	shl.b64 	%rd92, %rd91, 40;
	or.b64  	%rd93, %rd90, %rd92;
	ld.global.u8 	%rd94, [%rd294+6];
	shl.b64 	%rd95, %rd94, 48;
	or.b64  	%rd96, %rd93, %rd95;
	ld.global.u8 	%rd97, [%rd294+7];
	shl.b64 	%rd98, %rd97, 56;
	or.b64  	%rd99, %rd96, %rd98;
	mad.lo.s64 	%rd100, %rd99, -4417276706812531889, %rd281;
	mov.b64 	{%r10, %r11}, %rd100;
	shf.l.wrap.b32 	%r12, %r10, %r11, 31;
	shf.l.wrap.b32 	%r13, %r11, %r10, 31;
	mov.b64 	%rd16, {%r13, %r12};
	mul.lo.s64 	%rd281, %rd16, -7046029288634856825;
	ld.global.u8 	%rd101, [%rd294+8];
	ld.global.u8 	%r14, [%rd294+9];
	mul.wide.u32 	%rd102, %r14, 256;
	or.b64  	%rd103, %rd102, %rd101;
	ld.global.u8 	%r15, [%rd294+10];
	mul.wide.u32 	%rd104, %r15, 65536;
	or.b64  	%rd105, %rd103, %rd104;
	ld.global.u8 	%r16, [%rd294+11];
	mul.wide.u32 	%rd106, %r16, 16777216;
	or.b64  	%rd107, %rd105, %rd106;
	ld.global.u8 	%rd108, [%rd294+12];
	shl.b64 	%rd109, %rd108, 32;
	or.b64  	%rd110, %rd107, %rd109;
	ld.global.u8 	%rd111, [%rd294+13];
	shl.b64 	%rd112, %rd111, 40;
	or.b64  	%rd113, %rd110, %rd112;
	ld.global.u8 	%rd114, [%rd294+14];
	shl.b64 	%rd115, %rd114, 48;
	or.b64  	%rd116, %rd113, %rd115;
	ld.global.u8 	%rd117, [%rd294+15];
	shl.b64 	%rd118, %rd117, 56;
	or.b64  	%rd119, %rd116, %rd118;
	mad.lo.s64 	%rd120, %rd119, -4417276706812531889, %rd282;
	mov.b64 	{%r17, %r18}, %rd120;
	shf.l.wrap.b32 	%r19, %r17, %r18, 31;
	shf.l.wrap.b32 	%r20, %r18, %r17, 31;
	mov.b64 	%rd18, {%r20, %r19};
	mul.lo.s64 	%rd282, %rd18, -7046029288634856825;
	ld.global.u8 	%rd121, [%rd294+16];
	ld.global.u8 	%r21, [%rd294+17];
	mul.wide.u32 	%rd122, %r21, 256;
	or.b64  	%rd123, %rd122, %rd121;
	ld.global.u8 	%r22, [%rd294+18];
	mul.wide.u32 	%rd124, %r22, 65536;
	or.b64  	%rd125, %rd123, %rd124;
	ld.global.u8 	%r23, [%rd294+19];
	mul.wide.u32 	%rd126, %r23, 16777216;
	or.b64  	%rd127, %rd125, %rd126;
	ld.global.u8 	%rd128, [%rd294+20];
	shl.b64 	%rd129, %rd128, 32;
	or.b64  	%rd130, %rd127, %rd129;
	ld.global.u8 	%rd131, [%rd294+21];
	shl.b64 	%rd132, %rd131, 40;
	or.b64  	%rd133, %rd130, %rd132;
	ld.global.u8 	%rd134, [%rd294+22];
	shl.b64 	%rd135, %rd134, 48;
	or.b64  	%rd136, %rd133, %rd135;
	ld.global.u8 	%rd137, [%rd294+23];
	shl.b64 	%rd138, %rd137, 56;
	or.b64  	%rd139, %rd136, %rd138;
	mad.lo.s64 	%rd140, %rd139, -4417276706812531889, %rd283;
	mov.b64 	{%r24, %r25}, %rd140;
	shf.l.wrap.b32 	%r26, %r24, %r25, 31;
	shf.l.wrap.b32 	%r27, %r25, %r24, 31;
	mov.b64 	%rd20, {%r27, %r26};
	mul.lo.s64 	%rd283, %rd20, -7046029288634856825;
	ld.global.u8 	%rd141, [%rd294+24];
	ld.global.u8 	%r28, [%rd294+25];
	mul.wide.u32 	%rd142, %r28, 256;
	or.b64  	%rd143, %rd142, %rd141;
	ld.global.u8 	%r29, [%rd294+26];
	mul.wide.u32 	%rd144, %r29, 65536;
	or.b64  	%rd145, %rd143, %rd144;
	ld.global.u8 	%r30, [%rd294+27];
	mul.wide.u32 	%rd146, %r30, 16777216;
	or.b64  	%rd147, %rd145, %rd146;
	ld.global.u8 	%rd148, [%rd294+28];
	shl.b64 	%rd149, %rd148, 32;
	or.b64  	%rd150, %rd147, %rd149;
	ld.global.u8 	%rd151, [%rd294+29];
	shl.b64 	%rd152, %rd151, 40;
	or.b64  	%rd153, %rd150, %rd152;
	ld.global.u8 	%rd154, [%rd294+30];
	shl.b64 	%rd155, %rd154, 48;
	or.b64  	%rd156, %rd153, %rd155;
	ld.global.u8 	%rd157, [%rd294+31];
	shl.b64 	%rd158, %rd157, 56;
	or.b64  	%rd159, %rd156, %rd158;
	mad.lo.s64 	%rd160, %rd159, -4417276706812531889, %rd284;
	mov.b64 	{%r31, %r32}, %rd160;
	shf.l.wrap.b32 	%r33, %r31, %r32, 31;
	shf.l.wrap.b32 	%r34, %r32, %r31, 31;
	mov.b64 	%rd22, {%r34, %r33};
	mul.lo.s64 	%rd284, %rd22, -7046029288634856825;
	add.s64 	%rd293, %rd293, 32;
	add.s64 	%rd294, %rd294, 32;
	setp.le.u64 	%p3, %rd293, %rd6;
	@%p3 bra 	$L__BB47_3;
	mul.lo.s64 	%rd161, %rd16, 4354685496439837966;
	mul.lo.s64 	%rd162, %rd16, -7046029288634856825;
	shr.u64 	%rd163, %rd162, 63;
	mul.lo.s64 	%rd164, %rd18, -7046029288634856825;
	shr.u64 	%rd165, %rd164, 57;
	mul.lo.s64 	%rd166, %rd20, -7046029288634856825;
	shr.u64 	%rd167, %rd166, 52;
	mul.lo.s64 	%rd168, %rd22, -7046029288634856825;
	shr.u64 	%rd169, %rd168, 46;
	or.b64  	%rd170, %rd163, %rd161;
	mad.lo.s64 	%rd171, %rd18, 1998710666506355584, %rd170;
	add.s64 	%rd172, %rd171, %rd165;
	mad.lo.s64 	%rd173, %rd20, 8618509107074723840, %rd172;
	add.s64 	%rd174, %rd173, %rd167;
	mad.lo.s64 	%rd175, %rd22, -1817739358504222720, %rd174;
	add.s64 	%rd176, %rd175, %rd169;
	mul.lo.s64 	%rd177, %rd16, -2381459717836149591;
	mul.lo.s64 	%rd178, %rd16, -8665851108926685184;
	shr.u64 	%rd179, %rd177, 33;
	or.b64  	%rd180, %rd179, %rd178;
	mul.lo.s64 	%rd181, %rd180, -7046029288634856825;
	xor.b64  	%rd182, %rd176, %rd181;
	mad.lo.s64 	%rd183, %rd182, -7046029288634856825, -8796714831421723037;
	mul.lo.s64 	%rd184, %rd18, -2381459717836149591;
	mul.lo.s64 	%rd185, %rd18, -8665851108926685184;
	shr.u64 	%rd186, %rd184, 33;
	or.b64  	%rd187, %rd186, %rd185;
	mul.lo.s64 	%rd188, %rd187, -7046029288634856825;
	xor.b64  	%rd189, %rd183, %rd188;
	mad.lo.s64 	%rd190, %rd189, -7046029288634856825, -8796714831421723037;
	mul.lo.s64 	%rd191, %rd20, -2381459717836149591;
	mul.lo.s64 	%rd192, %rd20, -8665851108926685184;
	shr.u64 	%rd193, %rd191, 33;
	or.b64  	%rd194, %rd193, %rd192;
	mul.lo.s64 	%rd195, %rd194, -7046029288634856825;
	xor.b64  	%rd196, %rd190, %rd195;
	mad.lo.s64 	%rd197, %rd196, -7046029288634856825, -8796714831421723037;
	mul.lo.s64 	%rd198, %rd22, -2381459717836149591;
	mul.lo.s64 	%rd199, %rd22, -8665851108926685184;
	shr.u64 	%rd200, %rd198, 33;
	or.b64  	%rd201, %rd200, %rd199;
	mul.lo.s64 	%rd202, %rd201, -7046029288634856825;
	xor.b64  	%rd203, %rd197, %rd202;
	mad.lo.s64 	%rd285, %rd203, -7046029288634856825, -8796714831421723037;
	bra.uni 	$L__BB47_6;
$L__BB47_5:
	add.s64 	%rd285, %rd283, 2870177450012600261;
	mov.u64 	%rd294, %rd293;
$L__BB47_6:
	add.s64 	%rd311, %rd285, %rd4;
	add.s64 	%rd288, %rd293, 8;
	setp.gt.u64 	%p4, %rd288, %rd5;
	mov.u64 	%rd305, %rd294;
	@%p4 bra 	$L__BB47_9;
	mov.u64 	%rd290, %rd294;
$L__BB47_8:
	mov.u64 	%rd293, %rd288;
	add.s64 	%rd294, %rd294, 8;
	add.s64 	%rd305, %rd290, 8;
	ld.global.u8 	%rd204, [%rd290];
	ld.global.u8 	%r35, [%rd290+1];
	mul.wide.u32 	%rd205, %r35, 256;
	or.b64  	%rd206, %rd205, %rd204;
	ld.global.u8 	%r36, [%rd290+2];
	mul.wide.u32 	%rd207, %r36, 65536;
	or.b64  	%rd208, %rd206, %rd207;
	ld.global.u8 	%r37, [%rd290+3];
	mul.wide.u32 	%rd209, %r37, 16777216;
	or.b64  	%rd210, %rd208, %rd209;
	ld.global.u8 	%rd211, [%rd290+4];
	shl.b64 	%rd212, %rd211, 32;
	or.b64  	%rd213, %rd210, %rd212;
	ld.global.u8 	%rd214, [%rd290+5];
	shl.b64 	%rd215, %rd214, 40;
	or.b64  	%rd216, %rd213, %rd215;
	ld.global.u8 	%rd217, [%rd290+6];
	shl.b64 	%rd218, %rd217, 48;
	or.b64  	%rd219, %rd216, %rd218;
	ld.global.u8 	%rd220, [%rd290+7];
	shl.b64 	%rd221, %rd220, 56;
	or.b64  	%rd222, %rd219, %rd221;
	mul.lo.s64 	%rd223, %rd222, -4417276706812531889;
	mul.lo.s64 	%rd224, %rd222, -7788283243316379648;
	shr.u64 	%rd225, %rd223, 33;
	or.b64  	%rd226, %rd225, %rd224;
	mul.lo.s64 	%rd227, %rd226, -7046029288634856825;
	xor.b64  	%rd228, %rd227, %rd311;
	mov.b64 	{%r38, %r39}, %rd228;
	shf.l.wrap.b32 	%r40, %r38, %r39, 27;
	shf.l.wrap.b32 	%r41, %r39, %r38, 27;
	mov.b64 	%rd229, {%r41, %r40};
	mad.lo.s64 	%rd311, %rd229, -7046029288634856825, -8796714831421723037;
	add.s64 	%rd288, %rd293, 8;
	setp.le.u64 	%p5, %rd288, %rd5;
	mov.u64 	%rd290, %rd305;
	@%p5 bra 	$L__BB47_8;
$L__BB47_9:
	add.s64 	%rd45, %rd293, 4;
	setp.gt.u64 	%p6, %rd45, %rd5;
	@%p6 bra 	$L__BB47_11;
	add.s64 	%rd294, %rd294, 4;
	add.s64 	%rd47, %rd305, 4;
	ld.global.u8 	%rd230, [%rd305];
	ld.global.u8 	%r42, [%rd305+1];
	mul.wide.u32 	%rd231, %r42, 256;
	or.b64  	%rd232, %rd231, %rd230;
	ld.global.u8 	%r43, [%rd305+2];
	mul.wide.u32 	%rd233, %r43, 65536;
	or.b64  	%rd234, %rd232, %rd233;
	ld.global.u8 	%r44, [%rd305+3];
	mul.wide.u32 	%rd235, %r44, 16777216;
	or.b64  	%rd236, %rd234, %rd235;
	mul.lo.s64 	%rd237, %rd236, -7046029288634856825;
	xor.b64  	%rd238, %rd237, %rd311;
	mov.b64 	{%r45, %r46}, %rd238;
	shf.l.wrap.b32 	%r47, %r45, %r46, 23;
	shf.l.wrap.b32 	%r48, %r46, %r45, 23;
	mov.b64 	%rd239, {%r48, %r47};
	mad.lo.s64 	%rd311, %rd239, -4417276706812531889, 1609587929392839161;
	mov.u64 	%rd293, %rd45;
	mov.u64 	%rd305, %rd47;
$L__BB47_11:
	setp.ge.u64 	%p7, %rd293, %rd5;
	@%p7 bra 	$L__BB47_16;
	add.s64 	%rd241, %rd1, %rd4;
	add.s64 	%rd53, %rd241, %rd2;
	sub.s64 	%rd242, %rd241, %rd294;
	and.b64  	%rd300, %rd242, 3;
	setp.eq.s64 	%p8, %rd300, 0;
	@%p8 bra 	$L__BB47_14;
$L__BB47_13:
	.pragma "nounroll";
	ld.global.s8 	%rd243, [%rd305];
	mul.lo.s64 	%rd244, %rd243, 2870177450012600261;
	xor.b64  	%rd245, %rd244, %rd311;
	mov.b64 	{%r49, %r50}, %rd245;
	shf.l.wrap.b32 	%r51, %r49, %r50, 11;
	shf.l.wrap.b32 	%r52, %r50, %r49, 11;
	mov.b64 	%rd246, {%r52, %r51};
	mul.lo.s64 	%rd311, %rd246, -7046029288634856825;
	add.s64 	%rd293, %rd293, 1;
	add.s64 	%rd305, %rd305, 1;
	add.s64 	%rd300, %rd300, -1;
	setp.ne.s64 	%p9, %rd300, 0;
	@%p9 bra 	$L__BB47_13;
$L__BB47_14:
	sub.s64 	%rd247, %rd294, %rd53;
	setp.gt.u64 	%p10, %rd247, -4;
	@%p10 bra 	$L__BB47_16;
$L__BB47_15:
	ld.global.s8 	%rd248, [%rd305];
	mul.lo.s64 	%rd249, %rd248, 2870177450012600261;
	xor.b64  	%rd250, %rd249, %rd311;
	mov.b64 	{%r53, %r54}, %rd250;
	shf.l.wrap.b32 	%r55, %r53, %r54, 11;
	shf.l.wrap.b32 	%r56, %r54, %r53, 11;
	mov.b64 	%rd251, {%r56, %r55};
	mul.lo.s64 	%rd252, %rd251, -7046029288634856825;
	ld.global.s8 	%rd253, [%rd305+1];
	mul.lo.s64 	%rd254, %rd253, 2870177450012600261;
	xor.b64  	%rd255, %rd254, %rd252;
	mov.b64 	{%r57, %r58}, %rd255;
	shf.l.wrap.b32 	%r59, %r57, %r58, 11;
	shf.l.wrap.b32 	%r60, %r58, %r57, 11;
	mov.b64 	%rd256, {%r60, %r59};
	mul.lo.s64 	%rd257, %rd256, -7046029288634856825;
	ld.global.s8 	%rd258, [%rd305+2];
	mul.lo.s64 	%rd259, %rd258, 2870177450012600261;
	xor.b64  	%rd260, %rd259, %rd257;
	mov.b64 	{%r61, %r62}, %rd260;
	shf.l.wrap.b32 	%r63, %r61, %r62, 11;
	shf.l.wrap.b32 	%r64, %r62, %r61, 11;
	mov.b64 	%rd261, {%r64, %r63};
	mul.lo.s64 	%rd262, %rd261, -7046029288634856825;
	ld.global.s8 	%rd263, [%rd305+3];
	mul.lo.s64 	%rd264, %rd263, 2870177450012600261;
	xor.b64  	%rd265, %rd264, %rd262;
	mov.b64 	{%r65, %r66}, %rd265;
	shf.l.wrap.b32 	%r67, %r65, %r66, 11;
	shf.l.wrap.b32 	%r68, %r66, %r65, 11;
	mov.b64 	%rd266, {%r68, %r67};
	mul.lo.s64 	%rd311, %rd266, -7046029288634856825;
	add.s64 	%rd293, %rd293, 4;
	add.s64 	%rd305, %rd305, 4;
	setp.lt.u64 	%p11, %rd293, %rd5;
	@%p11 bra 	$L__BB47_15;
$L__BB47_16:
	ld.param.u64 	%rd278, [xxhashKernel_param_3];
	shr.u64 	%rd267, %rd311, 33;
	xor.b64  	%rd268, %rd267, %rd311;
	mul.lo.s64 	%rd269, %rd268, -4417276706812531889;
	shr.u64 	%rd270, %rd269, 29;
	xor.b64  	%rd271, %rd270, %rd269;
	mul.lo.s64 	%rd272, %rd271, 1609587929392839161;
	shr.u64 	%rd273, %rd272, 32;
	xor.b64  	%rd274, %rd273, %rd272;
	cvta.to.global.u64 	%rd275, %rd278;
	mul.wide.s32 	%rd276, %r1, 8;
	add.s64 	%rd277, %rd275, %rd276;
	st.global.u64 	[%rd277], %rd274;
$L__BB47_17:
	ret;

}
	// .globl	xxhashWithCheckKernel
.visible .entry xxhashWithCheckKernel(
	.param .u64 .ptr .align 1 xxhashWithCheckKernel_param_0,
	.param .u64 .ptr .align 1 xxhashWithCheckKernel_param_1,
	.param .u64 xxhashWithCheckKernel_param_2,
	.param .u64 .ptr .align 1 xxhashWithCheckKernel_param_3,
	.param .u64 xxhashWithCheckKernel_param_4,
	.param .u64 .ptr .align 1 xxhashWithCheckKernel_param_5,
	.param .u64 xxhashWithCheckKernel_param_6,
	.param .u64 .ptr .align 1 xxhashWithCheckKernel_param_7
)
{
	.reg .pred 	%p<20>;
	.reg .b32 	%r<101>;
	.reg .b64 	%rd<323>;

	ld.param.u64 	%rd80, [xxhashWithCheckKernel_param_0];
	ld.param.u64 	%rd81, [xxhashWithCheckKernel_param_1];
	ld.param.u64 	%rd294, [xxhashWithCheckKernel_param_2];
	ld.param.u64 	%rd84, [xxhashWithCheckKernel_param_4];
	mov.u32 	%r13, %ctaid.x;
	mov.u32 	%r14, %ntid.x;
	mov.u32 	%r15, %tid.x;
	mad.lo.s32 	%r16, %r13, %r14, %r15;
	cvt.s64.s32 	%rd1, %r16;
	setp.le.u64 	%p1, %rd84, %rd1;
	@%p1 bra 	$L__BB48_25;
	cvt.u32.u64 	%r17, %rd1;
	cvta.to.global.u64 	%rd2, %rd80;
	cvta.to.global.u64 	%rd88, %rd81;
	shl.b32 	%r18, %r17, 5;
	cvt.s64.s32 	%rd3, %r18;
	add.s64 	%rd304, %rd2, %rd3;
	shl.b64 	%rd89, %rd1, 2;
	add.s64 	%rd90, %rd88, %rd89;
	ld.global.s32 	%rd5, [%rd90];
	setp.lt.s64 	%p2, %rd5, 32;
	add.s64 	%rd6, %rd304, %rd5;
	@%p2 bra 	$L__BB48_5;
	add.s64 	%rd7, %rd6, -32;
	add.s64 	%rd292, %rd294, 6983438078262162902;
	add.s64 	%rd293, %rd294, -4417276706812531889;
	add.s64 	%rd295, %rd294, 7046029288634856825;
	mov.u64 	%rd305, %rd304;
$L__BB48_3:
	ld.global.u8 	%rd91, [%rd305];
	ld.global.u8 	%r19, [%rd305+1];
	mul.wide.u32 	%rd92, %r19, 256;
	or.b64  	%rd93, %rd92, %rd91;
	ld.global.u8 	%r20, [%rd305+2];
	mul.wide.u32 	%rd94, %r20, 65536;
	or.b64  	%rd95, %rd93, %rd94;
	ld.global.u8 	%r21, [%rd305+3];
	mul.wide.u32 	%rd96, %r21, 16777216;
	or.b64  	%rd97, %rd95, %rd96;
	ld.global.u8 	%rd98, [%rd305+4];
	shl.b64 	%rd99, %rd98, 32;
	or.b64  	%rd100, %rd97, %rd99;
	ld.global.u8 	%rd101, [%rd305+5];
	shl.b64 	%rd102, %rd101, 40;
	or.b64  	%rd103, %rd100, %rd102;
	ld.global.u8 	%rd104, [%rd305+6];
	shl.b64 	%rd105, %rd104, 48;
	or.b64  	%rd106, %rd103, %rd105;
	ld.global.u8 	%rd107, [%rd305+7];
	shl.b64 	%rd108, %rd107, 56;
	or.b64  	%rd109, %rd106, %rd108;
	mad.lo.s64 	%rd110, %rd109, -4417276706812531889, %rd292;
	mov.b64 	{%r22, %r23}, %rd110;
	shf.l.wrap.b32 	%r24, %r22, %r23, 31;
	shf.l.wrap.b32 	%r25, %r23, %r22, 31;
	mov.b64 	%rd17, {%r25, %r24};
	mul.lo.s64 	%rd292, %rd17, -7046029288634856825;
	ld.global.u8 	%rd111, [%rd305+8];
	ld.global.u8 	%r26, [%rd305+9];
	mul.wide.u32 	%rd112, %r26, 256;
	or.b64  	%rd113, %rd112, %rd111;
	ld.global.u8 	%r27, [%rd305+10];
	mul.wide.u32 	%rd114, %r27, 65536;
	or.b64  	%rd115, %rd113, %rd114;
	ld.global.u8 	%r28, [%rd305+11];
	mul.wide.u32 	%rd116, %r28, 16777216;
	or.b64  	%rd117, %rd115, %rd116;
	ld.global.u8 	%rd118, [%rd305+12];
	shl.b64 	%rd119, %rd118, 32;
	or.b64  	%rd120, %rd117, %rd119;
	ld.global.u8 	%rd121, [%rd305+13];
	shl.b64 	%rd122, %rd121, 40;
	or.b64  	%rd123, %rd120, %rd122;
	ld.global.u8 	%rd124, [%rd305+14];
	shl.b64 	%rd125, %rd124, 48;
	or.b64  	%rd126, %rd123, %rd125;
	ld.global.u8 	%rd127, [%rd305+15];
	shl.b64 	%rd128, %rd127, 56;
	or.b64  	%rd129, %rd126, %rd128;
	mad.lo.s64 	%rd130, %rd129, -4417276706812531889, %rd293;
	mov.b64 	{%r29, %r30}, %rd130;
	shf.l.wrap.b32 	%r31, %r29, %r30, 31;
	shf.l.wrap.b32 	%r32, %r30, %r29, 31;
	mov.b64 	%rd19, {%r32, %r31};
	mul.lo.s64 	%rd293, %rd19, -7046029288634856825;
	ld.global.u8 	%rd131, [%rd305+16];
	ld.global.u8 	%r33, [%rd305+17];
	mul.wide.u32 	%rd132, %r33, 256;
	or.b64  	%rd133, %rd132, %rd131;
	ld.global.u8 	%r34, [%rd305+18];
	mul.wide.u32 	%rd134, %r34, 65536;
	or.b64  	%rd135, %rd133, %rd134;
	ld.global.u8 	%r35, [%rd305+19];
	mul.wide.u32 	%rd136, %r35, 16777216;
	or.b64  	%rd137, %rd135, %rd136;
	ld.global.u8 	%rd138, [%rd305+20];
	shl.b64 	%rd139, %rd138, 32;
	or.b64  	%rd140, %rd137, %rd139;
	ld.global.u8 	%rd141, [%rd305+21];
	shl.b64 	%rd142, %rd141, 40;
	or.b64  	%rd143, %rd140, %rd142;
	ld.global.u8 	%rd144, [%rd305+22];
	shl.b64 	%rd145, %rd144, 48;
	or.b64  	%rd146, %rd143, %rd145;
	ld.global.u8 	%rd147, [%rd305+23];
	shl.b64 	%rd148, %rd147, 56;
	or.b64  	%rd149, %rd146, %rd148;
	mad.lo.s64 	%rd150, %rd149, -4417276706812531889, %rd294;
	mov.b64 	{%r36, %r37}, %rd150;
	shf.l.wrap.b32 	%r38, %r36, %r37, 31;
	shf.l.wrap.b32 	%r39, %r37, %r36, 31;
	mov.b64 	%rd21, {%r39, %r38};
	mul.lo.s64 	%rd294, %rd21, -7046029288634856825;
	ld.global.u8 	%rd151, [%rd305+24];
	ld.global.u8 	%r40, [%rd305+25];
	mul.wide.u32 	%rd152, %r40, 256;
	or.b64  	%rd153, %rd152, %rd151;
	ld.global.u8 	%r41, [%rd305+26];
	mul.wide.u32 	%rd154, %r41, 65536;
	or.b64  	%rd155, %rd153, %rd154;
	ld.global.u8 	%r42, [%rd305+27];
	mul.wide.u32 	%rd156, %r42, 16777216;
	or.b64  	%rd157, %rd155, %rd156;
	ld.global.u8 	%rd158, [%rd305+28];
	shl.b64 	%rd159, %rd158, 32;
	or.b64  	%rd160, %rd157, %rd159;
	ld.global.u8 	%rd161, [%rd305+29];
	shl.b64 	%rd162, %rd161, 40;
	or.b64  	%rd163, %rd160, %rd162;
	ld.global.u8 	%rd164, [%rd305+30];
	shl.b64 	%rd165, %rd164, 48;
	or.b64  	%rd166, %rd163, %rd165;
	ld.global.u8 	%rd167, [%rd305+31];
	shl.b64 	%rd168, %rd167, 56;
	or.b64  	%rd169, %rd166, %rd168;
	mad.lo.s64 	%rd170, %rd169, -4417276706812531889, %rd295;
	mov.b64 	{%r43, %r44}, %rd170;
	shf.l.wrap.b32 	%r45, %r43, %r44, 31;
	shf.l.wrap.b32 	%r46, %r44, %r43, 31;
	mov.b64 	%rd23, {%r46, %r45};
	mul.lo.s64 	%rd295, %rd23, -7046029288634856825;
	add.s64 	%rd304, %rd304, 32;
	add.s64 	%rd305, %rd305, 32;
	setp.le.u64 	%p3, %rd304, %rd7;
	@%p3 bra 	$L__BB48_3;
	mul.lo.s64 	%rd171, %rd17, 4354685496439837966;
	shr.u64 	%rd172, %rd292, 63;
	shr.u64 	%rd173, %rd293, 57;
	shr.u64 	%rd174, %rd294, 52;
	shr.u64 	%rd175, %rd295, 46;
	or.b64  	%rd176, %rd172, %rd171;
	mad.lo.s64 	%rd177, %rd19, 1998710666506355584, %rd176;
	add.s64 	%rd178, %rd177, %rd173;
	mad.lo.s64 	%rd179, %rd21, 8618509107074723840, %rd178;
	add.s64 	%rd180, %rd179, %rd174;
	mad.lo.s64 	%rd181, %rd23, -1817739358504222720, %rd180;
	add.s64 	%rd182, %rd181, %rd175;
	mul.lo.s64 	%rd183, %rd17, -2381459717836149591;
	mul.lo.s64 	%rd184, %rd17, -8665851108926685184;
	shr.u64 	%rd185, %rd183, 33;
	or.b64  	%rd186, %rd185, %rd184;
	mul.lo.s64 	%rd187, %rd186, -7046029288634856825;
	xor.b64  	%rd188, %rd182, %rd187;
	mad.lo.s64 	%rd189, %rd188, -7046029288634856825, -8796714831421723037;
	mul.lo.s64 	%rd190, %rd19, -2381459717836149591;
	mul.lo.s64 	%rd191, %rd19, -8665851108926685184;
	shr.u64 	%rd192, %rd190, 33;
	or.b64  	%rd193, %rd192, %rd191;
	mul.lo.s64 	%rd194, %rd193, -7046029288634856825;
	xor.b64  	%rd195, %rd189, %rd194;
	mad.lo.s64 	%rd196, %rd195, -7046029288634856825, -8796714831421723037;
	mul.lo.s64 	%rd197, %rd21, -2381459717836149591;
	mul.lo.s64 	%rd198, %rd21, -8665851108926685184;
	shr.u64 	%rd199, %rd197, 33;
	or.b64  	%rd200, %rd199, %rd198;
	mul.lo.s64 	%rd201, %rd200, -7046029288634856825;
	xor.b64  	%rd202, %rd196, %rd201;
	mad.lo.s64 	%rd203, %rd202, -7046029288634856825, -8796714831421723037;
	mul.lo.s64 	%rd204, %rd23, -2381459717836149591;
	mul.lo.s64 	%rd205, %rd23, -8665851108926685184;
	shr.u64 	%rd206, %rd204, 33;
	or.b64  	%rd207, %rd206, %rd205;
	mul.lo.s64 	%rd208, %rd207, -7046029288634856825;
	xor.b64  	%rd209, %rd203, %rd208;
	mad.lo.s64 	%rd296, %rd209, -7046029288634856825, -8796714831421723037;
	bra.uni 	$L__BB48_6;
$L__BB48_5:
	add.s64 	%rd296, %rd294, 2870177450012600261;
	mov.u64 	%rd305, %rd304;
$L__BB48_6:
	add.s64 	%rd322, %rd296, %rd5;
	add.s64 	%rd299, %rd304, 8;
	setp.gt.u64 	%p4, %rd299, %rd6;
	mov.u64 	%rd316, %rd305;
	@%p4 bra 	$L__BB48_9;
	mov.u64 	%rd301, %rd305;
$L__BB48_8:
	mov.u64 	%rd304, %rd299;
	add.s64 	%rd305, %rd305, 8;
	add.s64 	%rd316, %rd301, 8;
	ld.global.u8 	%rd210, [%rd301];
	ld.global.u8 	%r47, [%rd301+1];
	mul.wide.u32 	%rd211, %r47, 256;
	or.b64  	%rd212, %rd211, %rd210;
	ld.global.u8 	%r48, [%rd301+2];
	mul.wide.u32 	%rd213, %r48, 65536;
	or.b64  	%rd214, %rd212, %rd213;
	ld.global.u8 	%r49, [%rd301+3];
	mul.wide.u32 	%rd215, %r49, 16777216;
	or.b64  	%rd216, %rd214, %rd215;
	ld.global.u8 	%rd217, [%rd301+4];
	shl.b64 	%rd218, %rd217, 32;
	or.b64  	%rd219, %rd216, %rd218;
	ld.global.u8 	%rd220, [%rd301+5];
	shl.b64 	%rd221, %rd220, 40;
	or.b64  	%rd222, %rd219, %rd221;
	ld.global.u8 	%rd223, [%rd301+6];
	shl.b64 	%rd224, %rd223, 48;
	or.b64  	%rd225, %rd222, %rd224;
	ld.global.u8 	%rd226, [%rd301+7];
	shl.b64 	%rd227, %rd226, 56;
	or.b64  	%rd228, %rd225, %rd227;
	mul.lo.s64 	%rd229, %rd228, -4417276706812531889;
	mul.lo.s64 	%rd230, %rd228, -7788283243316379648;
	shr.u64 	%rd231, %rd229, 33;
	or.b64  	%rd232, %rd231, %rd230;
	mul.lo.s64 	%rd233, %rd232, -7046029288634856825;
	xor.b64  	%rd234, %rd233, %rd322;
	mov.b64 	{%r50, %r51}, %rd234;
	shf.l.wrap.b32 	%r52, %r50, %r51, 27;
	shf.l.wrap.b32 	%r53, %r51, %r50, 27;
	mov.b64 	%rd235, {%r53, %r52};
	mad.lo.s64 	%rd322, %rd235, -7046029288634856825, -8796714831421723037;
	add.s64 	%rd299, %rd304, 8;
	setp.le.u64 	%p5, %rd299, %rd6;
	mov.u64 	%rd301, %rd316;
	@%p5 bra 	$L__BB48_8;
$L__BB48_9:
	add.s64 	%rd46, %rd304, 4;
	setp.gt.u64 	%p6, %rd46, %rd6;
	@%p6 bra 	$L__BB48_11;
	add.s64 	%rd305, %rd305, 4;
	add.s64 	%rd48, %rd316, 4;
	ld.global.u8 	%rd236, [%rd316];
	ld.global.u8 	%r54, [%rd316+1];
	mul.wide.u32 	%rd237, %r54, 256;
	or.b64  	%rd238, %rd237, %rd236;
	ld.global.u8 	%r55, [%rd316+2];
	mul.wide.u32 	%rd239, %r55, 65536;
	or.b64  	%rd240, %rd238, %rd239;
	ld.global.u8 	%r56, [%rd316+3];
	mul.wide.u32 	%rd241, %r56, 16777216;
	or.b64  	%rd242, %rd240, %rd241;
	mul.lo.s64 	%rd243, %rd242, -7046029288634856825;
	xor.b64  	%rd244, %rd243, %rd322;
	mov.b64 	{%r57, %r58}, %rd244;
	shf.l.wrap.b32 	%r59, %r57, %r58, 23;
	shf.l.wrap.b32 	%r60, %r58, %r57, 23;
	mov.b64 	%rd245, {%r60, %r59};
	mad.lo.s64 	%rd322, %rd245, -4417276706812531889, 1609587929392839161;
	mov.u64 	%rd304, %rd46;
	mov.u64 	%rd316, %rd48;
$L__BB48_11:
	setp.ge.u64 	%p7, %rd304, %rd6;
	@%p7 bra 	$L__BB48_16;
	add.s64 	%rd247, %rd2, %rd5;
	add.s64 	%rd54, %rd247, %rd3;
	sub.s64 	%rd248, %rd247, %rd305;
	and.b64  	%rd311, %rd248, 3;
	setp.eq.s64 	%p8, %rd311, 0;
	@%p8 bra 	$L__BB48_14;
$L__BB48_13:
	.pragma "nounroll";
	ld.global.s8 	%rd249, [%rd316];
	mul.lo.s64 	%rd250, %rd249, 2870177450012600261;
	xor.b64  	%rd251, %rd250, %rd322;
	mov.b64 	{%r61, %r62}, %rd251;
	shf.l.wrap.b32 	%r63, %r61, %r62, 11;
	shf.l.wrap.b32 	%r64, %r62, %r61, 11;
	mov.b64 	%rd252, {%r64, %r63};
	mul.lo.s64 	%rd322, %rd252, -7046029288634856825;
	add.s64 	%rd304, %rd304, 1;
	add.s64 	%rd316, %rd316, 1;
	add.s64 	%rd311, %rd311, -1;
	setp.ne.s64 	%p9, %rd311, 0;
	@%p9 bra 	$L__BB48_13;
$L__BB48_14:
	sub.s64 	%rd253, %rd305, %rd54;
	setp.gt.u64 	%p10, %rd253, -4;
	@%p10 bra 	$L__BB48_16;
$L__BB48_15:
	ld.global.s8 	%rd254, [%rd316];
	mul.lo.s64 	%rd255, %rd254, 2870177450012600261;
	xor.b64  	%rd256, %rd255, %rd322;
	mov.b64 	{%r65, %r66}, %rd256;
	shf.l.wrap.b32 	%r67, %r65, %r66, 11;
	shf.l.wrap.b32 	%r68, %r66, %r65, 11;
	mov.b64 	%rd257, {%r68, %r67};
	mul.lo.s64 	%rd258, %rd257, -7046029288634856825;
	ld.global.s8 	%rd259, [%rd316+1];
	mul.lo.s64 	%rd260, %rd259, 2870177450012600261;
	xor.b64  	%rd261, %rd260, %rd258;
	mov.b64 	{%r69, %r70}, %rd261;
	shf.l.wrap.b32 	%r71, %r69, %r70, 11;
	shf.l.wrap.b32 	%r72, %r70, %r69, 11;
	mov.b64 	%rd262, {%r72, %r71};
	mul.lo.s64 	%rd263, %rd262, -7046029288634856825;
	ld.global.s8 	%rd264, [%rd316+2];
	mul.lo.s64 	%rd265, %rd264, 2870177450012600261;
	xor.b64  	%rd266, %rd265, %rd263;
	mov.b64 	{%r73, %r74}, %rd266;
	shf.l.wrap.b32 	%r75, %r73, %r74, 11;
	shf.l.wrap.b32 	%r76, %r74, %r73, 11;
	mov.b64 	%rd267, {%r76, %r75};
	mul.lo.s64 	%rd268, %rd267, -7046029288634856825;
	ld.global.s8 	%rd269, [%rd316+3];
	mul.lo.s64 	%rd270, %rd269, 2870177450012600261;
	xor.b64  	%rd271, %rd270, %rd268;
	mov.b64 	{%r77, %r78}, %rd271;
	shf.l.wrap.b32 	%r79, %r77, %r78, 11;
	shf.l.wrap.b32 	%r80, %r78, %r77, 11;
	mov.b64 	%rd272, {%r80, %r79};
	mul.lo.s64 	%rd322, %rd272, -7046029288634856825;
	add.s64 	%rd304, %rd304, 4;
	add.s64 	%rd316, %rd316, 4;
	setp.lt.u64 	%p11, %rd304, %rd6;
	@%p11 bra 	$L__BB48_15;
$L__BB48_16:
	ld.param.u64 	%rd288, [xxhashWithCheckKernel_param_6];
	shr.u64 	%rd273, %rd322, 33;
	xor.b64  	%rd274, %rd273, %rd322;
	mul.lo.s64 	%rd275, %rd274, -4417276706812531889;
	shr.u64 	%rd276, %rd275, 29;
	xor.b64  	%rd277, %rd276, %rd275;
	mul.lo.s64 	%rd278, %rd277, 1609587929392839161;
	shr.u64 	%rd279, %rd278, 32;
	xor.b64  	%rd75, %rd279, %rd278;
	cvt.u32.u64 	%r81, %rd288;
	add.s32 	%r97, %r81, -1;
	setp.lt.s32 	%p12, %r97, 0;
	@%p12 bra 	$L__BB48_25;
	ld.param.u64 	%rd287, [xxhashWithCheckKernel_param_5];
	cvta.to.global.u64 	%rd76, %rd287;
	mov.b32 	%r98, 0;
$L__BB48_18:
	sub.s32 	%r83, %r97, %r98;
	shr.u32 	%r84, %r83, 31;
	add.s32 	%r85, %r83, %r84;
	shr.s32 	%r86, %r85, 1;
	add.s32 	%r4, %r86, %r98;
	mul.wide.s32 	%rd280, %r4, 8;
	add.s64 	%rd281, %rd76, %rd280;
	ld.global.u64 	%rd77, [%rd281];
	setp.eq.s64 	%p13, %rd77, %rd75;
	@%p13 bra 	$L__BB48_20;
	setp.lt.u64 	%p14, %rd77, %rd75;
	add.s32 	%r87, %r4, 1;
	add.s32 	%r88, %r4, -1;
	selp.b32 	%r98, %r87, %r98, %p14;
	selp.b32 	%r97, %r97, %r88, %p14;
	setp.gt.s32 	%p15, %r98, %r97;
	@%p15 bra 	$L__BB48_25;
	bra.uni 	$L__BB48_18;
$L__BB48_20:
	cvt.u32.u64 	%r89, %rd84;
	add.s32 	%r99, %r89, -1;
	setp.lt.s32 	%p16, %r99, 0;
	@%p16 bra 	$L__BB48_24;
	ld.param.u64 	%rd286, [xxhashWithCheckKernel_param_3];
	cvta.to.global.u64 	%rd78, %rd286;
	mov.b32 	%r100, 0;
$L__BB48_22:
	sub.s32 	%r91, %r99, %r100;
	shr.u32 	%r92, %r91, 31;
	add.s32 	%r93, %r91, %r92;
	shr.s32 	%r94, %r93, 1;
	add.s32 	%r10, %r94, %r100;
	mul.wide.s32 	%rd282, %r10, 8;
	add.s64 	%rd283, %rd78, %rd282;
	ld.global.u64 	%rd79, [%rd283];
	setp.eq.s64 	%p17, %rd79, %rd75;
	@%p17 bra 	$L__BB48_25;
	setp.lt.u64 	%p18, %rd79, %rd75;
	add.s32 	%r95, %r10, 1;
	add.s32 	%r96, %r10, -1;
	selp.b32 	%r100, %r95, %r100, %p18;
	selp.b32 	%r99, %r99, %r96, %p18;
	setp.le.s32 	%p19, %r100, %r99;
	@%p19 bra 	$L__BB48_22;
$L__BB48_24:
	ld.param.u64 	%rd289, [xxhashWithCheckKernel_param_7];
	cvta.to.global.u64 	%rd284, %rd289;
	atom.global.add.u64 	%rd285, [%rd284], 1;
$L__BB48_25:
	ret;

}


// ===== COMPILED SASS (sm_100) =====

	.target	sm_100

	.elftype	@"ET_EXEC"


//--------------------- .note.nv.tkinfo           --------------------------
	.section	.note.nv.tkinfo,"",@"SHT_NOTE"
	.sectionflags	@"SHF_NOTE_NV_TKINFO"
	.tkinfo
        /*0018*/ 	.word	0x00000002
        /*0030*/ 	.string	""
        /*0030*/ 	.string	"ptxas"
        /*0030*/ 	.string	"Cuda compilation tools, release 13.0, V13.0.88"
        /*0030*/ 	.string	"Build cuda_13.0.r13.0/compiler.36424714_0"
        /*0030*/ 	.string	"-arch sm_100 -m 64 "



//--------------------- .note.nv.cuinfo           --------------------------
	.section	.note.nv.cuinfo,"",@"SHT_NOTE"
	.sectionflags	@"SHF_NOTE_NV_CUINFO"
        /*0018*/ 	.short	0x0002
        /*001a*/ 	.short	0x0064
        /*001c*/ 	.short	0x0082
	.zero		2


//--------------------- .nv.info                  --------------------------
	.section	.nv.info,"",@"SHT_CUDA_INFO"
	.align	4


	//----- nvinfo : EIATTR_REGCOUNT
	.align		4
        /*0000*/ 	.byte	0x04, 0x2f
        /*0002*/ 	.short	(.L_1 - .L_0)
	.align		4
.L_0:
        /*0004*/ 	.word	index@(lowerCaseKernel)
        /*0008*/ 	.word	0x00000011


	//----- nvinfo : EIATTR_FRAME_SIZE
	.align		4
.L_1:
        /*000c*/ 	.byte	0x04, 0x11
        /*000e*/ 	.short	(.L_3 - .L_2)
	.align		4
.L_2:
        /*0010*/ 	.word	index@(lowerCaseKernel)
        /*0014*/ 	.word	0x00000000


	//----- nvinfo : EIATTR_REGCOUNT
	.align		4
.L_3:
        /*0018*/ 	.byte	0x04, 0x2f
        /*001a*/ 	.short	(.L_5 - .L_4)
	.align		4
.L_4:
        /*001c*/ 	.word	index@(upperCaseKernel)
        /*0020*/ 	.word	0x00000011


	//----- nvinfo : EIATTR_FRAME_SIZE
	.align		4
.L_5:
        /*0024*/ 	.byte	0x04, 0x11
        /*0026*/ 	.short	(.L_7 - .L_6)
	.align		4
.L_6:
        /*0028*/ 	.word	index@(upperCaseKernel)
        /*002c*/ 	.word	0x00000000


	//----- nvinfo : EIATTR_REGCOUNT
	.align		4
.L_7:
        /*0030*/ 	.byte	0x04, 0x2f
        /*0032*/ 	.short	(.L_9 - .L_8)
	.align		4
.L_8:
        /*0034*/ 	.word	index@(capitalizeKernel)
        /*0038*/ 	.word	0x00000011


	//----- nvinfo : EIATTR_FRAME_SIZE
	.align		4
.L_9:
        /*003c*/ 	.byte	0x04, 0x11
        /*003e*/ 	.short	(.L_11 - .L_10)
	.align		4
.L_10:
        /*0040*/ 	.word	index@(capitalizeKernel)
        /*0044*/ 	.word	0x00000000


	//----- nvinfo : EIATTR_REGCOUNT
	.align		4
.L_11:
        /*0048*/ 	.byte	0x04, 0x2f
        /*004a*/ 	.short	(.L_13 - .L_12)
	.align		4
.L_12:
        /*004c*/ 	.word	index@(invertCapitalizeKernel)
        /*0050*/ 	.word	0x00000011


	//----- nvinfo : EIATTR_FRAME_SIZE
	.align		4
.L_13:
        /*0054*/ 	.byte	0x04, 0x11
        /*0056*/ 	.short	(.L_15 - .L_14)
	.align		4
.L_14:
        /*0058*/ 	.word	index@(invertCapitalizeKernel)
        /*005c*/ 	.word	0x00000000


	//----- nvinfo : EIATTR_REGCOUNT
	.align		4
.L_15:
        /*0060*/ 	.byte	0x04, 0x2f
        /*0062*/ 	.short	(.L_17 - .L_16)
	.align		4
.L_16:
        /*0064*/ 	.word	index@(toggleCaseKernel)
        /*0068*/ 	.word	0x0000000d


	//----- nvinfo : EIATTR_FRAME_SIZE
	.align		4
.L_17:
        /*006c*/ 	.byte	0x04, 0x11
        /*006e*/ 	.short	(.L_19 - .L_18)
	.align		4
.L_18:
        /*0070*/ 	.word	index@(toggleCaseKernel)
        /*0074*/ 	.word	0x00000000


	//----- nvinfo : EIATTR_REGCOUNT
	.align		4
.L_19:
        /*0078*/ 	.byte	0x04, 0x2f
        /*007a*/ 	.short	(.L_21 - .L_20)
	.align		4
.L_20:
        /*007c*/ 	.word	index@(duplicateCharsKernel)
        /*0080*/ 	.word	0x00000018


	//----- nvinfo : EIATTR_FRAME_SIZE
	.align		4
.L_21:
        /*0084*/ 	.byte	0x04, 0x11
        /*0086*/ 	.short	(.L_23 - .L_22)
	.align		4
.L_22:
        /*0088*/ 	.word	index@(duplicateCharsKernel)
        /*008c*/ 	.word	0x00000000


	//----- nvinfo : EIATTR_REGCOUNT
	.align		4
.L_23:
        /*0090*/ 	.byte	0x04, 0x2f
        /*0092*/ 	.short	(.L_25 - .L_24)
	.align		4
.L_24:
        /*0094*/ 	.word	index@(reverseKernel)
        /*0098*/ 	.word	0x0000001e


	//----- nvinfo : EIATTR_FRAME_SIZE
	.align		4
.L_25:
        /*009c*/ 	.byte	0x04, 0x11
        /*009e*/ 	.short	(.L_27 - .L_26)
	.align		4
.L_26:
        /*00a0*/ 	.word	index@(reverseKernel)
        /*00a4*/ 	.word	0x00000000


	//----- nvinfo : EIATTR_REGCOUNT
	.align		4
.L_27:
        /*00a8*/ 	.byte	0x04, 0x2f
        /*00aa*/ 	.short	(.L_29 - .L_28)
	.align		4
.L_28:
        /*00ac*/ 	.word	index@(swapFirstTwoKernel)
        /*00b0*/ 	.word	0x0000000a


	//----- nvinfo : EIATTR_FRAME_SIZE
	.align		4
.L_29:
        /*00b4*/ 	.byte	0x04, 0x11
        /*00b6*/ 	.short	(.L_31 - .L_30)
	.align		4
.L_30:
        /*00b8*/ 	.word	index@(swapFirstTwoKernel)
        /*00bc*/ 	.word	0x00000000


	//----- nvinfo : EIATTR_REGCOUNT
	.align		4
.L_31:
        /*00c0*/ 	.byte	0x04, 0x2f
        /*00c2*/ 	.short	(.L_33 - .L_32)
	.align		4
.L_32:
        /*00c4*/ 	.word	index@(swapLastTwoKernel)
        /*00c8*/ 	.word	0x0000000c


	//----- nvinfo : EIATTR_FRAME_SIZE
	.align		4
.L_33:
        /*00cc*/ 	.byte	0x04, 0x11
        /*00ce*/ 	.short	(.L_35 - .L_34)
	.align		4
.L_34:
        /*00d0*/ 	.word	index@(swapLastTwoKernel)
        /*00d4*/ 	.word	0x00000000


	//----- nvinfo : EIATTR_REGCOUNT
	.align		4
.L_35:
        /*00d8*/ 	.byte	0x04, 0x2f
        /*00da*/ 	.short	(.L_37 - .L_36)
	.align		4
.L_36:
        /*00dc*/ 	.word	index@(duplicateWordKernel)
        /*00e0*/ 	.word	0x00000018


	//----- nvinfo : EIATTR_FRAME_SIZE
	.align		4
.L_37:
        /*00e4*/ 	.byte	0x04, 0x11
        /*00e6*/ 	.short	(.L_39 - .L_38)
	.align		4
.L_38:
        /*00e8*/ 	.word	index@(duplicateWordKernel)
        /*00ec*/ 	.word	0x00000000


	//----- nvinfo : EIATTR_REGCOUNT
	.align		4
.L_39:
        /*00f0*/ 	.byte	0x04, 0x2f
        /*00f2*/ 	.short	(.L_41 - .L_40)
	.align		4
.L_40:
        /*00f4*/ 	.word	index@(reflectKernel)
        /*00f8*/ 	.word	0x0000001e


	//----- nvinfo : EIATTR_FRAME_SIZE
	.align		4
.L_41:
        /*00fc*/ 	.byte	0x04, 0x11
        /*00fe*/ 	.short	(.L_43 - .L_42)
	.align		4
.L_42:
        /*0100*/ 	.word	index@(reflectKernel)
        /*0104*/ 	.word	0x00000000


	//----- nvinfo : EIATTR_REGCOUNT
	.align		4
.L_43:
        /*0108*/ 	.byte	0x04, 0x2f
        /*010a*/ 	.short	(.L_45 - .L_44)
	.align		4
.L_44:
        /*010c*/ 	.word	index@(rotateLeftKernel)
        /*0110*/ 	.word	0x00000020


	//----- nvinfo : EIATTR_FRAME_SIZE
	.align		4
.L_45:
        /*0114*/ 	.byte	0x04, 0x11
        /*0116*/ 	.short	(.L_47 - .L_46)
	.align		4
.L_46:
        /*0118*/ 	.word	index@(rotateLeftKernel)
        /*011c*/ 	.word	0x00000000


	//----- nvinfo : EIATTR_REGCOUNT
	.align		4
.L_47:
        /*0120*/ 	.byte	0x04, 0x2f
        /*0122*/ 	.short	(.L_49 - .L_48)
	.align		4
.L_48:
        /*0124*/ 	.word	index@(rotateRightKernel)
        /*0128*/ 	.word	0x00000018


	//----- nvinfo : EIATTR_FRAME_SIZE
	.align		4
.L_49:
        /*012c*/ 	.byte	0x04, 0x11
        /*012e*/ 	.short	(.L_51 - .L_50)
	.align		4
.L_50:
        /*0130*/ 	.word	index@(rotateRightKernel)
        /*0134*/ 	.word	0x00000000


	//----- nvinfo : EIATTR_REGCOUNT
	.align		4
.L_51:
        /*0138*/ 	.byte	0x04, 0x2f
        /*013a*/ 	.short	(.L_53 - .L_52)
	.align		4
.L_52:
        /*013c*/ 	.word	index@(deleteFirstKernel)
        /*0140*/ 	.word	0x00000020


	//----- nvinfo : EIATTR_FRAME_SIZE
	.align		4
.L_53:
        /*0144*/ 	.byte	0x04, 0x11
        /*0146*/ 	.short	(.L_55 - .L_54)
	.align		4
.L_54:
        /*0148*/ 	.word	index@(deleteFirstKernel)
        /*014c*/ 	.word	0x00000000


	//----- nvinfo : EIATTR_REGCOUNT
	.align		4
.L_55:
        /*0150*/ 	.byte	0x04, 0x2f
        /*0152*/ 	.short	(.L_57 - .L_56)
	.align		4
.L_56:
        /*0154*/ 	.word	index@(deleteLastKernel)
        /*0158*/ 	.word	0x00000009


	//----- nvinfo : EIATTR_FRAME_SIZE
	.align		4
.L_57:
        /*015c*/ 	.byte	0x04, 0x11
        /*015e*/ 	.short	(.L_59 - .L_58)
	.align		4
.L_58:
        /*0160*/ 	.word	index@(deleteLastKernel)
        /*0164*/ 	.word	0x00000000


	//----- nvinfo : EIATTR_REGCOUNT
	.align		4
.L_59:
        /*0168*/ 	.byte	0x04, 0x2f
        /*016a*/ 	.short	(.L_61 - .L_60)
	.align		4
.L_60:
        /*016c*/ 	.word	index@(titleCaseKernel)
        /*0170*/ 	.word	0x00000012


	//----- nvinfo : EIATTR_FRAME_SIZE
	.align		4
.L_61:
        /*0174*/ 	.byte	0x04, 0x11
        /*0176*/ 	.short	(.L_63 - .L_62)
	.align		4
.L_62:
        /*0178*/ 	.word	index@(titleCaseKernel)
        /*017c*/ 	.word	0x00000000


	//----- nvinfo : EIATTR_REGCOUNT
	.align		4
.L_63:
        /*0180*/ 	.byte	0x04, 0x2f
        /*0182*/ 	.short	(.L_65 - .L_64)
	.align		4
.L_64:
        /*0184*/ 	.word	index@(togglePositionKernel)
        /*0188*/ 	.word	0x00000008


	//----- nvinfo : EIATTR_FRAME_SIZE
	.align		4
.L_65:
        /*018c*/ 	.byte	0x04, 0x11
        /*018e*/ 	.short	(.L_67 - .L_66)
	.align		4
.L_66:
        /*0190*/ 	.word	index@(togglePositionKernel)
        /*0194*/ 	.word	0x00000000


	//----- nvinfo : EIATTR_REGCOUNT
	.align		4
.L_67:
        /*0198*/ 	.byte	0x04, 0x2f
        /*019a*/ 	.short	(.L_69 - .L_68)
	.align		4
.L_68:
        /*019c*/ 	.word	index@(repeatWordKernel)
        /*01a0*/ 	.word	0x00000014


	//----- nvinfo : EIATTR_FRAME_SIZE
	.align		4
.L_69:
        /*01a4*/ 	.byte	0x04, 0x11
        /*01a6*/ 	.short	(.L_71 - .L_70)
	.align		4
.L_70:
        /*01a8*/ 	.word	index@(repeatWordKernel)
        /*01ac*/ 	.word	0x00000000


	//----- nvinfo : EIATTR_REGCOUNT
	.align		4
.L_71:
        /*01b0*/ 	.byte	0x04, 0x2f
        /*01b2*/ 	.short	(.L_73 - .L_72)
	.align		4
.L_72:
        /*01b4*/ 	.word	index@(deletePositionKernel)
        /*01b8*/ 	.word	0x00000020


	//----- nvinfo : EIATTR_FRAME_SIZE
	.align		4
.L_73:
        /*01bc*/ 	.byte	0x04, 0x11
        /*01be*/ 	.short	(.L_75 - .L_74)
	.align		4
.L_74:
        /*01c0*/ 	.word	index@(deletePositionKernel)
        /*01c4*/ 	.word	0x00000000


	//----- nvinfo : EIATTR_REGCOUNT
	.align		4
.L_75:
        /*01c8*/ 	.byte	0x04, 0x2f
        /*01ca*/ 	.short	(.L_77 - .L_76)
	.align		4
.L_76:
        /*01cc*/ 	.word	index@(prependFirstCharKernel)
        /*01d0*/ 	.word	0x0000001c


	//----- nvinfo : EIATTR_FRAME_SIZE
	.align		4
.L_77:
        /*01d4*/ 	.byte	0x04, 0x11
        /*01d6*/ 	.short	(.L_79 - .L_78)
	.align		4
.L_78:
        /*01d8*/ 	.word	index@(prependFirstCharKernel)
        /*01dc*/ 	.word	0x00000000


	//----- nvinfo : EIATTR_REGCOUNT
	.align		4
.L_79:
        /*01e0*/ 	.byte	0x04, 0x2f
        /*01e2*/ 	.short	(.L_81 - .L_80)
	.align		4
.L_80:
        /*01e4*/ 	.word	index@(appendLastCharKernel)
        /*01e8*/ 	.word	0x00000010


	//----- nvinfo : EIATTR_FRAME_SIZE
	.align		4
.L_81:
        /*01ec*/ 	.byte	0x04, 0x11
        /*01ee*/ 	.short	(.L_83 - .L_82)
	.align		4
.L_82:
        /*01f0*/ 	.word	index@(appendLastCharKernel)
        /*01f4*/ 	.word	0x00000000


	//----- nvinfo : EIATTR_REGCOUNT
	.align		4
.L_83:
        /*01f8*/ 	.byte	0x04, 0x2f
        /*01fa*/ 	.short	(.L_85 - .L_84)
	.align		4
.L_84:
        /*01fc*/ 	.word	index@(truncateAtKernel)
        /*0200*/ 	.word	0x0000000a


	//----- nvinfo : EIATTR_FRAME_SIZE
	.align		4
.L_85:
        /*0204*/ 	.byte	0x04, 0x11
        /*0206*/ 	.short	(.L_87 - .L_86)
	.align		4
.L_86:
        /*0208*/ 	.word	index@(truncateAtKernel)
        /*020c*/ 	.word	0x00000000


	//----- nvinfo : EIATTR_REGCOUNT
	.align		4
.L_87:
        /*0210*/ 	.byte	0x04, 0x2f
        /*0212*/ 	.short	(.L_89 - .L_88)
	.align		4
.L_88:
        /*0214*/ 	.word	index@(substitutionKernel)
        /*0218*/ 	.word	0x00000012


	//----- nvinfo : EIATTR_FRAME_SIZE
	.align		4
.L_89:
        /*021c*/ 	.byte	0x04, 0x11
        /*021e*/ 	.short	(.L_91 - .L_90)
	.align		4
.L_90:
        /*0220*/ 	.word	index@(substitutionKernel)
        /*0224*/ 	.word	0x00000000


	//----- nvinfo : EIATTR_REGCOUNT
	.align		4
.L_91:
        /*0228*/ 	.byte	0x04, 0x2f
        /*022a*/ 	.short	(.L_93 - .L_92)
	.align		4
.L_92:
        /*022c*/ 	.word	index@(substitutionFirstKernel)
        /*0230*/ 	.word	0x0000000b


	//----- nvinfo : EIATTR_FRAME_SIZE
	.align		4
.L_93:
        /*0234*/ 	.byte	0x04, 0x11
        /*0236*/ 	.short	(.L_95 - .L_94)
	.align		4
.L_94:
        /*0238*/ 	.word	index@(substitutionFirstKernel)
        /*023c*/ 	.word	0x00000000


	//----- nvinfo : EIATTR_REGCOUNT
	.align		4
.L_95:
        /*0240*/ 	.byte	0x04, 0x2f
        /*0242*/ 	.short	(.L_97 - .L_96)
	.align		4
.L_96:
        /*0244*/ 	.word	index@(appendKernel)
        /*0248*/ 	.word	0x0000000c


	//----- nvinfo : EIATTR_FRAME_SIZE
	.align		4
.L_97:
        /*024c*/ 	.byte	0x04, 0x11
        /*024e*/ 	.short	(.L_99 - .L_98)
	.align		4
.L_98:
        /*0250*/ 	.word	index@(appendKernel)
        /*0254*/ 	.word	0x00000000


	//----- nvinfo : EIATTR_REGCOUNT
	.align		4
.L_99:
        /*0258*/ 	.byte	0x04, 0x2f
        /*025a*/ 	.short	(.L_101 - .L_100)
	.align		4
.L_100:
        /*025c*/ 	.word	index@(prependKernel)
        /*0260*/ 	.word	0x00000018


	//----- nvinfo : EIATTR_FRAME_SIZE
	.align		4
.L_101:
        /*0264*/ 	.byte	0x04, 0x11
        /*0266*/ 	.short	(.L_103 - .L_102)
	.align		4
.L_102:
        /*0268*/ 	.word	index@(prependKernel)
        /*026c*/ 	.word	0x00000000


	//----- nvinfo : EIATTR_REGCOUNT
	.align		4
.L_103:
        /*0270*/ 	.byte	0x04, 0x2f
        /*0272*/ 	.short	(.L_105 - .L_104)
	.align		4
.L_104:
        /*0274*/ 	.word	index@(prependSubstrKernel)
        /*0278*/ 	.word	0x00000020


	//----- nvinfo : EIATTR_FRAME_SIZE
	.align		4
.L_105:
        /*027c*/ 	.byte	0x04, 0x11
        /*027e*/ 	.short	(.L_107 - .L_106)
	.align		4
.L_106:
        /*0280*/ 	.word	index@(prependSubstrKernel)
        /*0284*/ 	.word	0x00000000


	//----- nvinfo : EIATTR_REGCOUNT
	.align		4
.L_107:
        /*0288*/ 	.byte	0x04, 0x2f
        /*028a*/ 	.short	(.L_109 - .L_108)
	.align		4
.L_108:
        /*028c*/ 	.word	index@(appendSubstrKernel)
        /*0290*/ 	.word	0x0000001c


	//----- nvinfo : EIATTR_FRAME_SIZE
	.align		4
.L_109:
        /*0294*/ 	.byte	0x04, 0x11
        /*0296*/ 	.short	(.L_111 - .L_110)
	.align		4
.L_110:
        /*0298*/ 	.word	index@(appendSubstrKernel)
        /*029c*/ 	.word	0x00000000


	//----- nvinfo : EIATTR_REGCOUNT
	.align		4
.L_111:
        /*02a0*/ 	.byte	0x04, 0x2f
        /*02a2*/ 	.short	(.L_113 - .L_112)
	.align		4
.L_112:
        /*02a4*/ 	.word	index@(bitShiftLeftKernel)
        /*02a8*/ 	.word	0x00000008


	//----- nvinfo : EIATTR_FRAME_SIZE
	.align		4
.L_113:
        /*02ac*/ 	.byte	0x04, 0x11
        /*02ae*/ 	.short	(.L_115 - .L_114)
	.align		4
.L_114:
        /*02b0*/ 	.word	index@(bitShiftLeftKernel)
        /*02b4*/ 	.word	0x00000000


	//----- nvinfo : EIATTR_REGCOUNT
	.align		4
.L_115:
        /*02b8*/ 	.byte	0x04, 0x2f
        /*02ba*/ 	.short	(.L_117 - .L_116)
	.align		4
.L_116:
        /*02bc*/ 	.word	index@(bitShiftRightKernel)
        /*02c0*/ 	.word	0x00000008


	//----- nvinfo : EIATTR_FRAME_SIZE
	.align		4
.L_117:
        /*02c4*/ 	.byte	0x04, 0x11
        /*02c6*/ 	.short	(.L_119 - .L_118)
	.align		4
.L_118:
        /*02c8*/ 	.word	index@(bitShiftRightKernel)
        /*02cc*/ 	.word	0x00000000


	//----- nvinfo : EIATTR_REGCOUNT
	.align		4
.L_119:
        /*02d0*/ 	.byte	0x04, 0x2f
        /*02d2*/ 	.short	(.L_121 - .L_120)
	.align		4
.L_120:
        /*02d4*/ 	.word	index@(decrementCharKernel)
        /*02d8*/ 	.word	0x00000008


	//----- nvinfo : EIATTR_FRAME_SIZE
	.align		4
.L_121:
        /*02dc*/ 	.byte	0x04, 0x11
        /*02de*/ 	.short	(.L_123 - .L_122)
	.align		4
.L_122:
        /*02e0*/ 	.word	index@(decrementCharKernel)
        /*02e4*/ 	.word	0x00000000


	//----- nvinfo : EIATTR_REGCOUNT
	.align		4
.L_123:
        /*02e8*/ 	.byte	0x04, 0x2f
        /*02ea*/ 	.short	(.L_125 - .L_124)
	.align		4
.L_124:
        /*02ec*/ 	.word	index@(incrementCharKernel)
        /*02f0*/ 	.word	0x00000008


	//----- nvinfo : EIATTR_FRAME_SIZE
	.align		4
.L_125:
        /*02f4*/ 	.byte	0x04, 0x11
        /*02f6*/ 	.short	(.L_127 - .L_126)
	.align		4
.L_126:
        /*02f8*/ 	.word	index@(incrementCharKernel)
        /*02fc*/ 	.word	0x00000000


	//----- nvinfo : EIATTR_REGCOUNT
	.align		4
.L_127:
        /*0300*/ 	.byte	0x04, 0x2f
        /*0302*/ 	.short	(.L_129 - .L_128)
	.align		4
.L_128:
        /*0304*/ 	.word	index@(deleteAllCharKernel)
        /*0308*/ 	.word	0x0000001c


	//----- nvinfo : EIATTR_FRAME_SIZE
	.align		4
.L_129:
        /*030c*/ 	.byte	0x04, 0x11
        /*030e*/ 	.short	(.L_131 - .L_130)
	.align		4
.L_130:
        /*0310*/ 	.word	index@(deleteAllCharKernel)
        /*0314*/ 	.word	0x00000000


	//----- nvinfo : EIATTR_REGCOUNT
	.align		4
.L_131:
        /*0318*/ 	.byte	0x04, 0x2f
        /*031a*/ 	.short	(.L_133 - .L_132)
	.align		4
.L_132:
        /*031c*/ 	.word	index@(swapNextKernel)
        /*0320*/ 	.word	0x0000000a


	//----- nvinfo : EIATTR_FRAME_SIZE
	.align		4
.L_133:
        /*0324*/ 	.byte	0x04, 0x11
        /*0326*/ 	.short	(.L_135 - .L_134)
	.align		4
.L_134:
        /*0328*/ 	.word	index@(swapNextKernel)
        /*032c*/ 	.word	0x00000000


	//----- nvinfo : EIATTR_REGCOUNT
	.align		4
.L_135:
        /*0330*/ 	.byte	0x04, 0x2f
        /*0332*/ 	.short	(.L_137 - .L_136)
	.align		4
.L_136:
        /*0334*/ 	.word	index@(swapLastKernel)
        /*0338*/ 	.word	0x0000000a


	//----- nvinfo : EIATTR_FRAME_SIZE
	.align		4
.L_137:
        /*033c*/ 	.byte	0x04, 0x11
        /*033e*/ 	.short	(.L_139 - .L_138)
	.align		4
.L_138:
        /*0340*/ 	.word	index@(swapLastKernel)
        /*0344*/ 	.word	0x00000000


	//----- nvinfo : EIATTR_REGCOUNT
	.align		4
.L_139:
        /*0348*/ 	.byte	0x04, 0x2f
        /*034a*/ 	.short	(.L_141 - .L_140)
	.align		4
.L_140:
        /*034c*/ 	.word	index@(titleSeparatorKernel)
        /*0350*/ 	.word	0x00000014


	//----- nvinfo : EIATTR_FRAME_SIZE
	.align		4
.L_141:
        /*0354*/ 	.byte	0x04, 0x11
        /*0356*/ 	.short	(.L_143 - .L_142)
	.align		4
.L_142:
        /*0358*/ 	.word	index@(titleSeparatorKernel)
        /*035c*/ 	.word	0x00000000


	//----- nvinfo : EIATTR_REGCOUNT
	.align		4
.L_143:
        /*0360*/ 	.byte	0x04, 0x2f
        /*0362*/ 	.short	(.L_145 - .L_144)
	.align		4
.L_144:
        /*0364*/ 	.word	index@(insertKernel)
        /*0368*/ 	.word	0x00000018


	//----- nvinfo : EIATTR_FRAME_SIZE
	.align		4
.L_145:
        /*036c*/ 	.byte	0x04, 0x11
        /*036e*/ 	.short	(.L_147 - .L_146)
	.align		4
.L_146:
        /*0370*/ 	.word	index@(insertKernel)
        /*0374*/ 	.word	0x00000000


	//----- nvinfo : EIATTR_REGCOUNT
	.align		4
.L_147:
        /*0378*/ 	.byte	0x04, 0x2f
        /*037a*/ 	.short	(.L_149 - .L_148)
	.align		4
.L_148:
        /*037c*/ 	.word	index@(OmitKernel)
        /*0380*/ 	.word	0x00000018


	//----- nvinfo : EIATTR_FRAME_SIZE
	.align		4
.L_149:
        /*0384*/ 	.byte	0x04, 0x11
        /*0386*/ 	.short	(.L_151 - .L_150)
	.align		4
.L_150:
        /*0388*/ 	.word	index@(OmitKernel)
        /*038c*/ 	.word	0x00000000


	//----- nvinfo : EIATTR_REGCOUNT
	.align		4
.L_151:
        /*0390*/ 	.byte	0x04, 0x2f
        /*0392*/ 	.short	(.L_153 - .L_152)
	.align		4
.L_152:
        /*0394*/ 	.word	index@(overwriteKernel)
        /*0398*/ 	.word	0x0000000a


	//----- nvinfo : EIATTR_FRAME_SIZE
	.align		4
.L_153:
        /*039c*/ 	.byte	0x04, 0x11
        /*039e*/ 	.short	(.L_155 - .L_154)
	.align		4
.L_154:
        /*03a0*/ 	.word	index@(overwriteKernel)
        /*03a4*/ 	.word	0x00000000


	//----- nvinfo : EIATTR_REGCOUNT
	.align		4
.L_155:
        /*03a8*/ 	.byte	0x04, 0x2f
        /*03aa*/ 	.short	(.L_157 - .L_156)
	.align		4
.L_156:
        /*03ac*/ 	.word	index@(swapAnyKernel)
        /*03b0*/ 	.word	0x0000000c


	//----- nvinfo : EIATTR_FRAME_SIZE
	.align		4
.L_157:
        /*03b4*/ 	.byte	0x04, 0x11
        /*03b6*/ 	.short	(.L_159 - .L_158)
	.align		4
.L_158:
        /*03b8*/ 	.word	index@(swapAnyKernel)
        /*03bc*/ 	.word	0x00000000


	//----- nvinfo : EIATTR_REGCOUNT
	.align		4
.L_159:
        /*03c0*/ 	.byte	0x04, 0x2f
        /*03c2*/ 	.short	(.L_161 - .L_160)
	.align		4
.L_160:
        /*03c4*/ 	.word	index@(extractKernel)
        /*03c8*/ 	.word	0x0000001e


	//----- nvinfo : EIATTR_FRAME_SIZE
	.align		4
.L_161:
        /*03cc*/ 	.byte	0x04, 0x11
        /*03ce*/ 	.short	(.L_163 - .L_162)
	.align		4
.L_162:
        /*03d0*/ 	.word	index@(extractKernel)
        /*03d4*/ 	.word	0x00000000


	//----- nvinfo : EIATTR_REGCOUNT
	.align		4
.L_163:
        /*03d8*/ 	.byte	0x04, 0x2f
        /*03da*/ 	.short	(.L_165 - .L_164)
	.align		4
.L_164:
        /*03dc*/ 	.word	index@(rejectLessKernel)
        /*03e0*/ 	.word	0x00000008


	//----- nvinfo : EIATTR_FRAME_SIZE
	.align		4
.L_165:
        /*03e4*/ 	.byte	0x04, 0x11
        /*03e6*/ 	.short	(.L_167 - .L_166)
	.align		4
.L_166:
        /*03e8*/ 	.word	index@(rejectLessKernel)
        /*03ec*/ 	.word	0x00000000


	//----- nvinfo : EIATTR_REGCOUNT
	.align		4
.L_167:
        /*03f0*/ 	.byte	0x04, 0x2f
        /*03f2*/ 	.short	(.L_169 - .L_168)
	.align		4
.L_168:
        /*03f4*/ 	.word	index@(rejectGreaterKernel)
        /*03f8*/ 	.word	0x00000008


	//----- nvinfo : EIATTR_FRAME_SIZE
	.align		4
.L_169:
        /*03fc*/ 	.byte	0x04, 0x11
        /*03fe*/ 	.short	(.L_171 - .L_170)
	.align		4
.L_170:
        /*0400*/ 	.word	index@(rejectGreaterKernel)
        /*0404*/ 	.word	0x00000000


	//----- nvinfo : EIATTR_REGCOUNT
	.align		4
.L_171:
        /*0408*/ 	.byte	0x04, 0x2f
        /*040a*/ 	.short	(.L_173 - .L_172)
	.align		4
.L_172:
        /*040c*/ 	.word	index@(rejectEqualKernel)
        /*0410*/ 	.word	0x00000008


	//----- nvinfo : EIATTR_FRAME_SIZE
	.align		4
.L_173:
        /*0414*/ 	.byte	0x04, 0x11
        /*0416*/ 	.short	(.L_175 - .L_174)
	.align		4
.L_174:
        /*0418*/ 	.word	index@(rejectEqualKernel)
        /*041c*/ 	.word	0x00000000


	//----- nvinfo : EIATTR_REGCOUNT
	.align		4
.L_175:
        /*0420*/ 	.byte	0x04, 0x2f
        /*0422*/ 	.short	(.L_177 - .L_176)
	.align		4
.L_176:
        /*0424*/ 	.word	index@(rejectContainKernel)
        /*0428*/ 	.word	0x0000000c


	//----- nvinfo : EIATTR_FRAME_SIZE
	.align		4
.L_177:
        /*042c*/ 	.byte	0x04, 0x11
        /*042e*/ 	.short	(.L_179 - .L_178)
	.align		4
.L_178:
        /*0430*/ 	.word	index@(rejectContainKernel)
        /*0434*/ 	.word	0x00000000


	//----- nvinfo : EIATTR_REGCOUNT
	.align		4
.L_179:
        /*0438*/ 	.byte	0x04, 0x2f
        /*043a*/ 	.short	(.L_181 - .L_180)
	.align		4
.L_180:
        /*043c*/ 	.word	index@(rejectNotContainKernel)
        /*0440*/ 	.word	0x0000000c


	//----- nvinfo : EIATTR_FRAME_SIZE
	.align		4
.L_181:
        /*0444*/ 	.byte	0x04, 0x11
        /*0446*/ 	.short	(.L_183 - .L_182)
	.align		4
.L_182:
        /*0448*/ 	.word	index@(rejectNotContainKernel)
        /*044c*/ 	.word	0x00000000


	//----- nvinfo : EIATTR_REGCOUNT
	.align		4
.L_183:
        /*0450*/ 	.byte	0x04, 0x2f
        /*0452*/ 	.short	(.L_185 - .L_184)
	.align		4
.L_184:
        /*0454*/ 	.word	index@(toggleWithNSeparatorKernel)
        /*0458*/ 	.word	0x0000000c


	//----- nvinfo : EIATTR_FRAME_SIZE
	.align		4
.L_185:
        /*045c*/ 	.byte	0x04, 0x11
        /*045e*/ 	.short	(.L_187 - .L_186)
	.align		4
.L_186:
        /*0460*/ 	.word	index@(toggleWithNSeparatorKernel)
        /*0464*/ 	.word	0x00000000


	//----- nvinfo : EIATTR_REGCOUNT
	.align		4
.L_187:
        /*0468*/ 	.byte	0x04, 0x2f
        /*046a*/ 	.short	(.L_189 - .L_188)
	.align		4
.L_188:
        /*046c*/ 	.word	index@(xxhashKernel)
        /*0470*/ 	.word	0x00000020


	//----- nvinfo : EIATTR_FRAME_SIZE
	.align		4
.L_189:
        /*0474*/ 	.byte	0x04, 0x11
        /*0476*/ 	.short	(.L_191 - .L_190)
	.align		4
.L_190:
        /*0478*/ 	.word	index@(xxhashKernel)
        /*047c*/ 	.word	0x00000000


	//----- nvinfo : EIATTR_REGCOUNT
	.align		4
.L_191:
        /*0480*/ 	.byte	0x04, 0x2f
        /*0482*/ 	.short	(.L_193 - .L_192)
	.align		4
.L_192:
        /*0484*/ 	.word	index@(xxhashWithCheckKernel)
        /*0488*/ 	.word	0x00000020


	//----- nvinfo : EIATTR_FRAME_SIZE
	.align		4
.L_193:
        /*048c*/ 	.byte	0x04, 0x11
        /*048e*/ 	.short	(.L_195 - .L_194)
	.align		4
.L_194:
        /*0490*/ 	.word	index@(xxhashWithCheckKernel)
        /*0494*/ 	.word	0x00000000


	//----- nvinfo : EIATTR_MIN_STACK_SIZE
	.align		4
.L_195:
        /*0498*/ 	.byte	0x04, 0x12
        /*049a*/ 	.short	(.L_197 - .L_196)
	.align		4
.L_196:
        /*049c*/ 	.word	index@(xxhashWithCheckKernel)
        /*04a0*/ 	.word	0x00000000


	//----- nvinfo : EIATTR_MIN_STACK_SIZE
	.align		4
.L_197:
        /*04a4*/ 	.byte	0x04, 0x12
        /*04a6*/ 	.short	(.L_199 - .L_198)
	.align		4
.L_198:
        /*04a8*/ 	.word	index@(xxhashKernel)
        /*04ac*/ 	.word	0x00000000


	//----- nvinfo : EIATTR_MIN_STACK_SIZE
	.align		4
.L_199:
        /*04b0*/ 	.byte	0x04, 0x12
        /*04b2*/ 	.short	(.L_201 - .L_200)
	.align		4
.L_200:
        /*04b4*/ 	.word	index@(toggleWithNSeparatorKernel)
        /*04b8*/ 	.word	0x00000000


	//----- nvinfo : EIATTR_MIN_STACK_SIZE
	.align		4
.L_201:
        /*04bc*/ 	.byte	0x04, 0x12
        /*04be*/ 	.short	(.L_203 - .L_202)
	.align		4
.L_202:
        /*04c0*/ 	.word	index@(rejectNotContainKernel)
        /*04c4*/ 	.word	0x00000000


	//----- nvinfo : EIATTR_MIN_STACK_SIZE
	.align		4
.L_203:
        /*04c8*/ 	.byte	0x04, 0x12
        /*04ca*/ 	.short	(.L_205 - .L_204)
	.align		4
.L_204:
        /*04cc*/ 	.word	index@(rejectContainKernel)
        /*04d0*/ 	.word	0x00000000


	//----- nvinfo : EIATTR_MIN_STACK_SIZE
	.align		4
.L_205:
        /*04d4*/ 	.byte	0x04, 0x12
        /*04d6*/ 	.short	(.L_207 - .L_206)
	.align		4
.L_206:
        /*04d8*/ 	.word	index@(rejectEqualKernel)
        /*04dc*/ 	.word	0x00000000


	//----- nvinfo : EIATTR_MIN_STACK_SIZE
	.align		4
.L_207:
        /*04e0*/ 	.byte	0x04, 0x12
        /*04e2*/ 	.short	(.L_209 - .L_208)
	.align		4
.L_208:
        /*04e4*/ 	.word	index@(rejectGreaterKernel)
        /*04e8*/ 	.word	0x00000000


	//----- nvinfo : EIATTR_MIN_STACK_SIZE
	.align		4
.L_209:
        /*04ec*/ 	.byte	0x04, 0x12
        /*04ee*/ 	.short	(.L_211 - .L_210)
	.align		4
.L_210:
        /*04f0*/ 	.word	index@(rejectLessKernel)
        /*04f4*/ 	.word	0x00000000


	//----- nvinfo : EIATTR_MIN_STACK_SIZE
	.align		4
.L_211:
        /*04f8*/ 	.byte	0x04, 0x12
        /*04fa*/ 	.short	(.L_213 - .L_212)
	.align		4
.L_212:
        /*04fc*/ 	.word	index@(extractKernel)
        /*0500*/ 	.word	0x00000000


	//----- nvinfo : EIATTR_MIN_STACK_SIZE
	.align		4
.L_213:
        /*0504*/ 	.byte	0x04, 0x12
        /*0506*/ 	.short	(.L_215 - .L_214)
	.align		4
.L_214:
        /*0508*/ 	.word	index@(swapAnyKernel)
        /*050c*/ 	.word	0x00000000


	//----- nvinfo : EIATTR_MIN_STACK_SIZE
	.align		4
.L_215:
        /*0510*/ 	.byte	0x04, 0x12
        /*0512*/ 	.short	(.L_217 - .L_216)
	.align		4
.L_216:
        /*0514*/ 	.word	index@(overwriteKernel)
        /*0518*/ 	.word	0x00000000


	//----- nvinfo : EIATTR_MIN_STACK_SIZE
	.align		4
.L_217:
        /*051c*/ 	.byte	0x04, 0x12
        /*051e*/ 	.short	(.L_219 - .L_218)
	.align		4
.L_218:
        /*0520*/ 	.word	index@(OmitKernel)
        /*0524*/ 	.word	0x00000000


	//----- nvinfo : EIATTR_MIN_STACK_SIZE
	.align		4
.L_219:
        /*0528*/ 	.byte	0x04, 0x12
        /*052a*/ 	.short	(.L_221 - .L_220)
	.align		4
.L_220:
        /*052c*/ 	.word	index@(insertKernel)
        /*0530*/ 	.word	0x00000000


	//----- nvinfo : EIATTR_MIN_STACK_SIZE
	.align		4
.L_221:
        /*0534*/ 	.byte	0x04, 0x12
        /*0536*/ 	.short	(.L_223 - .L_222)
	.align		4
.L_222:
        /*0538*/ 	.word	index@(titleSeparatorKernel)
        /*053c*/ 	.word	0x00000000


	//----- nvinfo : EIATTR_MIN_STACK_SIZE
	.align		4
.L_223:
        /*0540*/ 	.byte	0x04, 0x12
        /*0542*/ 	.short	(.L_225 - .L_224)
	.align		4
.L_224:
        /*0544*/ 	.word	index@(swapLastKernel)
        /*0548*/ 	.word	0x00000000


	//----- nvinfo : EIATTR_MIN_STACK_SIZE
	.align		4
.L_225:
        /*054c*/ 	.byte	0x04, 0x12
        /*054e*/ 	.short	(.L_227 - .L_226)
	.align		4
.L_226:
        /*0550*/ 	.word	index@(swapNextKernel)
        /*0554*/ 	.word	0x00000000


	//----- nvinfo : EIATTR_MIN_STACK_SIZE
	.align		4
.L_227:
        /*0558*/ 	.byte	0x04, 0x12
        /*055a*/ 	.short	(.L_229 - .L_228)
	.align		4
.L_228:
        /*055c*/ 	.word	index@(deleteAllCharKernel)
        /*0560*/ 	.word	0x00000000


	//----- nvinfo : EIATTR_MIN_STACK_SIZE
	.align		4
.L_229:
        /*0564*/ 	.byte	0x04, 0x12
        /*0566*/ 	.short	(.L_231 - .L_230)
	.align		4
.L_230:
        /*0568*/ 	.word	index@(incrementCharKernel)
        /*056c*/ 	.word	0x00000000


	//----- nvinfo : EIATTR_MIN_STACK_SIZE
	.align		4
.L_231:
        /*0570*/ 	.byte	0x04, 0x12
        /*0572*/ 	.short	(.L_233 - .L_232)
	.align		4
.L_232:
        /*0574*/ 	.word	index@(decrementCharKernel)
        /*0578*/ 	.word	0x00000000


	//----- nvinfo : EIATTR_MIN_STACK_SIZE
	.align		4
.L_233:
        /*057c*/ 	.byte	0x04, 0x12
        /*057e*/ 	.short	(.L_235 - .L_234)
	.align		4
.L_234:
        /*0580*/ 	.word	index@(bitShiftRightKernel)
        /*0584*/ 	.word	0x00000000


	//----- nvinfo : EIATTR_MIN_STACK_SIZE
	.align		4
.L_235:
        /*0588*/ 	.byte	0x04, 0x12
        /*058a*/ 	.short	(.L_237 - .L_236)
	.align		4
.L_236:
        /*058c*/ 	.word	index@(bitShiftLeftKernel)
        /*0590*/ 	.word	0x00000000


	//----- nvinfo : EIATTR_MIN_STACK_SIZE
	.align		4
.L_237:
        /*0594*/ 	.byte	0x04, 0x12
        /*0596*/ 	.short	(.L_239 - .L_238)
	.align		4
.L_238:
        /*0598*/ 	.word	index@(appendSubstrKernel)
        /*059c*/ 	.word	0x00000000


	//----- nvinfo : EIATTR_MIN_STACK_SIZE
	.align		4
.L_239:
        /*05a0*/ 	.byte	0x04, 0x12
        /*05a2*/ 	.short	(.L_241 - .L_240)
	.align		4
.L_240:
        /*05a4*/ 	.word	index@(prependSubstrKernel)
        /*05a8*/ 	.word	0x00000000


	//----- nvinfo : EIATTR_MIN_STACK_SIZE
	.align		4
.L_241:
        /*05ac*/ 	.byte	0x04, 0x12
        /*05ae*/ 	.short	(.L_243 - .L_242)
	.align		4
.L_242:
        /*05b0*/ 	.word	index@(prependKernel)
        /*05b4*/ 	.word	0x00000000


	//----- nvinfo : EIATTR_MIN_STACK_SIZE
	.align		4
.L_243:
        /*05b8*/ 	.byte	0x04, 0x12
        /*05ba*/ 	.short	(.L_245 - .L_244)
	.align		4
.L_244:
        /*05bc*/ 	.word	index@(appendKernel)
        /*05c0*/ 	.word	0x00000000


	//----- nvinfo : EIATTR_MIN_STACK_SIZE
	.align		4
.L_245:
        /*05c4*/ 	.byte	0x04, 0x12
        /*05c6*/ 	.short	(.L_247 - .L_246)
	.align		4
.L_246:
        /*05c8*/ 	.word	index@(substitutionFirstKernel)
        /*05cc*/ 	.word	0x00000000


	//----- nvinfo : EIATTR_MIN_STACK_SIZE
	.align		4
.L_247:
        /*05d0*/ 	.byte	0x04, 0x12
        /*05d2*/ 	.short	(.L_249 - .L_248)
	.align		4
.L_248:
        /*05d4*/ 	.word	index@(substitutionKernel)
        /*05d8*/ 	.word	0x00000000


	//----- nvinfo : EIATTR_MIN_STACK_SIZE
	.align		4
.L_249:
        /*05dc*/ 	.byte	0x04, 0x12
        /*05de*/ 	.short	(.L_251 - .L_250)
	.align		4
.L_250:
        /*05e0*/ 	.word	index@(truncateAtKernel)
        /*05e4*/ 	.word	0x00000000


	//----- nvinfo : EIATTR_MIN_STACK_SIZE
	.align		4
.L_251:
        /*05e8*/ 	.byte	0x04, 0x12
        /*05ea*/ 	.short	(.L_253 - .L_252)
	.align		4
.L_252:
        /*05ec*/ 	.word	index@(appendLastCharKernel)
        /*05f0*/ 	.word	0x00000000


	//----- nvinfo : EIATTR_MIN_STACK_SIZE
	.align		4
.L_253:
        /*05f4*/ 	.byte	0x04, 0x12
        /*05f6*/ 	.short	(.L_255 - .L_254)
	.align		4
.L_254:
        /*05f8*/ 	.word	index@(prependFirstCharKernel)
        /*05fc*/ 	.word	0x00000000


	//----- nvinfo : EIATTR_MIN_STACK_SIZE
	.align		4
.L_255:
        /*0600*/ 	.byte	0x04, 0x12
        /*0602*/ 	.short	(.L_257 - .L_256)
	.align		4
.L_256:
        /*0604*/ 	.word	index@(deletePositionKernel)
        /*0608*/ 	.word	0x00000000


	//----- nvinfo : EIATTR_MIN_STACK_SIZE
	.align		4
.L_257:
        /*060c*/ 	.byte	0x04, 0x12
        /*060e*/ 	.short	(.L_259 - .L_258)
	.align		4
.L_258:
        /*0610*/ 	.word	index@(repeatWordKernel)
        /*0614*/ 	.word	0x00000000


	//----- nvinfo : EIATTR_MIN_STACK_SIZE
	.align		4
.L_259:
        /*0618*/ 	.byte	0x04, 0x12
        /*061a*/ 	.short	(.L_261 - .L_260)
	.align		4
.L_260:
        /*061c*/ 	.word	index@(togglePositionKernel)
        /*0620*/ 	.word	0x00000000


	//----- nvinfo : EIATTR_MIN_STACK_SIZE
	.align		4
.L_261:
        /*0624*/ 	.byte	0x04, 0x12
        /*0626*/ 	.short	(.L_263 - .L_262)
	.align		4
.L_262:
        /*0628*/ 	.word	index@(titleCaseKernel)
        /*062c*/ 	.word	0x00000000


	//----- nvinfo : EIATTR_MIN_STACK_SIZE
	.align		4
.L_263:
        /*0630*/ 	.byte	0x04, 0x12
        /*0632*/ 	.short	(.L_265 - .L_264)
	.align		4
.L_264:
        /*0634*/ 	.word	index@(deleteLastKernel)
        /*0638*/ 	.word	0x00000000


	//----- nvinfo : EIATTR_MIN_STACK_SIZE
	.align		4
.L_265:
        /*063c*/ 	.byte	0x04, 0x12
        /*063e*/ 	.short	(.L_267 - .L_266)
	.align		4
.L_266:
        /*0640*/ 	.word	index@(deleteFirstKernel)
        /*0644*/ 	.word	0x00000000


	//----- nvinfo : EIATTR_MIN_STACK_SIZE
	.align		4
.L_267:
        /*0648*/ 	.byte	0x04, 0x12
        /*064a*/ 	.short	(.L_269 - .L_268)
	.align		4
.L_268:
        /*064c*/ 	.word	index@(rotateRightKernel)
        /*0650*/ 	.word	0x00000000


	//----- nvinfo : EIATTR_MIN_STACK_SIZE
	.align		4
.L_269:
        /*0654*/ 	.byte	0x04, 0x12
        /*0656*/ 	.short	(.L_271 - .L_270)
	.align		4
.L_270:
        /*0658*/ 	.word	index@(rotateLeftKernel)
        /*065c*/ 	.word	0x00000000


	//----- nvinfo : EIATTR_MIN_STACK_SIZE
	.align		4
.L_271:
        /*0660*/ 	.byte	0x04, 0x12
        /*0662*/ 	.short	(.L_273 - .L_272)
	.align		4
.L_272:
        /*0664*/ 	.word	index@(reflectKernel)
        /*0668*/ 	.word	0x00000000


	//----- nvinfo : EIATTR_MIN_STACK_SIZE
	.align		4
.L_273:
        /*066c*/ 	.byte	0x04, 0x12
        /*066e*/ 	.short	(.L_275 - .L_274)
	.align		4
.L_274:
        /*0670*/ 	.word	index@(duplicateWordKernel)
        /*0674*/ 	.word	0x00000000


	//----- nvinfo : EIATTR_MIN_STACK_SIZE
	.align		4
.L_275:
        /*0678*/ 	.byte	0x04, 0x12
        /*067a*/ 	.short	(.L_277 - .L_276)
	.align		4
.L_276:
        /*067c*/ 	.word	index@(swapLastTwoKernel)
        /*0680*/ 	.word	0x00000000


	//----- nvinfo : EIATTR_MIN_STACK_SIZE
	.align		4
.L_277:
        /*0684*/ 	.byte	0x04, 0x12
        /*0686*/ 	.short	(.L_279 - .L_278)
	.align		4
.L_278:
        /*0688*/ 	.word	index@(swapFirstTwoKernel)
        /*068c*/ 	.word	0x00000000


	//----- nvinfo : EIATTR_MIN_STACK_SIZE
	.align		4
.L_279:
        /*0690*/ 	.byte	0x04, 0x12
        /*0692*/ 	.short	(.L_281 - .L_280)
	.align		4
.L_280:
        /*0694*/ 	.word	index@(reverseKernel)
        /*0698*/ 	.word	0x00000000


	//----- nvinfo : EIATTR_MIN_STACK_SIZE
	.align		4
.L_281:
        /*069c*/ 	.byte	0x04, 0x12
        /*069e*/ 	.short	(.L_283 - .L_282)
	.align		4
.L_282:
        /*06a0*/ 	.word	index@(duplicateCharsKernel)
        /*06a4*/ 	.word	0x00000000


	//----- nvinfo : EIATTR_MIN_STACK_SIZE
	.align		4
.L_283:
        /*06a8*/ 	.byte	0x04, 0x12
        /*06aa*/ 	.short	(.L_285 - .L_284)
	.align		4
.L_284:
        /*06ac*/ 	.word	index@(toggleCaseKernel)
        /*06b0*/ 	.word	0x00000000


	//----- nvinfo : EIATTR_MIN_STACK_SIZE
	.align		4
.L_285:
        /*06b4*/ 	.byte	0x04, 0x12
        /*06b6*/ 	.short	(.L_287 - .L_286)
	.align		4
.L_286:
        /*06b8*/ 	.word	index@(invertCapitalizeKernel)
        /*06bc*/ 	.word	0x00000000


	//----- nvinfo : EIATTR_MIN_STACK_SIZE
	.align		4
.L_287:
        /*06c0*/ 	.byte	0x04, 0x12
        /*06c2*/ 	.short	(.L_289 - .L_288)
	.align		4
.L_288:
        /*06c4*/ 	.word	index@(capitalizeKernel)
        /*06c8*/ 	.word	0x00000000


	//----- nvinfo : EIATTR_MIN_STACK_SIZE
	.align		4
.L_289:
        /*06cc*/ 	.byte	0x04, 0x12
        /*06ce*/ 	.short	(.L_291 - .L_290)
	.align		4
.L_290:
        /*06d0*/ 	.word	index@(upperCaseKernel)
        /*06d4*/ 	.word	0x00000000


	//----- nvinfo : EIATTR_MIN_STACK_SIZE
	.align		4
.L_291:
        /*06d8*/ 	.byte	0x04, 0x12
        /*06da*/ 	.short	(.L_293 - .L_292)
	.align		4
.L_292:
        /*06dc*/ 	.word	index@(lowerCaseKernel)
        /*06e0*/ 	.word	0x00000000
.L_293:


//--------------------- .nv.compat                --------------------------
	.section	.nv.compat,"",@"SHT_CUDA_COMPAT_INFO"
	.align	4
        /*0000*/ 	.byte	0x02, 0x09, 0x00, 0x00, 0x02, 0x02, 0x01, 0x00, 0x02, 0x05, 0x05, 0x00, 0x03, 0x07, 0x01, 0x01
        /*0010*/ 	.byte	0x02, 0x03, 0x00, 0x00, 0x02, 0x06, 0x01, 0x00, 0x04, 0x0b, 0x08, 0x00, 0x09, 0x00, 0x00, 0x00
        /*0020*/ 	.byte	0x00, 0x00, 0x00, 0x00


//--------------------- .nv.info.xxhashWithCheckKernel --------------------------
	.section	.nv.info.xxhashWithCheckKernel,"",@"SHT_CUDA_INFO"
	.sectionflags	@""
	.align	4


	//----- nvinfo : EIATTR_CUDA_API_VERSION
	.align		4
        /*0000*/ 	.byte	0x04, 0x37
        /*0002*/ 	.short	(.L_295 - .L_294)
.L_294:
        /*0004*/ 	.word	0x00000082


	//----- nvinfo : EIATTR_KPARAM_INFO
	.align		4
.L_295:
        /*0008*/ 	.byte	0x04, 0x17
        /*000a*/ 	.short	(.L_297 - .L_296)
.L_296:
        /*000c*/ 	.word	0x00000000
        /*0010*/ 	.short	0x0007
        /*0012*/ 	.short	0x0038
        /*0014*/ 	.byte	0x00, 0xf5, 0x21, 0x00


	//----- nvinfo : EIATTR_KPARAM_INFO
	.align		4
.L_297:
        /*0018*/ 	.byte	0x04, 0x17
        /*001a*/ 	.short	(.L_299 - .L_298)
.L_298:
        /*001c*/ 	.word	0x00000000
        /*0020*/ 	.short	0x0006
        /*0022*/ 	.short	0x0030
        /*0024*/ 	.byte	0x00, 0xf0, 0x21, 0x00


	//----- nvinfo : EIATTR_KPARAM_INFO
	.align		4
.L_299:
        /*0028*/ 	.byte	0x04, 0x17
        /*002a*/ 	.short	(.L_301 - .L_300)
.L_300:
        /*002c*/ 	.word	0x00000000
        /*0030*/ 	.short	0x0005
        /*0032*/ 	.short	0x0028
        /*0034*/ 	.byte	0x00, 0xf5, 0x21, 0x00


	//----- nvinfo : EIATTR_KPARAM_INFO
	.align		4
.L_301:
        /*0038*/ 	.byte	0x04, 0x17
        /*003a*/ 	.short	(.L_303 - .L_302)
.L_302:
        /*003c*/ 	.word	0x00000000
        /*0040*/ 	.short	0x0004
        /*0042*/ 	.short	0x0020
        /*0044*/ 	.byte	0x00, 0xf0, 0x21, 0x00


	//----- nvinfo : EIATTR_KPARAM_INFO
	.align		4
.L_303:
        /*0048*/ 	.byte	0x04, 0x17
        /*004a*/ 	.short	(.L_305 - .L_304)
.L_304:
        /*004c*/ 	.word	0x00000000
        /*0050*/ 	.short	0x0003
        /*0052*/ 	.short	0x0018
        /*0054*/ 	.byte	0x00, 0xf5, 0x21, 0x00


	//----- nvinfo : EIATTR_KPARAM_INFO
	.align		4
.L_305:
        /*0058*/ 	.byte	0x04, 0x17
        /*005a*/ 	.short	(.L_307 - .L_306)
.L_306:
        /*005c*/ 	.word	0x00000000
        /*0060*/ 	.short	0x0002
        /*0062*/ 	.short	0x0010
        /*0064*/ 	.byte	0x00, 0xf0, 0x21, 0x00


	//----- nvinfo : EIATTR_KPARAM_INFO
	.align		4
.L_307:
        /*0068*/ 	.byte	0x04, 0x17
        /*006a*/ 	.short	(.L_309 - .L_308)
.L_308:
        /*006c*/ 	.word	0x00000000
        /*0070*/ 	.short	0x0001
        /*0072*/ 	.short	0x0008
        /*0074*/ 	.byte	0x00, 0xf5, 0x21, 0x00


	//----- nvinfo : EIATTR_KPARAM_INFO
	.align		4
.L_309:
        /*0078*/ 	.byte	0x04, 0x17
        /*007a*/ 	.short	(.L_311 - .L_310)
.L_310:
        /*007c*/ 	.word	0x00000000
        /*0080*/ 	.short	0x0000
        /*0082*/ 	.short	0x0000
        /*0084*/ 	.byte	0x00, 0xf5, 0x21, 0x00


	//----- nvinfo : EIATTR_SPARSE_MMA_MASK
	.align		4
.L_311:
        /*0088*/ 	.byte	0x03, 0x50
        /*008a*/ 	.short	0x0000


	//----- nvinfo : EIATTR_MAXREG_COUNT
	.align		4
        /*008c*/ 	.byte	0x03, 0x1b
        /*008e*/ 	.short	0x00ff


	//----- nvinfo : EIATTR_MERCURY_ISA_VERSION
	.align		4
        /*0090*/ 	.byte	0x03, 0x5f
        /*0092*/ 	.short	0x0101


	//----- nvinfo : EIATTR_INT_WARP_WIDE_INSTR_OFFSETS
	.align		4
        /*0094*/ 	.byte	0x04, 0x31
        /*0096*/ 	.short	(.L_313 - .L_312)


	//   ....[0]....
.L_312:
        /*0098*/ 	.word	0x00003fd0


	//----- nvinfo : EIATTR_VRC_CTA_INIT_COUNT
	.align		4
.L_313:
        /*009c*/ 	.byte	0x02, 0x4a
	.zero		1
	.zero		1


	//----- nvinfo : EIATTR_EXIT_INSTR_OFFSETS
	.align		4
        /*00a0*/ 	.byte	0x04, 0x1c
        /*00a2*/ 	.short	(.L_315 - .L_314)


	//   ....[0]....
.L_314:
        /*00a4*/ 	.word	0x00000090


	//   ....[1]....
        /*00a8*/ 	.word	0x00003b40


	//   ....[2]....
        /*00ac*/ 	.word	0x00003d60


	//   ....[3]....
        /*00b0*/ 	.word	0x00003f10


	//   ....[4]....
        /*00b4*/ 	.word	0x00004080


	//----- nvinfo : EIATTR_CRS_STACK_SIZE
	.align		4
.L_315:
        /*00b8*/ 	.byte	0x04, 0x1e
        /*00ba*/ 	.short	(.L_317 - .L_316)
.L_316:
        /*00bc*/ 	.word	0x00000000


	//----- nvinfo : EIATTR_CBANK_PARAM_SIZE
	.align		4
.L_317:
        /*00c0*/ 	.byte	0x03, 0x19
        /*00c2*/ 	.short	0x0040


	//----- nvinfo : EIATTR_PARAM_CBANK
	.align		4
        /*00c4*/ 	.byte	0x04, 0x0a
        /*00c6*/ 	.short	(.L_319 - .L_318)
	.align		4
.L_318:
        /*00c8*/ 	.word	index@(.nv.constant0.xxhashWithCheckKernel)
        /*00cc*/ 	.short	0x0380
        /*00ce*/ 	.short	0x0040


	//----- nvinfo : EIATTR_SW_WAR
	.align		4
.L_319:
        /*00d0*/ 	.byte	0x04, 0x36
        /*00d2*/ 	.short	(.L_321 - .L_320)
.L_320:
        /*00d4*/ 	.word	0x00000008
.L_321:


//--------------------- .nv.info.xxhashKernel     --------------------------
	.section	.nv.info.xxhashKernel,"",@"SHT_CUDA_INFO"
	.sectionflags	@""
	.align	4


	//----- nvinfo : EIATTR_CUDA_API_VERSION
	.align		4
        /*0000*/ 	.byte	0x04, 0x37
        /*0002*/ 	.short	(.L_323 - .L_322)
.L_322:
        /*0004*/ 	.word	0x00000082


	//----- nvinfo : EIATTR_KPARAM_INFO
	.align		4
.L_323:
        /*0008*/ 	.byte	0x04, 0x17
        /*000a*/ 	.short	(.L_325 - .L_324)
.L_324:
        /*000c*/ 	.word	0x00000000
        /*0010*/ 	.short	0x0004
        /*0012*/ 	.short	0x0020
        /*0014*/ 	.byte	0x00, 0xf0, 0x11, 0x00


	//----- nvinfo : EIATTR_KPARAM_INFO
	.align		4
.L_325:
        /*0018*/ 	.byte	0x04, 0x17
        /*001a*/ 	.short	(.L_327 - .L_326)
.L_326:
        /*001c*/ 	.word	0x00000000
        /*0020*/ 	.short	0x0003
        /*0022*/ 	.short	0x0018
        /*0024*/ 	.byte	0x00, 0xf5, 0x21, 0x00


	//----- nvinfo : EIATTR_KPARAM_INFO
	.align		4
.L_327:
        /*0028*/ 	.byte	0x04, 0x17
        /*002a*/ 	.short	(.L_329 - .L_328)
.L_328:
        /*002c*/ 	.word	0x00000000
        /*0030*/ 	.short	0x0002
        /*0032*/ 	.short	0x0010
        /*0034*/ 	.byte	0x00, 0xf0, 0x21, 0x00


	//----- nvinfo : EIATTR_KPARAM_INFO
	.align		4
.L_329:
        /*0038*/ 	.byte	0x04, 0x17
        /*003a*/ 	.short	(.L_331 - .L_330)
.L_330:
        /*003c*/ 	.word	0x00000000
        /*0040*/ 	.short	0x0001
        /*0042*/ 	.short	0x0008
        /*0044*/ 	.byte	0x00, 0xf5, 0x21, 0x00


	//----- nvinfo : EIATTR_KPARAM_INFO
	.align		4
.L_331:
        /*0048*/ 	.byte	0x04, 0x17
        /*004a*/ 	.short	(.L_333 - .L_332)
.L_332:
        /*004c*/ 	.word	0x00000000
        /*0050*/ 	.short	0x0000
        /*0052*/ 	.short	0x0000
        /*0054*/ 	.byte	0x00, 0xf5, 0x21, 0x00


	//----- nvinfo : EIATTR_SPARSE_MMA_MASK
	.align		4
.L_333:
        /*0058*/ 	.byte	0x03, 0x50
        /*005a*/ 	.short	0x0000


	//----- nvinfo : EIATTR_MAXREG_COUNT
	.align		4
        /*005c*/ 	.byte	0x03, 0x1b
        /*005e*/ 	.short	0x00ff


	//----- nvinfo : EIATTR_MERCURY_ISA_VERSION
	.align		4
        /*0060*/ 	.byte	0x03, 0x5f
        /*0062*/ 	.short	0x0101


	//----- nvinfo : EIATTR_VRC_CTA_INIT_COUNT
	.align		4
        /*0064*/ 	.byte	0x02, 0x4a
	.zero		1
	.zero		1


	//----- nvinfo : EIATTR_EXIT_INSTR_OFFSETS
	.align		4
        /*0068*/ 	.byte	0x04, 0x1c
        /*006a*/ 	.short	(.L_335 - .L_334)


	//   ....[0]....
.L_334:
        /*006c*/ 	.word	0x00000070


	//   ....[1]....
        /*0070*/ 	.word	0x00003cc0


	//----- nvinfo : EIATTR_CRS_STACK_SIZE
	.align		4
.L_335:
        /*0074*/ 	.byte	0x04, 0x1e
        /*0076*/ 	.short	(.L_337 - .L_336)
.L_336:
        /*0078*/ 	.word	0x00000000


	//----- nvinfo : EIATTR_CBANK_PARAM_SIZE
	.align		4
.L_337:
        /*007c*/ 	.byte	0x03, 0x19
        /*007e*/ 	.short	0x0024


	//----- nvinfo : EIATTR_PARAM_CBANK
	.align		4
        /*0080*/ 	.byte	0x04, 0x0a
        /*0082*/ 	.short	(.L_339 - .L_338)
	.align		4
.L_338:
        /*0084*/ 	.word	index@(.nv.constant0.xxhashKernel)
        /*0088*/ 	.short	0x0380
        /*008a*/ 	.short	0x0024


	//----- nvinfo : EIATTR_SW_WAR
	.align		4
.L_339:
        /*008c*/ 	.byte	0x04, 0x36
        /*008e*/ 	.short	(.L_341 - .L_340)
.L_340:
        /*0090*/ 	.word	0x00000008
.L_341:


//--------------------- .nv.info.toggleWithNSeparatorKernel --------------------------
	.section	.nv.info.toggleWithNSeparatorKernel,"",@"SHT_CUDA_INFO"
	.sectionflags	@""
	.align	4


	//----- nvinfo : EIATTR_CUDA_API_VERSION
	.align		4
        /*0000*/ 	.byte	0x04, 0x37
        /*0002*/ 	.short	(.L_343 - .L_342)
.L_342:
        /*0004*/ 	.word	0x00000082


	//----- nvinfo : EIATTR_KPARAM_INFO
	.align		4
.L_343:
        /*0008*/ 	.byte	0x04, 0x17
        /*000a*/ 	.short	(.L_345 - .L_344)
.L_344:
        /*000c*/ 	.word	0x00000000
        /*0010*/ 	.short	0x0004
        /*0012*/ 	.short	0x0018
        /*0014*/ 	.byte	0x00, 0xf0, 0x11, 0x00


	//----- nvinfo : EIATTR_KPARAM_INFO
	.align		4
.L_345:
        /*0018*/ 	.byte	0x04, 0x17
        /*001a*/ 	.short	(.L_347 - .L_346)
.L_346:
        /*001c*/ 	.word	0x00000000
        /*0020*/ 	.short	0x0003
        /*0022*/ 	.short	0x0014
        /*0024*/ 	.byte	0x00, 0xf0, 0x11, 0x00


	//----- nvinfo : EIATTR_KPARAM_INFO
	.align		4
.L_347:
        /*0028*/ 	.byte	0x04, 0x17
        /*002a*/ 	.short	(.L_349 - .L_348)
.L_348:
        /*002c*/ 	.word	0x00000000
        /*0030*/ 	.short	0x0002
        /*0032*/ 	.short	0x0010
        /*0034*/ 	.byte	0x00, 0xf0, 0x05, 0x00


	//----- nvinfo : EIATTR_KPARAM_INFO
	.align		4
.L_349:
        /*0038*/ 	.byte	0x04, 0x17
        /*003a*/ 	.short	(.L_351 - .L_350)
.L_350:
        /*003c*/ 	.word	0x00000000
        /*0040*/ 	.short	0x0001
        /*0042*/ 	.short	0x0008
        /*0044*/ 	.byte	0x00, 0xf5, 0x21, 0x00


	//----- nvinfo : EIATTR_KPARAM_INFO
	.align		4
.L_351:
        /*0048*/ 	.byte	0x04, 0x17
        /*004a*/ 	.short	(.L_353 - .L_352)
.L_352:
        /*004c*/ 	.word	0x00000000
        /*0050*/ 	.short	0x0000
        /*0052*/ 	.short	0x0000
        /*0054*/ 	.byte	0x00, 0xf5, 0x21, 0x00


	//----- nvinfo : EIATTR_SPARSE_MMA_MASK
	.align		4
.L_353:
        /*0058*/ 	.byte	0x03, 0x50
        /*005a*/ 	.short	0x0000


	//----- nvinfo : EIATTR_MAXREG_COUNT
	.align		4
        /*005c*/ 	.byte	0x03, 0x1b
        /*005e*/ 	.short	0x00ff


	//----- nvinfo : EIATTR_MERCURY_ISA_VERSION
	.align		4
        /*0060*/ 	.byte	0x03, 0x5f
        /*0062*/ 	.short	0x0101


	//----- nvinfo : EIATTR_VRC_CTA_INIT_COUNT
	.align		4
        /*0064*/ 	.byte	0x02, 0x4a
	.zero		1
	.zero		1


	//----- nvinfo : EIATTR_EXIT_INSTR_OFFSETS
	.align		4
        /*0068*/ 	.byte	0x04, 0x1c
        /*006a*/ 	.short	(.L_355 - .L_354)


	//   ....[0]....
.L_354:
        /*006c*/ 	.word	0x00000070


	//   ....[1]....
        /*0070*/ 	.word	0x000002f0


	//   ....[2]....
        /*0074*/ 	.word	0x00000380


	//   ....[3]....
        /*0078*/ 	.word	0x000003c0


	//   ....[4]....
        /*007c*/ 	.word	0x000003f0


	//----- nvinfo : EIATTR_CRS_STACK_SIZE
	.align		4
.L_355:
        /*0080*/ 	.byte	0x04, 0x1e
        /*0082*/ 	.short	(.L_357 - .L_356)
.L_356:
        /*0084*/ 	.word	0x00000000


	//----- nvinfo : EIATTR_CBANK_PARAM_SIZE
	.align		4
.L_357:
        /*0088*/ 	.byte	0x03, 0x19
        /*008a*/ 	.short	0x001c


	//----- nvinfo : EIATTR_PARAM_CBANK
	.align		4
        /*008c*/ 	.byte	0x04, 0x0a
        /*008e*/ 	.short	(.L_359 - .L_358)
	.align		4
.L_358:
        /*0090*/ 	.word	index@(.nv.constant0.toggleWithNSeparatorKernel)
        /*0094*/ 	.short	0x0380
        /*0096*/ 	.short	0x001c


	//----- nvinfo : EIATTR_SW_WAR
	.align		4
.L_359:
        /*0098*/ 	.byte	0x04, 0x36
        /*009a*/ 	.short	(.L_361 - .L_360)
.L_360:
        /*009c*/ 	.word	0x00000008
.L_361:


//--------------------- .nv.info.rejectNotContainKernel --------------------------
	.section	.nv.info.rejectNotContainKernel,"",@"SHT_CUDA_INFO"
	.sectionflags	@""
	.align	4


	//----- nvinfo : EIATTR_CUDA_API_VERSION
	.align		4
        /*0000*/ 	.byte	0x04, 0x37
        /*0002*/ 	.short	(.L_363 - .L_362)
.L_362:
        /*0004*/ 	.word	0x00000082


	//----- nvinfo : EIATTR_KPARAM_INFO
	.align		4
.L_363:
        /*0008*/ 	.byte	0x04, 0x17
        /*000a*/ 	.short	(.L_365 - .L_364)
.L_364:
        /*000c*/ 	.word	0x00000000
        /*0010*/ 	.short	0x0003
        /*0012*/ 	.short	0x0014
        /*0014*/ 	.byte	0x00, 0xf0, 0x11, 0x00


	//----- nvinfo : EIATTR_KPARAM_INFO
	.align		4
.L_365:
        /*0018*/ 	.byte	0x04, 0x17
        /*001a*/ 	.short	(.L_367 - .L_366)
.L_366:
        /*001c*/ 	.word	0x00000000
        /*0020*/ 	.short	0x0002
        /*0022*/ 	.short	0x0010
        /*0024*/ 	.byte	0x00, 0xf0, 0x05, 0x00


	//----- nvinfo : EIATTR_KPARAM_INFO
	.align		4
.L_367:
        /*0028*/ 	.byte	0x04, 0x17
        /*002a*/ 	.short	(.L_369 - .L_368)
.L_368:
        /*002c*/ 	.word	0x00000000
        /*0030*/ 	.short	0x0001
        /*0032*/ 	.short	0x0008
        /*0034*/ 	.byte	0x00, 0xf5, 0x21, 0x00


	//----- nvinfo : EIATTR_KPARAM_INFO
	.align		4
.L_369:
        /*0038*/ 	.byte	0x04, 0x17
        /*003a*/ 	.short	(.L_371 - .L_370)
.L_370:
        /*003c*/ 	.word	0x00000000
        /*0040*/ 	.short	0x0000
        /*0042*/ 	.short	0x0000
        /*0044*/ 	.byte	0x00, 0xf5, 0x21, 0x00


	//----- nvinfo : EIATTR_SPARSE_MMA_MASK
	.align		4
.L_371:
        /*0048*/ 	.byte	0x03, 0x50
        /*004a*/ 	.short	0x0000


	//----- nvinfo : EIATTR_MAXREG_COUNT
	.align		4
        /*004c*/ 	.byte	0x03, 0x1b
        /*004e*/ 	.short	0x00ff


	//----- nvinfo : EIATTR_MERCURY_ISA_VERSION
	.align		4
        /*0050*/ 	.byte	0x03, 0x5f
        /*0052*/ 	.short	0x0101


	//----- nvinfo : EIATTR_VRC_CTA_INIT_COUNT
	.align		4
        /*0054*/ 	.byte	0x02, 0x4a
	.zero		1
	.zero		1


	//----- nvinfo : EIATTR_EXIT_INSTR_OFFSETS
	.align		4
        /*0058*/ 	.byte	0x04, 0x1c
        /*005a*/ 	.short	(.L_373 - .L_372)


	//   ....[0]....
.L_372:
        /*005c*/ 	.word	0x00000070


	//   ....[1]....
        /*0060*/ 	.word	0x000001c0


	//   ....[2]....
        /*0064*/ 	.word	0x00000230


	//----- nvinfo : EIATTR_CRS_STACK_SIZE
	.align		4
.L_373:
        /*0068*/ 	.byte	0x04, 0x1e
        /*006a*/ 	.short	(.L_375 - .L_374)
.L_374:
        /*006c*/ 	.word	0x00000000


	//----- nvinfo : EIATTR_CBANK_PARAM_SIZE
	.align		4
.L_375:
        /*0070*/ 	.byte	0x03, 0x19
        /*0072*/ 	.short	0x0018


	//----- nvinfo : EIATTR_PARAM_CBANK
	.align		4
        /*0074*/ 	.byte	0x04, 0x0a
        /*0076*/ 	.short	(.L_377 - .L_376)
	.align		4
.L_376:
        /*0078*/ 	.word	index@(.nv.constant0.rejectNotContainKernel)
        /*007c*/ 	.short	0x0380
        /*007e*/ 	.short	0x0018


	//----- nvinfo : EIATTR_SW_WAR
	.align		4
.L_377:
        /*0080*/ 	.byte	0x04, 0x36
        /*0082*/ 	.short	(.L_379 - .L_378)
.L_378:
        /*0084*/ 	.word	0x00000008
.L_379:


//--------------------- .nv.info.rejectContainKernel --------------------------
	.section	.nv.info.rejectContainKernel,"",@"SHT_CUDA_INFO"
	.sectionflags	@""
	.align	4


	//----- nvinfo : EIATTR_CUDA_API_VERSION
	.align		4
        /*0000*/ 	.byte	0x04, 0x37
        /*0002*/ 	.short	(.L_381 - .L_380)
.L_380:
        /*0004*/ 	.word	0x00000082


	//----- nvinfo : EIATTR_KPARAM_INFO
	.align		4
.L_381:
        /*0008*/ 	.byte	0x04, 0x17
        /*000a*/ 	.short	(.L_383 - .L_382)
.L_382:
        /*000c*/ 	.word	0x00000000
        /*0010*/ 	.short	0x0003
        /*0012*/ 	.short	0x0014
        /*0014*/ 	.byte	0x00, 0xf0, 0x11, 0x00


	//----- nvinfo : EIATTR_KPARAM_INFO
	.align		4
.L_383:
        /*0018*/ 	.byte	0x04, 0x17
        /*001a*/ 	.short	(.L_385 - .L_384)
.L_384:
        /*001c*/ 	.word	0x00000000
        /*0020*/ 	.short	0x0002
        /*0022*/ 	.short	0x0010
        /*0024*/ 	.byte	0x00, 0xf0, 0x05, 0x00


	//----- nvinfo : EIATTR_KPARAM_INFO
	.align		4
.L_385:
        /*0028*/ 	.byte	0x04, 0x17
        /*002a*/ 	.short	(.L_387 - .L_386)
.L_386:
        /*002c*/ 	.word	0x00000000
        /*0030*/ 	.short	0x0001
        /*0032*/ 	.short	0x0008
        /*0034*/ 	.byte	0x00, 0xf5, 0x21, 0x00


	//----- nvinfo : EIATTR_KPARAM_INFO
	.align		4
.L_387:
        /*0038*/ 	.byte	0x04, 0x17
        /*003a*/ 	.short	(.L_389 - .L_388)
.L_388:
        /*003c*/ 	.word	0x00000000
        /*0040*/ 	.short	0x0000
        /*0042*/ 	.short	0x0000
        /*0044*/ 	.byte	0x00, 0xf5, 0x21, 0x00


	//----- nvinfo : EIATTR_SPARSE_MMA_MASK
	.align		4
.L_389:
        /*0048*/ 	.byte	0x03, 0x50
        /*004a*/ 	.short	0x0000


	//----- nvinfo : EIATTR_MAXREG_COUNT
	.align		4
        /*004c*/ 	.byte	0x03, 0x1b
        /*004e*/ 	.short	0x00ff


	//----- nvinfo : EIATTR_MERCURY_ISA_VERSION
	.align		4
        /*0050*/ 	.byte	0x03, 0x5f
        /*0052*/ 	.short	0x0101


	//----- nvinfo : EIATTR_VRC_CTA_INIT_COUNT
	.align		4
        /*0054*/ 	.byte	0x02, 0x4a
	.zero		1
	.zero		1


	//----- nvinfo : EIATTR_EXIT_INSTR_OFFSETS
	.align		4
        /*0058*/ 	.byte	0x04, 0x1c
        /*005a*/ 	.short	(.L_391 - .L_390)


	//   ....[0]....
.L_390:
        /*005c*/ 	.word	0x00000070


	//   ....[1]....
        /*0060*/ 	.word	0x00000110


	//   ....[2]....
        /*0064*/ 	.word	0x000001d0


	//   ....[3]....
        /*0068*/ 	.word	0x00000260


	//----- nvinfo : EIATTR_CRS_STACK_SIZE
	.align		4
.L_391:
        /*006c*/ 	.byte	0x04, 0x1e
        /*006e*/ 	.short	(.L_393 - .L_392)
.L_392:
        /*0070*/ 	.word	0x00000000


	//----- nvinfo : EIATTR_CBANK_PARAM_SIZE
	.align		4
.L_393:
        /*0074*/ 	.byte	0x03, 0x19
        /*0076*/ 	.short	0x0018


	//----- nvinfo : EIATTR_PARAM_CBANK
	.align		4
        /*0078*/ 	.byte	0x04, 0x0a
        /*007a*/ 	.short	(.L_395 - .L_394)
	.align		4
.L_394:
        /*007c*/ 	.word	index@(.nv.constant0.rejectContainKernel)
        /*0080*/ 	.short	0x0380
        /*0082*/ 	.short	0x0018


	//----- nvinfo : EIATTR_SW_WAR
	.align		4
.L_395:
        /*0084*/ 	.byte	0x04, 0x36
        /*0086*/ 	.short	(.L_397 - .L_396)
.L_396:
        /*0088*/ 	.word	0x00000008
.L_397:


//--------------------- .nv.info.rejectEqualKernel --------------------------
	.section	.nv.info.rejectEqualKernel,"",@"SHT_CUDA_INFO"
	.sectionflags	@""
	.align	4


	//----- nvinfo : EIATTR_CUDA_API_VERSION
	.align		4
        /*0000*/ 	.byte	0x04, 0x37
        /*0002*/ 	.short	(.L_399 - .L_398)
.L_398:
        /*0004*/ 	.word	0x00000082


	//----- nvinfo : EIATTR_KPARAM_INFO
	.align		4
.L_399:
        /*0008*/ 	.byte	0x04, 0x17
        /*000a*/ 	.short	(.L_401 - .L_400)
.L_400:
        /*000c*/ 	.word	0x00000000
        /*0010*/ 	.short	0x0003
        /*0012*/ 	.short	0x0014
        /*0014*/ 	.byte	0x00, 0xf0, 0x11, 0x00


	//----- nvinfo : EIATTR_KPARAM_INFO
	.align		4
.L_401:
        /*0018*/ 	.byte	0x04, 0x17
        /*001a*/ 	.short	(.L_403 - .L_402)
.L_402:
        /*001c*/ 	.word	0x00000000
        /*0020*/ 	.short	0x0002
        /*0022*/ 	.short	0x0010
        /*0024*/ 	.byte	0x00, 0xf0, 0x11, 0x00


	//----- nvinfo : EIATTR_KPARAM_INFO
	.align		4
.L_403:
        /*0028*/ 	.byte	0x04, 0x17
        /*002a*/ 	.short	(.L_405 - .L_404)
.L_404:
        /*002c*/ 	.word	0x00000000
        /*0030*/ 	.short	0x0001
        /*0032*/ 	.short	0x0008
        /*0034*/ 	.byte	0x00, 0xf5, 0x21, 0x00


	//----- nvinfo : EIATTR_KPARAM_INFO
	.align		4
.L_405:
        /*0038*/ 	.byte	0x04, 0x17
        /*003a*/ 	.short	(.L_407 - .L_406)
.L_406:
        /*003c*/ 	.word	0x00000000
        /*0040*/ 	.short	0x0000
        /*0042*/ 	.short	0x0000
        /*0044*/ 	.byte	0x00, 0xf5, 0x21, 0x00


	//----- nvinfo : EIATTR_SPARSE_MMA_MASK
	.align		4
.L_407:
        /*0048*/ 	.byte	0x03, 0x50
        /*004a*/ 	.short	0x0000


	//----- nvinfo : EIATTR_MAXREG_COUNT
	.align		4
        /*004c*/ 	.byte	0x03, 0x1b
        /*004e*/ 	.short	0x00ff


	//----- nvinfo : EIATTR_MERCURY_ISA_VERSION
	.align		4
        /*0050*/ 	.byte	0x03, 0x5f
        /*0052*/ 	.short	0x0101


	//----- nvinfo : EIATTR_VRC_CTA_INIT_COUNT
	.align		4
        /*0054*/ 	.byte	0x02, 0x4a
	.zero		1
	.zero		1


	//----- nvinfo : EIATTR_EXIT_INSTR_OFFSETS
	.align		4
        /*0058*/ 	.byte	0x04, 0x1c
        /*005a*/ 	.short	(.L_409 - .L_408)


	//   ....[0]....
.L_408:
        /*005c*/ 	.word	0x00000070


	//   ....[1]....
        /*0060*/ 	.word	0x000000e0


	//   ....[2]....
        /*0064*/ 	.word	0x00000150


	//----- nvinfo : EIATTR_CBANK_PARAM_SIZE
	.align		4
.L_409:
        /*0068*/ 	.byte	0x03, 0x19
        /*006a*/ 	.short	0x0018


	//----- nvinfo : EIATTR_PARAM_CBANK
	.align		4
        /*006c*/ 	.byte	0x04, 0x0a
        /*006e*/ 	.short	(.L_411 - .L_410)
	.align		4
.L_410:
        /*0070*/ 	.word	index@(.nv.constant0.rejectEqualKernel)
        /*0074*/ 	.short	0x0380
        /*0076*/ 	.short	0x0018


	//----- nvinfo : EIATTR_SW_WAR
	.align		4
.L_411:
        /*0078*/ 	.byte	0x04, 0x36
        /*007a*/ 	.short	(.L_413 - .L_412)
.L_412:
        /*007c*/ 	.word	0x00000008
.L_413:


//--------------------- .nv.info.rejectGreaterKernel --------------------------
	.section	.nv.info.rejectGreaterKernel,"",@"SHT_CUDA_INFO"
	.sectionflags	@""
	.align	4


	//----- nvinfo : EIATTR_CUDA_API_VERSION
	.align		4
        /*0000*/ 	.byte	0x04, 0x37
        /*0002*/ 	.short	(.L_415 - .L_414)
.L_414:
        /*0004*/ 	.word	0x00000082


	//----- nvinfo : EIATTR_KPARAM_INFO
	.align		4
.L_415:
        /*0008*/ 	.byte	0x04, 0x17
        /*000a*/ 	.short	(.L_417 - .L_416)
.L_416:
        /*000c*/ 	.word	0x00000000
        /*0010*/ 	.short	0x0003
        /*0012*/ 	.short	0x0014
        /*0014*/ 	.byte	0x00, 0xf0, 0x11, 0x00


	//----- nvinfo : EIATTR_KPARAM_INFO
	.align		4
.L_417:
        /*0018*/ 	.byte	0x04, 0x17
        /*001a*/ 	.short	(.L_419 - .L_418)
.L_418:
        /*001c*/ 	.word	0x00000000
        /*0020*/ 	.short	0x0002
        /*0022*/ 	.short	0x0010
        /*0024*/ 	.byte	0x00, 0xf0, 0x11, 0x00


	//----- nvinfo : EIATTR_KPARAM_INFO
	.align		4
.L_419:
        /*0028*/ 	.byte	0x04, 0x17
        /*002a*/ 	.short	(.L_421 - .L_420)
.L_420:
        /*002c*/ 	.word	0x00000000
        /*0030*/ 	.short	0x0001
        /*0032*/ 	.short	0x0008
        /*0034*/ 	.byte	0x00, 0xf5, 0x21, 0x00


	//----- nvinfo : EIATTR_KPARAM_INFO
	.align		4
.L_421:
        /*0038*/ 	.byte	0x04, 0x17
        /*003a*/ 	.short	(.L_423 - .L_422)
.L_422:
        /*003c*/ 	.word	0x00000000
        /*0040*/ 	.short	0x0000
        /*0042*/ 	.short	0x0000
        /*0044*/ 	.byte	0x00, 0xf5, 0x21, 0x00


	//----- nvinfo : EIATTR_SPARSE_MMA_MASK
	.align		4
.L_423:
        /*0048*/ 	.byte	0x03, 0x50
        /*004a*/ 	.short	0x0000


	//----- nvinfo : EIATTR_MAXREG_COUNT
	.align		4
        /*004c*/ 	.byte	0x03, 0x1b
        /*004e*/ 	.short	0x00ff


	//----- nvinfo : EIATTR_MERCURY_ISA_VERSION
	.align		4
        /*0050*/ 	.byte	0x03, 0x5f
        /*0052*/ 	.short	0x0101


	//----- nvinfo : EIATTR_VRC_CTA_INIT_COUNT
	.align		4
        /*0054*/ 	.byte	0x02, 0x4a
	.zero		1
	.zero		1


	//----- nvinfo : EIATTR_EXIT_INSTR_OFFSETS
	.align		4
        /*0058*/ 	.byte	0x04, 0x1c
        /*005a*/ 	.short	(.L_425 - .L_424)


	//   ....[0]....
.L_424:
        /*005c*/ 	.word	0x00000070


	//   ....[1]....
        /*0060*/ 	.word	0x000000e0


	//   ....[2]....
        /*0064*/ 	.word	0x00000150


	//----- nvinfo : EIATTR_CBANK_PARAM_SIZE
	.align		4
.L_425:
        /*0068*/ 	.byte	0x03, 0x19
        /*006a*/ 	.short	0x0018


	//----- nvinfo : EIATTR_PARAM_CBANK
	.align		4
        /*006c*/ 	.byte	0x04, 0x0a
        /*006e*/ 	.short	(.L_427 - .L_426)
	.align		4
.L_426:
        /*0070*/ 	.word	index@(.nv.constant0.rejectGreaterKernel)
        /*0074*/ 	.short	0x0380
        /*0076*/ 	.short	0x0018


	//----- nvinfo : EIATTR_SW_WAR
	.align		4
.L_427:
        /*0078*/ 	.byte	0x04, 0x36
        /*007a*/ 	.short	(.L_429 - .L_428)
.L_428:
        /*007c*/ 	.word	0x00000008
.L_429:


//--------------------- .nv.info.rejectLessKernel --------------------------
	.section	.nv.info.rejectLessKernel,"",@"SHT_CUDA_INFO"
	.sectionflags	@""
	.align	4


	//----- nvinfo : EIATTR_CUDA_API_VERSION
	.align		4
        /*0000*/ 	.byte	0x04, 0x37
        /*0002*/ 	.short	(.L_431 - .L_430)
.L_430:
        /*0004*/ 	.word	0x00000082


	//----- nvinfo : EIATTR_KPARAM_INFO
	.align		4
.L_431:
        /*0008*/ 	.byte	0x04, 0x17
        /*000a*/ 	.short	(.L_433 - .L_432)
.L_432:
        /*000c*/ 	.word	0x00000000
        /*0010*/ 	.short	0x0003
        /*0012*/ 	.short	0x0014
        /*0014*/ 	.byte	0x00, 0xf0, 0x11, 0x00


	//----- nvinfo : EIATTR_KPARAM_INFO
	.align		4
.L_433:
        /*0018*/ 	.byte	0x04, 0x17
        /*001a*/ 	.short	(.L_435 - .L_434)
.L_434:
        /*001c*/ 	.word	0x00000000
        /*0020*/ 	.short	0x0002
        /*0022*/ 	.short	0x0010
        /*0024*/ 	.byte	0x00, 0xf0, 0x11, 0x00


	//----- nvinfo : EIATTR_KPARAM_INFO
	.align		4
.L_435:
        /*0028*/ 	.byte	0x04, 0x17
        /*002a*/ 	.short	(.L_437 - .L_436)
.L_436:
        /*002c*/ 	.word	0x00000000
        /*0030*/ 	.short	0x0001
        /*0032*/ 	.short	0x0008
        /*0034*/ 	.byte	0x00, 0xf5, 0x21, 0x00


	//----- nvinfo : EIATTR_KPARAM_INFO
	.align		4
.L_437:
        /*0038*/ 	.byte	0x04, 0x17
        /*003a*/ 	.short	(.L_439 - .L_438)
.L_438:
        /*003c*/ 	.word	0x00000000
        /*0040*/ 	.short	0x0000
        /*0042*/ 	.short	0x0000
        /*0044*/ 	.byte	0x00, 0xf5, 0x21, 0x00


	//----- nvinfo : EIATTR_SPARSE_MMA_MASK
	.align		4
.L_439:
        /*0048*/ 	.byte	0x03, 0x50
        /*004a*/ 	.short	0x0000


	//----- nvinfo : EIATTR_MAXREG_COUNT
	.align		4
        /*004c*/ 	.byte	0x03, 0x1b
        /*004e*/ 	.short	0x00ff


	//----- nvinfo : EIATTR_MERCURY_ISA_VERSION
	.align		4
        /*0050*/ 	.byte	0x03, 0x5f
        /*0052*/ 	.short	0x0101


	//----- nvinfo : EIATTR_VRC_CTA_INIT_COUNT
	.align		4
        /*0054*/ 	.byte	0x02, 0x4a
	.zero		1
	.zero		1


	//----- nvinfo : EIATTR_EXIT_INSTR_OFFSETS
	.align		4
        /*0058*/ 	.byte	0x04, 0x1c
        /*005a*/ 	.short	(.L_441 - .L_440)


	//   ....[0]....
.L_440:
        /*005c*/ 	.word	0x00000070


	//   ....[1]....
        /*0060*/ 	.word	0x000000e0


	//   ....[2]....
        /*0064*/ 	.word	0x00000150


	//----- nvinfo : EIATTR_CBANK_PARAM_SIZE
	.align		4
.L_441:
        /*0068*/ 	.byte	0x03, 0x19
        /*006a*/ 	.short	0x0018


	//----- nvinfo : EIATTR_PARAM_CBANK
	.align		4
        /*006c*/ 	.byte	0x04, 0x0a
        /*006e*/ 	.short	(.L_443 - .L_442)
	.align		4
.L_442:
        /*0070*/ 	.word	index@(.nv.constant0.rejectLessKernel)
        /*0074*/ 	.short	0x0380
        /*0076*/ 	.short	0x0018


	//----- nvinfo : EIATTR_SW_WAR
	.align		4
.L_443:
        /*0078*/ 	.byte	0x04, 0x36
        /*007a*/ 	.short	(.L_445 - .L_444)
.L_444:
        /*007c*/ 	.word	0x00000008
.L_445:


//--------------------- .nv.info.extractKernel    --------------------------
	.section	.nv.info.extractKernel,"",@"SHT_CUDA_INFO"
	.sectionflags	@""
	.align	4


	//----- nvinfo : EIATTR_CUDA_API_VERSION
	.align		4
        /*0000*/ 	.byte	0x04, 0x37
        /*0002*/ 	.short	(.L_447 - .L_446)
.L_446:
        /*0004*/ 	.word	0x00000082


	//----- nvinfo : EIATTR_KPARAM_INFO
	.align		4
.L_447:
        /*0008*/ 	.byte	0x04, 0x17
        /*000a*/ 	.short	(.L_449 - .L_448)
.L_448:
        /*000c*/ 	.word	0x00000000
        /*0010*/ 	.short	0x0004
        /*0012*/ 	.short	0x0018
        /*0014*/ 	.byte	0x00, 0xf0, 0x11, 0x00


	//----- nvinfo : EIATTR_KPARAM_INFO
	.align		4
.L_449:
        /*0018*/ 	.byte	0x04, 0x17
        /*001a*/ 	.short	(.L_451 - .L_450)
.L_450:
        /*001c*/ 	.word	0x00000000
        /*0020*/ 	.short	0x0003
        /*0022*/ 	.short	0x0014
        /*0024*/ 	.byte	0x00, 0xf0, 0x11, 0x00


	//----- nvinfo : EIATTR_KPARAM_INFO
	.align		4
.L_451:
        /*0028*/ 	.byte	0x04, 0x17
        /*002a*/ 	.short	(.L_453 - .L_452)
.L_452:
        /*002c*/ 	.word	0x00000000
        /*0030*/ 	.short	0x0002
        /*0032*/ 	.short	0x0010
        /*0034*/ 	.byte	0x00, 0xf0, 0x11, 0x00


	//----- nvinfo : EIATTR_KPARAM_INFO
	.align		4
.L_453:
        /*0038*/ 	.byte	0x04, 0x17
        /*003a*/ 	.short	(.L_455 - .L_454)
.L_454:
        /*003c*/ 	.word	0x00000000
        /*0040*/ 	.short	0x0001
        /*0042*/ 	.short	0x0008
        /*0044*/ 	.byte	0x00, 0xf5, 0x21, 0x00


	//----- nvinfo : EIATTR_KPARAM_INFO
	.align		4
.L_455:
        /*0048*/ 	.byte	0x04, 0x17
        /*004a*/ 	.short	(.L_457 - .L_456)
.L_456:
        /*004c*/ 	.word	0x00000000
        /*0050*/ 	.short	0x0000
        /*0052*/ 	.short	0x0000
        /*0054*/ 	.byte	0x00, 0xf5, 0x21, 0x00


	//----- nvinfo : EIATTR_SPARSE_MMA_MASK
	.align		4
.L_457:
        /*0058*/ 	.byte	0x03, 0x50
        /*005a*/ 	.short	0x0000


	//----- nvinfo : EIATTR_MAXREG_COUNT
	.align		4
        /*005c*/ 	.byte	0x03, 0x1b
        /*005e*/ 	.short	0x00ff


	//----- nvinfo : EIATTR_MERCURY_ISA_VERSION
	.align		4
        /*0060*/ 	.byte	0x03, 0x5f
        /*0062*/ 	.short	0x0101


	//----- nvinfo : EIATTR_VRC_CTA_INIT_COUNT
	.align		4
        /*0064*/ 	.byte	0x02, 0x4a
	.zero		1
	.zero		1


	//----- nvinfo : EIATTR_EXIT_INSTR_OFFSETS
	.align		4
        /*0068*/ 	.byte	0x04, 0x1c
        /*006a*/ 	.short	(.L_459 - .L_458)


	//   ....[0]....
.L_458:
        /*006c*/ 	.word	0x00000070


	//   ....[1]....
        /*0070*/ 	.word	0x000000f0


	//   ....[2]....
        /*0074*/ 	.word	0x00000b20


	//----- nvinfo : EIATTR_CRS_STACK_SIZE
	.align		4
.L_459:
        /*0078*/ 	.byte	0x04, 0x1e
        /*007a*/ 	.short	(.L_461 - .L_460)
.L_460:
        /*007c*/ 	.word	0x00000000


	//----- nvinfo : EIATTR_CBANK_PARAM_SIZE
	.align		4
.L_461:
        /*0080*/ 	.byte	0x03, 0x19
        /*0082*/ 	.short	0x001c


	//----- nvinfo : EIATTR_PARAM_CBANK
	.align		4
        /*0084*/ 	.byte	0x04, 0x0a
        /*0086*/ 	.short	(.L_463 - .L_462)
	.align		4
.L_462:
        /*0088*/ 	.word	index@(.nv.constant0.extractKernel)
        /*008c*/ 	.short	0x0380
        /*008e*/ 	.short	0x001c


	//----- nvinfo : EIATTR_SW_WAR
	.align		4
.L_463:
        /*0090*/ 	.byte	0x04, 0x36
        /*0092*/ 	.short	(.L_465 - .L_464)
.L_464:
        /*0094*/ 	.word	0x00000008
.L_465:


//--------------------- .nv.info.swapAnyKernel    --------------------------
	.section	.nv.info.swapAnyKernel,"",@"SHT_CUDA_INFO"
	.sectionflags	@""
	.align	4


	//----- nvinfo : EIATTR_CUDA_API_VERSION
	.align		4
        /*0000*/ 	.byte	0x04, 0x37
        /*0002*/ 	.short	(.L_467 - .L_466)
.L_466:
        /*0004*/ 	.word	0x00000082


	//----- nvinfo : EIATTR_KPARAM_INFO
	.align		4
.L_467:
        /*0008*/ 	.byte	0x04, 0x17
        /*000a*/ 	.short	(.L_469 - .L_468)
.L_468:
        /*000c*/ 	.word	0x00000000
        /*0010*/ 	.short	0x0004
        /*0012*/ 	.short	0x0018
        /*0014*/ 	.byte	0x00, 0xf0, 0x11, 0x00


	//----- nvinfo : EIATTR_KPARAM_INFO
	.align		4
.L_469:
        /*0018*/ 	.byte	0x04, 0x17
        /*001a*/ 	.short	(.L_471 - .L_470)
.L_470:
        /*001c*/ 	.word	0x00000000
        /*0020*/ 	.short	0x0003
        /*0022*/ 	.short	0x0014
        /*0024*/ 	.byte	0x00, 0xf0, 0x11, 0x00


	//----- nvinfo : EIATTR_KPARAM_INFO
	.align		4
.L_471:
        /*0028*/ 	.byte	0x04, 0x17
        /*002a*/ 	.short	(.L_473 - .L_472)
.L_472:
        /*002c*/ 	.word	0x00000000
        /*0030*/ 	.short	0x0002
        /*0032*/ 	.short	0x0010
        /*0034*/ 	.byte	0x00, 0xf0, 0x11, 0x00


	//----- nvinfo : EIATTR_KPARAM_INFO
	.align		4
.L_473:
        /*0038*/ 	.byte	0x04, 0x17
        /*003a*/ 	.short	(.L_475 - .L_474)
.L_474:
        /*003c*/ 	.word	0x00000000
        /*0040*/ 	.short	0x0001
        /*0042*/ 	.short	0x0008
        /*0044*/ 	.byte	0x00, 0xf5, 0x21, 0x00


	//----- nvinfo : EIATTR_KPARAM_INFO
	.align		4
.L_475:
        /*0048*/ 	.byte	0x04, 0x17
        /*004a*/ 	.short	(.L_477 - .L_476)
.L_476:
        /*004c*/ 	.word	0x00000000
        /*0050*/ 	.short	0x0000
        /*0052*/ 	.short	0x0000
        /*0054*/ 	.byte	0x00, 0xf5, 0x21, 0x00


	//----- nvinfo : EIATTR_SPARSE_MMA_MASK
	.align		4
.L_477:
        /*0058*/ 	.byte	0x03, 0x50
        /*005a*/ 	.short	0x0000


	//----- nvinfo : EIATTR_MAXREG_COUNT
	.align		4
        /*005c*/ 	.byte	0x03, 0x1b
        /*005e*/ 	.short	0x00ff


	//----- nvinfo : EIATTR_MERCURY_ISA_VERSION
	.align		4
        /*0060*/ 	.byte	0x03, 0x5f
        /*0062*/ 	.short	0x0101


	//----- nvinfo : EIATTR_VRC_CTA_INIT_COUNT
	.align		4
        /*0064*/ 	.byte	0x02, 0x4a
	.zero		1
	.zero		1


	//----- nvinfo : EIATTR_EXIT_INSTR_OFFSETS
	.align		4
        /*0068*/ 	.byte	0x04, 0x1c
        /*006a*/ 	.short	(.L_479 - .L_478)


	//   ....[0]....
.L_478:
        /*006c*/ 	.word	0x00000070


	//   ....[1]....
        /*0070*/ 	.word	0x00000170


	//   ....[2]....
        /*0074*/ 	.word	0x00000200


	//----- nvinfo : EIATTR_CBANK_PARAM_SIZE
	.align		4
.L_479:
        /*0078*/ 	.byte	0x03, 0x19
        /*007a*/ 	.short	0x001c


	//----- nvinfo : EIATTR_PARAM_CBANK
	.align		4
        /*007c*/ 	.byte	0x04, 0x0a
        /*007e*/ 	.short	(.L_481 - .L_480)
	.align		4
.L_480:
        /*0080*/ 	.word	index@(.nv.constant0.swapAnyKernel)
        /*0084*/ 	.short	0x0380
        /*0086*/ 	.short	0x001c


	//----- nvinfo : EIATTR_SW_WAR
	.align		4
.L_481:
        /*0088*/ 	.byte	0x04, 0x36
        /*008a*/ 	.short	(.L_483 - .L_482)
.L_482:
        /*008c*/ 	.word	0x00000008
.L_483:


//--------------------- .nv.info.overwriteKernel  --------------------------
	.section	.nv.info.overwriteKernel,"",@"SHT_CUDA_INFO"
	.sectionflags	@""
	.align	4


	//----- nvinfo : EIATTR_CUDA_API_VERSION
	.align		4
        /*0000*/ 	.byte	0x04, 0x37
        /*0002*/ 	.short	(.L_485 - .L_484)
.L_484:
        /*0004*/ 	.word	0x00000082


	//----- nvinfo : EIATTR_KPARAM_INFO
	.align		4
.L_485:
        /*0008*/ 	.byte	0x04, 0x17
        /*000a*/ 	.short	(.L_487 - .L_486)
.L_486:
        /*000c*/ 	.word	0x00000000
        /*0010*/ 	.short	0x0004
        /*0012*/ 	.short	0x0018
        /*0014*/ 	.byte	0x00, 0xf0, 0x11, 0x00


	//----- nvinfo : EIATTR_KPARAM_INFO
	.align		4
.L_487:
        /*0018*/ 	.byte	0x04, 0x17
        /*001a*/ 	.short	(.L_489 - .L_488)
.L_488:
        /*001c*/ 	.word	0x00000000
        /*0020*/ 	.short	0x0003
        /*0022*/ 	.short	0x0014
        /*0024*/ 	.byte	0x00, 0xf0, 0x05, 0x00


	//----- nvinfo : EIATTR_KPARAM_INFO
	.align		4
.L_489:
        /*0028*/ 	.byte	0x04, 0x17
        /*002a*/ 	.short	(.L_491 - .L_490)
.L_490:
        /*002c*/ 	.word	0x00000000
        /*0030*/ 	.short	0x0002
        /*0032*/ 	.short	0x0010
        /*0034*/ 	.byte	0x00, 0xf0, 0x11, 0x00


	//----- nvinfo : EIATTR_KPARAM_INFO
	.align		4
.L_491:
        /*0038*/ 	.byte	0x04, 0x17
        /*003a*/ 	.short	(.L_493 - .L_492)
.L_492:
        /*003c*/ 	.word	0x00000000
        /*0040*/ 	.short	0x0001
        /*0042*/ 	.short	0x0008
        /*0044*/ 	.byte	0x00, 0xf5, 0x21, 0x00


	//----- nvinfo : EIATTR_KPARAM_INFO
	.align		4
.L_493:
        /*0048*/ 	.byte	0x04, 0x17
        /*004a*/ 	.short	(.L_495 - .L_494)
.L_494:
        /*004c*/ 	.word	0x00000000
        /*0050*/ 	.short	0x0000
        /*0052*/ 	.short	0x0000
        /*0054*/ 	.byte	0x00, 0xf5, 0x21, 0x00


	//----- nvinfo : EIATTR_SPARSE_MMA_MASK
	.align		4
.L_495:
        /*0058*/ 	.byte	0x03, 0x50
        /*005a*/ 	.short	0x0000


	//----- nvinfo : EIATTR_MAXREG_COUNT
	.align		4
        /*005c*/ 	.byte	0x03, 0x1b
        /*005e*/ 	.short	0x00ff


	//----- nvinfo : EIATTR_MERCURY_ISA_VERSION
	.align		4
        /*0060*/ 	.byte	0x03, 0x5f
        /*0062*/ 	.short	0x0101


	//----- nvinfo : EIATTR_VRC_CTA_INIT_COUNT
	.align		4
        /*0064*/ 	.byte	0x02, 0x4a
	.zero		1
	.zero		1


	//----- nvinfo : EIATTR_EXIT_INSTR_OFFSETS
	.align		4
        /*0068*/ 	.byte	0x04, 0x1c
        /*006a*/ 	.short	(.L_497 - .L_496)


	//   ....[0]....
.L_496:
        /*006c*/ 	.word	0x00000070


	//   ....[1]....
        /*0070*/ 	.word	0x00000100


	//   ....[2]....
        /*0074*/ 	.word	0x000001a0


	//----- nvinfo : EIATTR_CBANK_PARAM_SIZE
	.align		4
.L_497:
        /*0078*/ 	.byte	0x03, 0x19
        /*007a*/ 	.short	0x001c


	//----- nvinfo : EIATTR_PARAM_CBANK
	.align		4
        /*007c*/ 	.byte	0x04, 0x0a
        /*007e*/ 	.short	(.L_499 - .L_498)
	.align		4
.L_498:
        /*0080*/ 	.word	index@(.nv.constant0.overwriteKernel)
        /*0084*/ 	.short	0x0380
        /*0086*/ 	.short	0x001c


	//----- nvinfo : EIATTR_SW_WAR
	.align		4
.L_499:
        /*0088*/ 	.byte	0x04, 0x36
        /*008a*/ 	.short	(.L_501 - .L_500)
.L_500:
        /*008c*/ 	.word	0x00000008
.L_501:


//--------------------- .nv.info.OmitKernel       --------------------------
	.section	.nv.info.OmitKernel,"",@"SHT_CUDA_INFO"
	.sectionflags	@""
	.align	4


	//----- nvinfo : EIATTR_CUDA_API_VERSION
	.align		4
        /*0000*/ 	.byte	0x04, 0x37
        /*0002*/ 	.short	(.L_503 - .L_502)
.L_502:
        /*0004*/ 	.word	0x00000082


	//----- nvinfo : EIATTR_KPARAM_INFO
	.align		4
.L_503:
        /*0008*/ 	.byte	0x04, 0x17
        /*000a*/ 	.short	(.L_505 - .L_504)
.L_504:
        /*000c*/ 	.word	0x00000000
        /*0010*/ 	.short	0x0004
        /*0012*/ 	.short	0x0018
        /*0014*/ 	.byte	0x00, 0xf0, 0x11, 0x00


	//----- nvinfo : EIATTR_KPARAM_INFO
	.align		4
.L_505:
        /*0018*/ 	.byte	0x04, 0x17
        /*001a*/ 	.short	(.L_507 - .L_506)
.L_506:
        /*001c*/ 	.word	0x00000000
        /*0020*/ 	.short	0x0003
        /*0022*/ 	.short	0x0014
        /*0024*/ 	.byte	0x00, 0xf0, 0x11, 0x00


	//----- nvinfo : EIATTR_KPARAM_INFO
	.align		4
.L_507:
        /*0028*/ 	.byte	0x04, 0x17
        /*002a*/ 	.short	(.L_509 - .L_508)
.L_508:
        /*002c*/ 	.word	0x00000000
        /*0030*/ 	.short	0x0002
        /*0032*/ 	.short	0x0010
        /*0034*/ 	.byte	0x00, 0xf0, 0x11, 0x00


	//----- nvinfo : EIATTR_KPARAM_INFO
	.align		4
.L_509:
        /*0038*/ 	.byte	0x04, 0x17
        /*003a*/ 	.short	(.L_511 - .L_510)
.L_510:
        /*003c*/ 	.word	0x00000000
        /*0040*/ 	.short	0x0001
        /*0042*/ 	.short	0x0008
        /*0044*/ 	.byte	0x00, 0xf5, 0x21, 0x00


	//----- nvinfo : EIATTR_KPARAM_INFO
	.align		4
.L_511:
        /*0048*/ 	.byte	0x04, 0x17
        /*004a*/ 	.short	(.L_513 - .L_512)
.L_512:
        /*004c*/ 	.word	0x00000000
        /*0050*/ 	.short	0x0000
        /*0052*/ 	.short	0x0000
        /*0054*/ 	.byte	0x00, 0xf5, 0x21, 0x00


	//----- nvinfo : EIATTR_SPARSE_MMA_MASK
	.align		4
.L_513:
        /*0058*/ 	.byte	0x03, 0x50
        /*005a*/ 	.short	0x0000


	//----- nvinfo : EIATTR_MAXREG_COUNT
	.align		4
        /*005c*/ 	.byte	0x03, 0x1b
        /*005e*/ 	.short	0x00ff


	//----- nvinfo : EIATTR_MERCURY_ISA_VERSION
	.align		4
        /*0060*/ 	.byte	0x03, 0x5f
        /*0062*/ 	.short	0x0101


	//----- nvinfo : EIATTR_VRC_CTA_INIT_COUNT
	.align		4
        /*0064*/ 	.byte	0x02, 0x4a
	.zero		1
	.zero		1


	//----- nvinfo : EIATTR_EXIT_INSTR_OFFSETS
	.align		4
        /*0068*/ 	.byte	0x04, 0x1c
        /*006a*/ 	.short	(.L_515 - .L_514)


	//   ....[0]....
.L_514:
        /*006c*/ 	.word	0x00000070


	//   ....[1]....
        /*0070*/ 	.word	0x000000f0


	//   ....[2]....
        /*0074*/ 	.word	0x00000470


	//----- nvinfo : EIATTR_CRS_STACK_SIZE
	.align		4
.L_515:
        /*0078*/ 	.byte	0x04, 0x1e
        /*007a*/ 	.short	(.L_517 - .L_516)
.L_516:
        /*007c*/ 	.word	0x00000000


	//----- nvinfo : EIATTR_CBANK_PARAM_SIZE
	.align		4
.L_517:
        /*0080*/ 	.byte	0x03, 0x19
        /*0082*/ 	.short	0x001c


	//----- nvinfo : EIATTR_PARAM_CBANK
	.align		4
        /*0084*/ 	.byte	0x04, 0x0a
        /*0086*/ 	.short	(.L_519 - .L_518)
	.align		4
.L_518:
        /*0088*/ 	.word	index@(.nv.constant0.OmitKernel)
        /*008c*/ 	.short	0x0380
        /*008e*/ 	.short	0x001c


	//----- nvinfo : EIATTR_SW_WAR
	.align		4
.L_519:
        /*0090*/ 	.byte	0x04, 0x36
        /*0092*/ 	.short	(.L_521 - .L_520)
.L_520:
        /*0094*/ 	.word	0x00000008
.L_521:


//--------------------- .nv.info.insertKernel     --------------------------
	.section	.nv.info.insertKernel,"",@"SHT_CUDA_INFO"
	.sectionflags	@""
	.align	4


	//----- nvinfo : EIATTR_CUDA_API_VERSION
	.align		4
        /*0000*/ 	.byte	0x04, 0x37
        /*0002*/ 	.short	(.L_523 - .L_522)
.L_522:
        /*0004*/ 	.word	0x00000082


	//----- nvinfo : EIATTR_KPARAM_INFO
	.align		4
.L_523:
        /*0008*/ 	.byte	0x04, 0x17
        /*000a*/ 	.short	(.L_525 - .L_524)
.L_524:
        /*000c*/ 	.word	0x00000000
        /*0010*/ 	.short	0x0004
        /*0012*/ 	.short	0x0018
        /*0014*/ 	.byte	0x00, 0xf0, 0x11, 0x00


	//----- nvinfo : EIATTR_KPARAM_INFO
	.align		4
.L_525:
        /*0018*/ 	.byte	0x04, 0x17
        /*001a*/ 	.short	(.L_527 - .L_526)
.L_526:
        /*001c*/ 	.word	0x00000000
        /*0020*/ 	.short	0x0003
        /*0022*/ 	.short	0x0014
        /*0024*/ 	.byte	0x00, 0xf0, 0x05, 0x00


	//----- nvinfo : EIATTR_KPARAM_INFO
	.align		4
.L_527:
        /*0028*/ 	.byte	0x04, 0x17
        /*002a*/ 	.short	(.L_529 - .L_528)
.L_528:
        /*002c*/ 	.word	0x00000000
        /*0030*/ 	.short	0x0002
        /*0032*/ 	.short	0x0010
        /*0034*/ 	.byte	0x00, 0xf0, 0x11, 0x00


	//----- nvinfo : EIATTR_KPARAM_INFO
	.align		4
.L_529:
        /*0038*/ 	.byte	0x04, 0x17
        /*003a*/ 	.short	(.L_531 - .L_530)
.L_530:
        /*003c*/ 	.word	0x00000000
        /*0040*/ 	.short	0x0001
        /*0042*/ 	.short	0x0008
        /*0044*/ 	.byte	0x00, 0xf5, 0x21, 0x00


	//----- nvinfo : EIATTR_KPARAM_INFO
	.align		4
.L_531:
        /*0048*/ 	.byte	0x04, 0x17
        /*004a*/ 	.short	(.L_533 - .L_532)
.L_532:
        /*004c*/ 	.word	0x00000000
        /*0050*/ 	.short	0x0000
        /*0052*/ 	.short	0x0000
        /*0054*/ 	.byte	0x00, 0xf5, 0x21, 0x00


	//----- nvinfo : EIATTR_SPARSE_MMA_MASK
	.align		4
.L_533:
        /*0058*/ 	.byte	0x03, 0x50
        /*005a*/ 	.short	0x0000


	//----- nvinfo : EIATTR_MAXREG_COUNT
	.align		4
        /*005c*/ 	.byte	0x03, 0x1b
        /*005e*/ 	.short	0x00ff


	//----- nvinfo : EIATTR_MERCURY_ISA_VERSION
	.align		4
        /*0060*/ 	.byte	0x03, 0x5f
        /*0062*/ 	.short	0x0101


	//----- nvinfo : EIATTR_VRC_CTA_INIT_COUNT
	.align		4
        /*0064*/ 	.byte	0x02, 0x4a
	.zero		1
	.zero		1


	//----- nvinfo : EIATTR_EXIT_INSTR_OFFSETS
	.align		4
        /*0068*/ 	.byte	0x04, 0x1c
        /*006a*/ 	.short	(.L_535 - .L_534)


	//   ....[0]....
.L_534:
        /*006c*/ 	.word	0x00000070


	//   ....[1]....
        /*0070*/ 	.word	0x00000100


	//   ....[2]....
        /*0074*/ 	.word	0x00000440


	//----- nvinfo : EIATTR_CRS_STACK_SIZE
	.align		4
.L_535:
        /*0078*/ 	.byte	0x04, 0x1e
        /*007a*/ 	.short	(.L_537 - .L_536)
.L_536:
        /*007c*/ 	.word	0x00000000


	//----- nvinfo : EIATTR_CBANK_PARAM_SIZE
	.align		4
.L_537:
        /*0080*/ 	.byte	0x03, 0x19
        /*0082*/ 	.short	0x001c


	//----- nvinfo : EIATTR_PARAM_CBANK
	.align		4
        /*0084*/ 	.byte	0x04, 0x0a
        /*0086*/ 	.short	(.L_539 - .L_538)
	.align		4
.L_538:
        /*0088*/ 	.word	index@(.nv.constant0.insertKernel)
        /*008c*/ 	.short	0x0380
        /*008e*/ 	.short	0x001c


	//----- nvinfo : EIATTR_SW_WAR
	.align		4
.L_539:
        /*0090*/ 	.byte	0x04, 0x36
        /*0092*/ 	.short	(.L_541 - .L_540)
.L_540:
        /*0094*/ 	.word	0x00000008
.L_541:


//--------------------- .nv.info.titleSeparatorKernel --------------------------
	.section	.nv.info.titleSeparatorKernel,"",@"SHT_CUDA_INFO"
	.sectionflags	@""
	.align	4


	//----- nvinfo : EIATTR_CUDA_API_VERSION
	.align		4
        /*0000*/ 	.byte	0x04, 0x37
        /*0002*/ 	.short	(.L_543 - .L_542)
.L_542:
        /*0004*/ 	.word	0x00000082


	//----- nvinfo : EIATTR_KPARAM_INFO
	.align		4
.L_543:
        /*0008*/ 	.byte	0x04, 0x17
        /*000a*/ 	.short	(.L_545 - .L_544)
.L_544:
        /*000c*/ 	.word	0x00000000
        /*0010*/ 	.short	0x0003
        /*0012*/ 	.short	0x0014
        /*0014*/ 	.byte	0x00, 0xf0, 0x11, 0x00


	//----- nvinfo : EIATTR_KPARAM_INFO
	.align		4
.L_545:
        /*0018*/ 	.byte	0x04, 0x17
        /*001a*/ 	.short	(.L_547 - .L_546)
.L_546:
        /*001c*/ 	.word	0x00000000
        /*0020*/ 	.short	0x0002
        /*0022*/ 	.short	0x0010
        /*0024*/ 	.byte	0x00, 0xf0, 0x05, 0x00


	//----- nvinfo : EIATTR_KPARAM_INFO
	.align		4
.L_547:
        /*0028*/ 	.byte	0x04, 0x17
        /*002a*/ 	.short	(.L_549 - .L_548)
.L_548:
        /*002c*/ 	.word	0x00000000
        /*0030*/ 	.short	0x0001
        /*0032*/ 	.short	0x0008
        /*0034*/ 	.byte	0x00, 0xf5, 0x21, 0x00


	//----- nvinfo : EIATTR_KPARAM_INFO
	.align		4
.L_549:
        /*0038*/ 	.byte	0x04, 0x17
        /*003a*/ 	.short	(.L_551 - .L_550)
.L_550:
        /*003c*/ 	.word	0x00000000
        /*0040*/ 	.short	0x0000
        /*0042*/ 	.short	0x0000
        /*0044*/ 	.byte	0x00, 0xf5, 0x21, 0x00


	//----- nvinfo : EIATTR_SPARSE_MMA_MASK
	.align		4
.L_551:
        /*0048*/ 	.byte	0x03, 0x50
        /*004a*/ 	.short	0x0000


	//----- nvinfo : EIATTR_MAXREG_COUNT
	.align		4
        /*004c*/ 	.byte	0x03, 0x1b
        /*004e*/ 	.short	0x00ff


	//----- nvinfo : EIATTR_MERCURY_ISA_VERSION
	.align		4
        /*0050*/ 	.byte	0x03, 0x5f
        /*0052*/ 	.short	0x0101


	//----- nvinfo : EIATTR_VRC_CTA_INIT_COUNT
	.align		4
        /*0054*/ 	.byte	0x02, 0x4a
	.zero		1
	.zero		1


	//----- nvinfo : EIATTR_EXIT_INSTR_OFFSETS
	.align		4
        /*0058*/ 	.byte	0x04, 0x1c
        /*005a*/ 	.short	(.L_553 - .L_552)


	//   ....[0]....
.L_552:
        /*005c*/ 	.word	0x00000070


	//   ....[1]....
        /*0060*/ 	.word	0x000000d0


	//   ....[2]....
        /*0064*/ 	.word	0x000005b0


	//   ....[3]....
        /*0068*/ 	.word	0x000008f0


	//   ....[4]....
        /*006c*/ 	.word	0x00000a30


	//----- nvinfo : EIATTR_CRS_STACK_SIZE
	.align		4
.L_553:
        /*0070*/ 	.byte	0x04, 0x1e
        /*0072*/ 	.short	(.L_555 - .L_554)
.L_554:
        /*0074*/ 	.word	0x00000000


	//----- nvinfo : EIATTR_CBANK_PARAM_SIZE
	.align		4
.L_555:
        /*0078*/ 	.byte	0x03, 0x19
        /*007a*/ 	.short	0x0018


	//----- nvinfo : EIATTR_PARAM_CBANK
	.align		4
        /*007c*/ 	.byte	0x04, 0x0a
        /*007e*/ 	.short	(.L_557 - .L_556)
	.align		4
.L_556:
        /*0080*/ 	.word	index@(.nv.constant0.titleSeparatorKernel)
        /*0084*/ 	.short	0x0380
        /*0086*/ 	.short	0x0018


	//----- nvinfo : EIATTR_SW_WAR
	.align		4
.L_557:
        /*0088*/ 	.byte	0x04, 0x36
        /*008a*/ 	.short	(.L_559 - .L_558)
.L_558:
        /*008c*/ 	.word	0x00000008
.L_559:


//--------------------- .nv.info.swapLastKernel   --------------------------
	.section	.nv.info.swapLastKernel,"",@"SHT_CUDA_INFO"
	.sectionflags	@""
	.align	4


	//----- nvinfo : EIATTR_CUDA_API_VERSION
	.align		4
        /*0000*/ 	.byte	0x04, 0x37
        /*0002*/ 	.short	(.L_561 - .L_560)
.L_560:
        /*0004*/ 	.word	0x00000082


	//----- nvinfo : EIATTR_KPARAM_INFO
	.align		4
.L_561:
        /*0008*/ 	.byte	0x04, 0x17
        /*000a*/ 	.short	(.L_563 - .L_562)
.L_562:
        /*000c*/ 	.word	0x00000000
        /*0010*/ 	.short	0x0003
        /*0012*/ 	.short	0x0014
        /*0014*/ 	.byte	0x00, 0xf0, 0x11, 0x00


	//----- nvinfo : EIATTR_KPARAM_INFO
	.align		4
.L_563:
        /*0018*/ 	.byte	0x04, 0x17
        /*001a*/ 	.short	(.L_565 - .L_564)
.L_564:
        /*001c*/ 	.word	0x00000000
        /*0020*/ 	.short	0x0002
        /*0022*/ 	.short	0x0010
        /*0024*/ 	.byte	0x00, 0xf0, 0x11, 0x00


	//----- nvinfo : EIATTR_KPARAM_INFO
	.align		4
.L_565:
        /*0028*/ 	.byte	0x04, 0x17
        /*002a*/ 	.short	(.L_567 - .L_566)
.L_566:
        /*002c*/ 	.word	0x00000000
        /*0030*/ 	.short	0x0001
        /*0032*/ 	.short	0x0008
        /*0034*/ 	.byte	0x00, 0xf5, 0x21, 0x00


	//----- nvinfo : EIATTR_KPARAM_INFO
	.align		4
.L_567:
        /*0038*/ 	.byte	0x04, 0x17
        /*003a*/ 	.short	(.L_569 - .L_568)
.L_568:
        /*003c*/ 	.word	0x00000000
        /*0040*/ 	.short	0x0000
        /*0042*/ 	.short	0x0000
        /*0044*/ 	.byte	0x00, 0xf5, 0x21, 0x00


	//----- nvinfo : EIATTR_SPARSE_MMA_MASK
	.align		4
.L_569:
        /*0048*/ 	.byte	0x03, 0x50
        /*004a*/ 	.short	0x0000


	//----- nvinfo : EIATTR_MAXREG_COUNT
	.align		4
        /*004c*/ 	.byte	0x03, 0x1b
        /*004e*/ 	.short	0x00ff


	//----- nvinfo : EIATTR_MERCURY_ISA_VERSION
	.align		4
        /*0050*/ 	.byte	0x03, 0x5f
        /*0052*/ 	.short	0x0101


	//----- nvinfo : EIATTR_VRC_CTA_INIT_COUNT
	.align		4
        /*0054*/ 	.byte	0x02, 0x4a
	.zero		1
	.zero		1


	//----- nvinfo : EIATTR_EXIT_INSTR_OFFSETS
	.align		4
        /*0058*/ 	.byte	0x04, 0x1c
        /*005a*/ 	.short	(.L_571 - .L_570)


	//   ....[0]....
.L_570:
        /*005c*/ 	.word	0x00000070


	//   ....[1]....
        /*0060*/ 	.word	0x00000100


	//   ....[2]....
        /*0064*/ 	.word	0x000001a0


	//----- nvinfo : EIATTR_CBANK_PARAM_SIZE
	.align		4
.L_571:
        /*0068*/ 	.byte	0x03, 0x19
        /*006a*/ 	.short	0x0018


	//----- nvinfo : EIATTR_PARAM_CBANK
	.align		4
        /*006c*/ 	.byte	0x04, 0x0a
        /*006e*/ 	.short	(.L_573 - .L_572)
	.align		4
.L_572:
        /*0070*/ 	.word	index@(.nv.constant0.swapLastKernel)
        /*0074*/ 	.short	0x0380
        /*0076*/ 	.short	0x0018


	//----- nvinfo : EIATTR_SW_WAR
	.align		4
.L_573:
        /*0078*/ 	.byte	0x04, 0x36
        /*007a*/ 	.short	(.L_575 - .L_574)
.L_574:
        /*007c*/ 	.word	0x00000008
.L_575:


//--------------------- .nv.info.swapNextKernel   --------------------------
	.section	.nv.info.swapNextKernel,"",@"SHT_CUDA_INFO"
	.sectionflags	@""
	.align	4


	//----- nvinfo : EIATTR_CUDA_API_VERSION
	.align		4
        /*0000*/ 	.byte	0x04, 0x37
        /*0002*/ 	.short	(.L_577 - .L_576)
.L_576:
        /*0004*/ 	.word	0x00000082


	//----- nvinfo : EIATTR_KPARAM_INFO
	.align		4
.L_577:
        /*0008*/ 	.byte	0x04, 0x17
        /*000a*/ 	.short	(.L_579 - .L_578)
.L_578:
        /*000c*/ 	.word	0x00000000
        /*0010*/ 	.short	0x0003
        /*0012*/ 	.short	0x0014
        /*0014*/ 	.byte	0x00, 0xf0, 0x11, 0x00


	//----- nvinfo : EIATTR_KPARAM_INFO
	.align		4
.L_579:
        /*0018*/ 	.byte	0x04, 0x17
        /*001a*/ 	.short	(.L_581 - .L_580)
.L_580:
        /*001c*/ 	.word	0x00000000
        /*0020*/ 	.short	0x0002
        /*0022*/ 	.short	0x0010
        /*0024*/ 	.byte	0x00, 0xf0, 0x11, 0x00


	//----- nvinfo : EIATTR_KPARAM_INFO
	.align		4
.L_581:
        /*0028*/ 	.byte	0x04, 0x17
        /*002a*/ 	.short	(.L_583 - .L_582)
.L_582:
        /*002c*/ 	.word	0x00000000
        /*0030*/ 	.short	0x0001
        /*0032*/ 	.short	0x0008
        /*0034*/ 	.byte	0x00, 0xf5, 0x21, 0x00


	//----- nvinfo : EIATTR_KPARAM_INFO
	.align		4
.L_583:
        /*0038*/ 	.byte	0x04, 0x17
        /*003a*/ 	.short	(.L_585 - .L_584)
.L_584:
        /*003c*/ 	.word	0x00000000
        /*0040*/ 	.short	0x0000
        /*0042*/ 	.short	0x0000
        /*0044*/ 	.byte	0x00, 0xf5, 0x21, 0x00


	//----- nvinfo : EIATTR_SPARSE_MMA_MASK
	.align		4
.L_585:
        /*0048*/ 	.byte	0x03, 0x50
        /*004a*/ 	.short	0x0000


	//----- nvinfo : EIATTR_MAXREG_COUNT
	.align		4
        /*004c*/ 	.byte	0x03, 0x1b
        /*004e*/ 	.short	0x00ff


	//----- nvinfo : EIATTR_MERCURY_ISA_VERSION
	.align		4
        /*0050*/ 	.byte	0x03, 0x5f
        /*0052*/ 	.short	0x0101


	//----- nvinfo : EIATTR_VRC_CTA_INIT_COUNT
	.align		4
        /*0054*/ 	.byte	0x02, 0x4a
	.zero		1
	.zero		1


	//----- nvinfo : EIATTR_EXIT_INSTR_OFFSETS
	.align		4
        /*0058*/ 	.byte	0x04, 0x1c
        /*005a*/ 	.short	(.L_587 - .L_586)


	//   ....[0]....
.L_586:
        /*005c*/ 	.word	0x00000070


	//   ....[1]....
        /*0060*/ 	.word	0x00000100


	//   ....[2]....
        /*0064*/ 	.word	0x000001a0


	//----- nvinfo : EIATTR_CBANK_PARAM_SIZE
	.align		4
.L_587:
        /*0068*/ 	.byte	0x03, 0x19
        /*006a*/ 	.short	0x0018


	//----- nvinfo : EIATTR_PARAM_CBANK
	.align		4
        /*006c*/ 	.byte	0x04, 0x0a
        /*006e*/ 	.short	(.L_589 - .L_588)
	.align		4
.L_588:
        /*0070*/ 	.word	index@(.nv.constant0.swapNextKernel)
        /*0074*/ 	.short	0x0380
        /*0076*/ 	.short	0x0018


	//----- nvinfo : EIATTR_SW_WAR
	.align		4
.L_589:
        /*0078*/ 	.byte	0x04, 0x36
        /*007a*/ 	.short	(.L_591 - .L_590)
.L_590:
        /*007c*/ 	.word	0x00000008
.L_591:


//--------------------- .nv.info.deleteAllCharKernel --------------------------
	.section	.nv.info.deleteAllCharKernel,"",@"SHT_CUDA_INFO"
	.sectionflags	@""
	.align	4


	//----- nvinfo : EIATTR_CUDA_API_VERSION
	.align		4
        /*0000*/ 	.byte	0x04, 0x37
        /*0002*/ 	.short	(.L_593 - .L_592)
.L_592:
        /*0004*/ 	.word	0x00000082


	//----- nvinfo : EIATTR_KPARAM_INFO
	.align		4
.L_593:
        /*0008*/ 	.byte	0x04, 0x17
        /*000a*/ 	.short	(.L_595 - .L_594)
.L_594:
        /*000c*/ 	.word	0x00000000
        /*0010*/ 	.short	0x0003
        /*0012*/ 	.short	0x0014
        /*0014*/ 	.byte	0x00, 0xf0, 0x11, 0x00


	//----- nvinfo : EIATTR_KPARAM_INFO
	.align		4
.L_595:
        /*0018*/ 	.byte	0x04, 0x17
        /*001a*/ 	.short	(.L_597 - .L_596)
.L_596:
        /*001c*/ 	.word	0x00000000
        /*0020*/ 	.short	0x0002
        /*0022*/ 	.short	0x0010
        /*0024*/ 	.byte	0x00, 0xf0, 0x05, 0x00


	//----- nvinfo : EIATTR_KPARAM_INFO
	.align		4
.L_597:
        /*0028*/ 	.byte	0x04, 0x17
        /*002a*/ 	.short	(.L_599 - .L_598)
.L_598:
        /*002c*/ 	.word	0x00000000
        /*0030*/ 	.short	0x0001
        /*0032*/ 	.short	0x0008
        /*0034*/ 	.byte	0x00, 0xf5, 0x21, 0x00


	//----- nvinfo : EIATTR_KPARAM_INFO
	.align		4
.L_599:
        /*0038*/ 	.byte	0x04, 0x17
        /*003a*/ 	.short	(.L_601 - .L_600)
.L_600:
        /*003c*/ 	.word	0x00000000
        /*0040*/ 	.short	0x0000
        /*0042*/ 	.short	0x0000
        /*0044*/ 	.byte	0x00, 0xf5, 0x21, 0x00


	//----- nvinfo : EIATTR_SPARSE_MMA_MASK
	.align		4
.L_601:
        /*0048*/ 	.byte	0x03, 0x50
        /*004a*/ 	.short	0x0000


	//----- nvinfo : EIATTR_MAXREG_COUNT
	.align		4
        /*004c*/ 	.byte	0x03, 0x1b
        /*004e*/ 	.short	0x00ff


	//----- nvinfo : EIATTR_MERCURY_ISA_VERSION
	.align		4
        /*0050*/ 	.byte	0x03, 0x5f
        /*0052*/ 	.short	0x0101


	//----- nvinfo : EIATTR_VRC_CTA_INIT_COUNT
	.align		4
        /*0054*/ 	.byte	0x02, 0x4a
	.zero		1
	.zero		1


	//----- nvinfo : EIATTR_EXIT_INSTR_OFFSETS
	.align		4
        /*0058*/ 	.byte	0x04, 0x1c
        /*005a*/ 	.short	(.L_603 - .L_602)


	//   ....[0]....
.L_602:
        /*005c*/ 	.word	0x00000070


	//   ....[1]....
        /*0060*/ 	.word	0x00000610


	//----- nvinfo : EIATTR_CRS_STACK_SIZE
	.align		4
.L_603:
        /*0064*/ 	.byte	0x04, 0x1e
        /*0066*/ 	.short	(.L_605 - .L_604)
.L_604:
        /*0068*/ 	.word	0x00000000


	//----- nvinfo : EIATTR_CBANK_PARAM_SIZE
	.align		4
.L_605:
        /*006c*/ 	.byte	0x03, 0x19
        /*006e*/ 	.short	0x0018


	//----- nvinfo : EIATTR_PARAM_CBANK
	.align		4
        /*0070*/ 	.byte	0x04, 0x0a
        /*0072*/ 	.short	(.L_607 - .L_606)
	.align		4
.L_606:
        /*0074*/ 	.word	index@(.nv.constant0.deleteAllCharKernel)
        /*0078*/ 	.short	0x0380
        /*007a*/ 	.short	0x0018


	//----- nvinfo : EIATTR_SW_WAR
	.align		4
.L_607:
        /*007c*/ 	.byte	0x04, 0x36
        /*007e*/ 	.short	(.L_609 - .L_608)
.L_608:
        /*0080*/ 	.word	0x00000008
.L_609:


//--------------------- .nv.info.incrementCharKernel --------------------------
	.section	.nv.info.incrementCharKernel,"",@"SHT_CUDA_INFO"
	.sectionflags	@""
	.align	4


	//----- nvinfo : EIATTR_CUDA_API_VERSION
	.align		4
        /*0000*/ 	.byte	0x04, 0x37
        /*0002*/ 	.short	(.L_611 - .L_610)
.L_610:
        /*0004*/ 	.word	0x00000082


	//----- nvinfo : EIATTR_KPARAM_INFO
	.align		4
.L_611:
        /*0008*/ 	.byte	0x04, 0x17
        /*000a*/ 	.short	(.L_613 - .L_612)
.L_612:
        /*000c*/ 	.word	0x00000000
        /*0010*/ 	.short	0x0003
        /*0012*/ 	.short	0x0014
        /*0014*/ 	.byte	0x00, 0xf0, 0x11, 0x00


	//----- nvinfo : EIATTR_KPARAM_INFO
	.align		4
.L_613:
        /*0018*/ 	.byte	0x04, 0x17
        /*001a*/ 	.short	(.L_615 - .L_614)
.L_614:
        /*001c*/ 	.word	0x00000000
        /*0020*/ 	.short	0x0002
        /*0022*/ 	.short	0x0010
        /*0024*/ 	.byte	0x00, 0xf0, 0x11, 0x00


	//----- nvinfo : EIATTR_KPARAM_INFO
	.align		4
.L_615:
        /*0028*/ 	.byte	0x04, 0x17
        /*002a*/ 	.short	(.L_617 - .L_616)
.L_616:
        /*002c*/ 	.word	0x00000000
        /*0030*/ 	.short	0x0001
        /*0032*/ 	.short	0x0008
        /*0034*/ 	.byte	0x00, 0xf5, 0x21, 0x00


	//----- nvinfo : EIATTR_KPARAM_INFO
	.align		4
.L_617:
        /*0038*/ 	.byte	0x04, 0x17
        /*003a*/ 	.short	(.L_619 - .L_618)
.L_618:
        /*003c*/ 	.word	0x00000000
        /*0040*/ 	.short	0x0000
        /*0042*/ 	.short	0x0000
        /*0044*/ 	.byte	0x00, 0xf5, 0x21, 0x00


	//----- nvinfo : EIATTR_SPARSE_MMA_MASK
	.align		4
.L_619:
        /*0048*/ 	.byte	0x03, 0x50
        /*004a*/ 	.short	0x0000


	//----- nvinfo : EIATTR_MAXREG_COUNT
	.align		4
        /*004c*/ 	.byte	0x03, 0x1b
        /*004e*/ 	.short	0x00ff


	//----- nvinfo : EIATTR_MERCURY_ISA_VERSION
	.align		4
        /*0050*/ 	.byte	0x03, 0x5f
        /*0052*/ 	.short	0x0101


	//----- nvinfo : EIATTR_VRC_CTA_INIT_COUNT
	.align		4
        /*0054*/ 	.byte	0x02, 0x4a
	.zero		1
	.zero		1


	//----- nvinfo : EIATTR_EXIT_INSTR_OFFSETS
	.align		4
        /*0058*/ 	.byte	0x04, 0x1c
        /*005a*/ 	.short	(.L_621 - .L_620)


	//   ....[0]....
.L_620:
        /*005c*/ 	.word	0x00000070


	//   ....[1]....
        /*0060*/ 	.word	0x000000f0


	//   ....[2]....
        /*0064*/ 	.word	0x00000180


	//----- nvinfo : EIATTR_CBANK_PARAM_SIZE
	.align		4
.L_621:
        /*0068*/ 	.byte	0x03, 0x19
        /*006a*/ 	.short	0x0018


	//----- nvinfo : EIATTR_PARAM_CBANK
	.align		4
        /*006c*/ 	.byte	0x04, 0x0a
        /*006e*/ 	.short	(.L_623 - .L_622)
	.align		4
.L_622:
        /*0070*/ 	.word	index@(.nv.constant0.incrementCharKernel)
        /*0074*/ 	.short	0x0380
        /*0076*/ 	.short	0x0018


	//----- nvinfo : EIATTR_SW_WAR
	.align		4
.L_623:
        /*0078*/ 	.byte	0x04, 0x36
        /*007a*/ 	.short	(.L_625 - .L_624)
.L_624:
        /*007c*/ 	.word	0x00000008
.L_625:


//--------------------- .nv.info.decrementCharKernel --------------------------
	.section	.nv.info.decrementCharKernel,"",@"SHT_CUDA_INFO"
	.sectionflags	@""
	.align	4


	//----- nvinfo : EIATTR_CUDA_API_VERSION
	.align		4
        /*0000*/ 	.byte	0x04, 0x37
        /*0002*/ 	.short	(.L_627 - .L_626)
.L_626:
        /*0004*/ 	.word	0x00000082


	//----- nvinfo : EIATTR_KPARAM_INFO
	.align		4
.L_627:
        /*0008*/ 	.byte	0x04, 0x17
        /*000a*/ 	.short	(.L_629 - .L_628)
.L_628:
        /*000c*/ 	.word	0x00000000
        /*0010*/ 	.short	0x0003
        /*0012*/ 	.short	0x0014
        /*0014*/ 	.byte	0x00, 0xf0, 0x11, 0x00


	//----- nvinfo : EIATTR_KPARAM_INFO
	.align		4
.L_629:
        /*0018*/ 	.byte	0x04, 0x17
        /*001a*/ 	.short	(.L_631 - .L_630)
.L_630:
        /*001c*/ 	.word	0x00000000
        /*0020*/ 	.short	0x0002
        /*0022*/ 	.short	0x0010
        /*0024*/ 	.byte	0x00, 0xf0, 0x11, 0x00


	//----- nvinfo : EIATTR_KPARAM_INFO
	.align		4
.L_631:
        /*0028*/ 	.byte	0x04, 0x17
        /*002a*/ 	.short	(.L_633 - .L_632)
.L_632:
        /*002c*/ 	.word	0x00000000
        /*0030*/ 	.short	0x0001
        /*0032*/ 	.short	0x0008
        /*0034*/ 	.byte	0x00, 0xf5, 0x21, 0x00


	//----- nvinfo : EIATTR_KPARAM_INFO
	.align		4
.L_633:
        /*0038*/ 	.byte	0x04, 0x17
        /*003a*/ 	.short	(.L_635 - .L_634)
.L_634:
        /*003c*/ 	.word	0x00000000
        /*0040*/ 	.short	0x0000
        /*0042*/ 	.short	0x0000
        /*0044*/ 	.byte	0x00, 0xf5, 0x21, 0x00


	//----- nvinfo : EIATTR_SPARSE_MMA_MASK
	.align		4
.L_635:
        /*0048*/ 	.byte	0x03, 0x50
        /*004a*/ 	.short	0x0000


	//----- nvinfo : EIATTR_MAXREG_COUNT
	.align		4
        /*004c*/ 	.byte	0x03, 0x1b
        /*004e*/ 	.short	0x00ff


	//----- nvinfo : EIATTR_MERCURY_ISA_VERSION
	.align		4
        /*0050*/ 	.byte	0x03, 0x5f
        /*0052*/ 	.short	0x0101


	//----- nvinfo : EIATTR_VRC_CTA_INIT_COUNT
	.align		4
        /*0054*/ 	.byte	0x02, 0x4a
	.zero		1
	.zero		1


	//----- nvinfo : EIATTR_EXIT_INSTR_OFFSETS
	.align		4
        /*0058*/ 	.byte	0x04, 0x1c
        /*005a*/ 	.short	(.L_637 - .L_636)


	//   ....[0]....
.L_636:
        /*005c*/ 	.word	0x00000070


	//   ....[1]....
        /*0060*/ 	.word	0x000000f0


	//   ....[2]....
        /*0064*/ 	.word	0x00000180


	//----- nvinfo : EIATTR_CBANK_PARAM_SIZE
	.align		4
.L_637:
        /*0068*/ 	.byte	0x03, 0x19
        /*006a*/ 	.short	0x0018


	//----- nvinfo : EIATTR_PARAM_CBANK
	.align		4
        /*006c*/ 	.byte	0x04, 0x0a
        /*006e*/ 	.short	(.L_639 - .L_638)
	.align		4
.L_638:
        /*0070*/ 	.word	index@(.nv.constant0.decrementCharKernel)
        /*0074*/ 	.short	0x0380
        /*0076*/ 	.short	0x0018


	//----- nvinfo : EIATTR_SW_WAR
	.align		4
.L_639:
        /*0078*/ 	.byte	0x04, 0x36
        /*007a*/ 	.short	(.L_641 - .L_640)
.L_640:
        /*007c*/ 	.word	0x00000008
.L_641:


//--------------------- .nv.info.bitShiftRightKernel --------------------------
	.section	.nv.info.bitShiftRightKernel,"",@"SHT_CUDA_INFO"
	.sectionflags	@""
	.align	4


	//----- nvinfo : EIATTR_CUDA_API_VERSION
	.align		4
        /*0000*/ 	.byte	0x04, 0x37
        /*0002*/ 	.short	(.L_643 - .L_642)
.L_642:
        /*0004*/ 	.word	0x00000082


	//----- nvinfo : EIATTR_KPARAM_INFO
	.align		4
.L_643:
        /*0008*/ 	.byte	0x04, 0x17
        /*000a*/ 	.short	(.L_645 - .L_644)
.L_644:
        /*000c*/ 	.word	0x00000000
        /*0010*/ 	.short	0x0003
        /*0012*/ 	.short	0x0014
        /*0014*/ 	.byte	0x00, 0xf0, 0x11, 0x00


	//----- nvinfo : EIATTR_KPARAM_INFO
	.align		4
.L_645:
        /*0018*/ 	.byte	0x04, 0x17
        /*001a*/ 	.short	(.L_647 - .L_646)
.L_646:
        /*001c*/ 	.word	0x00000000
        /*0020*/ 	.short	0x0002
        /*0022*/ 	.short	0x0010
        /*0024*/ 	.byte	0x00, 0xf0, 0x11, 0x00


	//----- nvinfo : EIATTR_KPARAM_INFO
	.align		4
.L_647:
        /*0028*/ 	.byte	0x04, 0x17
        /*002a*/ 	.short	(.L_649 - .L_648)
.L_648:
        /*002c*/ 	.word	0x00000000
        /*0030*/ 	.short	0x0001
        /*0032*/ 	.short	0x0008
        /*0034*/ 	.byte	0x00, 0xf5, 0x21, 0x00


	//----- nvinfo : EIATTR_KPARAM_INFO
	.align		4
.L_649:
        /*0038*/ 	.byte	0x04, 0x17
        /*003a*/ 	.short	(.L_651 - .L_650)
.L_650:
        /*003c*/ 	.word	0x00000000
        /*0040*/ 	.short	0x0000
        /*0042*/ 	.short	0x0000
        /*0044*/ 	.byte	0x00, 0xf5, 0x21, 0x00


	//----- nvinfo : EIATTR_SPARSE_MMA_MASK
	.align		4
.L_651:
        /*0048*/ 	.byte	0x03, 0x50
        /*004a*/ 	.short	0x0000


	//----- nvinfo : EIATTR_MAXREG_COUNT
	.align		4
        /*004c*/ 	.byte	0x03, 0x1b
        /*004e*/ 	.short	0x00ff


	//----- nvinfo : EIATTR_MERCURY_ISA_VERSION
	.align		4
        /*0050*/ 	.byte	0x03, 0x5f
        /*0052*/ 	.short	0x0101


	//----- nvinfo : EIATTR_VRC_CTA_INIT_COUNT
	.align		4
        /*0054*/ 	.byte	0x02, 0x4a
	.zero		1
	.zero		1


	//----- nvinfo : EIATTR_EXIT_INSTR_OFFSETS
	.align		4
        /*0058*/ 	.byte	0x04, 0x1c
        /*005a*/ 	.short	(.L_653 - .L_652)


	//   ....[0]....
.L_652:
        /*005c*/ 	.word	0x00000070


	//   ....[1]....
        /*0060*/ 	.word	0x000000f0


	//   ....[2]....
        /*0064*/ 	.word	0x00000190


	//----- nvinfo : EIATTR_CBANK_PARAM_SIZE
	.align		4
.L_653:
        /*0068*/ 	.byte	0x03, 0x19
        /*006a*/ 	.short	0x0018


	//----- nvinfo : EIATTR_PARAM_CBANK
	.align		4
        /*006c*/ 	.byte	0x04, 0x0a
        /*006e*/ 	.short	(.L_655 - .L_654)
	.align		4
.L_654:
        /*0070*/ 	.word	index@(.nv.constant0.bitShiftRightKernel)
        /*0074*/ 	.short	0x0380
        /*0076*/ 	.short	0x0018


	//----- nvinfo : EIATTR_SW_WAR
	.align		4
.L_655:
        /*0078*/ 	.byte	0x04, 0x36
        /*007a*/ 	.short	(.L_657 - .L_656)
.L_656:
        /*007c*/ 	.word	0x00000008
.L_657:


//--------------------- .nv.info.bitShiftLeftKernel --------------------------
	.section	.nv.info.bitShiftLeftKernel,"",@"SHT_CUDA_INFO"
	.sectionflags	@""
	.align	4


	//----- nvinfo : EIATTR_CUDA_API_VERSION
	.align		4
        /*0000*/ 	.byte	0x04, 0x37
        /*0002*/ 	.short	(.L_659 - .L_658)
.L_658:
        /*0004*/ 	.word	0x00000082


	//----- nvinfo : EIATTR_KPARAM_INFO
	.align		4
.L_659:
        /*0008*/ 	.byte	0x04, 0x17
        /*000a*/ 	.short	(.L_661 - .L_660)
.L_660:
        /*000c*/ 	.word	0x00000000
        /*0010*/ 	.short	0x0003
        /*0012*/ 	.short	0x0014
        /*0014*/ 	.byte	0x00, 0xf0, 0x11, 0x00


	//----- nvinfo : EIATTR_KPARAM_INFO
	.align		4
.L_661:
        /*0018*/ 	.byte	0x04, 0x17
        /*001a*/ 	.short	(.L_663 - .L_662)
.L_662:
        /*001c*/ 	.word	0x00000000
        /*0020*/ 	.short	0x0002
        /*0022*/ 	.short	0x0010
        /*0024*/ 	.byte	0x00, 0xf0, 0x11, 0x00


	//----- nvinfo : EIATTR_KPARAM_INFO
	.align		4
.L_663:
        /*0028*/ 	.byte	0x04, 0x17
        /*002a*/ 	.short	(.L_665 - .L_664)
.L_664:
        /*002c*/ 	.word	0x00000000
        /*0030*/ 	.short	0x0001
        /*0032*/ 	.short	0x0008
        /*0034*/ 	.byte	0x00, 0xf5, 0x21, 0x00


	//----- nvinfo : EIATTR_KPARAM_INFO
	.align		4
.L_665:
        /*0038*/ 	.byte	0x04, 0x17
        /*003a*/ 	.short	(.L_667 - .L_666)
.L_666:
        /*003c*/ 	.word	0x00000000
        /*0040*/ 	.short	0x0000
        /*0042*/ 	.short	0x0000
        /*0044*/ 	.byte	0x00, 0xf5, 0x21, 0x00


	//----- nvinfo : EIATTR_SPARSE_MMA_MASK
	.align		4
.L_667:
        /*0048*/ 	.byte	0x03, 0x50
        /*004a*/ 	.short	0x0000


	//----- nvinfo : EIATTR_MAXREG_COUNT
	.align		4
        /*004c*/ 	.byte	0x03, 0x1b
        /*004e*/ 	.short	0x00ff


	//----- nvinfo : EIATTR_MERCURY_ISA_VERSION
	.align		4
        /*0050*/ 	.byte	0x03, 0x5f
        /*0052*/ 	.short	0x0101


	//----- nvinfo : EIATTR_VRC_CTA_INIT_COUNT
	.align		4
        /*0054*/ 	.byte	0x02, 0x4a
	.zero		1
	.zero		1


	//----- nvinfo : EIATTR_EXIT_INSTR_OFFSETS
	.align		4
        /*0058*/ 	.byte	0x04, 0x1c
        /*005a*/ 	.short	(.L_669 - .L_668)


	//   ....[0]....
.L_668:
        /*005c*/ 	.word	0x00000070


	//   ....[1]....
        /*0060*/ 	.word	0x000000f0


	//   ....[2]....
        /*0064*/ 	.word	0x00000180


	//----- nvinfo : EIATTR_CBANK_PARAM_SIZE
	.align		4
.L_669:
        /*0068*/ 	.byte	0x03, 0x19
        /*006a*/ 	.short	0x0018


	//----- nvinfo : EIATTR_PARAM_CBANK
	.align		4
        /*006c*/ 	.byte	0x04, 0x0a
        /*006e*/ 	.short	(.L_671 - .L_670)
	.align		4
.L_670:
        /*0070*/ 	.word	index@(.nv.constant0.bitShiftLeftKernel)
        /*0074*/ 	.short	0x0380
        /*0076*/ 	.short	0x0018


	//----- nvinfo : EIATTR_SW_WAR
	.align		4
.L_671:
        /*0078*/ 	.byte	0x04, 0x36
        /*007a*/ 	.short	(.L_673 - .L_672)
.L_672:
        /*007c*/ 	.word	0x00000008
.L_673:


//--------------------- .nv.info.appendSubstrKernel --------------------------
	.section	.nv.info.appendSubstrKernel,"",@"SHT_CUDA_INFO"
	.sectionflags	@""
	.align	4


	//----- nvinfo : EIATTR_CUDA_API_VERSION
	.align		4
        /*0000*/ 	.byte	0x04, 0x37
        /*0002*/ 	.short	(.L_675 - .L_674)
.L_674:
        /*0004*/ 	.word	0x00000082


	//----- nvinfo : EIATTR_KPARAM_INFO
	.align		4
.L_675:
        /*0008*/ 	.byte	0x04, 0x17
        /*000a*/ 	.short	(.L_677 - .L_676)
.L_676:
        /*000c*/ 	.word	0x00000000
        /*0010*/ 	.short	0x0003
        /*0012*/ 	.short	0x0014
        /*0014*/ 	.byte	0x00, 0xf0, 0x11, 0x00


	//----- nvinfo : EIATTR_KPARAM_INFO
	.align		4
.L_677:
        /*0018*/ 	.byte	0x04, 0x17
        /*001a*/ 	.short	(.L_679 - .L_678)
.L_678:
        /*001c*/ 	.word	0x00000000
        /*0020*/ 	.short	0x0002
        /*0022*/ 	.short	0x0010
        /*0024*/ 	.byte	0x00, 0xf0, 0x11, 0x00


	//----- nvinfo : EIATTR_KPARAM_INFO
	.align		4
.L_679:
        /*0028*/ 	.byte	0x04, 0x17
        /*002a*/ 	.short	(.L_681 - .L_680)
.L_680:
        /*002c*/ 	.word	0x00000000
        /*0030*/ 	.short	0x0001
        /*0032*/ 	.short	0x0008
        /*0034*/ 	.byte	0x00, 0xf5, 0x21, 0x00


	//----- nvinfo : EIATTR_KPARAM_INFO
	.align		4
.L_681:
        /*0038*/ 	.byte	0x04, 0x17
        /*003a*/ 	.short	(.L_683 - .L_682)
.L_682:
        /*003c*/ 	.word	0x00000000
        /*0040*/ 	.short	0x0000
        /*0042*/ 	.short	0x0000
        /*0044*/ 	.byte	0x00, 0xf5, 0x21, 0x00


	//----- nvinfo : EIATTR_SPARSE_MMA_MASK
	.align		4
.L_683:
        /*0048*/ 	.byte	0x03, 0x50
        /*004a*/ 	.short	0x0000


	//----- nvinfo : EIATTR_MAXREG_COUNT
	.align		4
        /*004c*/ 	.byte	0x03, 0x1b
        /*004e*/ 	.short	0x00ff


	//----- nvinfo : EIATTR_MERCURY_ISA_VERSION
	.align		4
        /*0050*/ 	.byte	0x03, 0x5f
        /*0052*/ 	.short	0x0101


	//----- nvinfo : EIATTR_VRC_CTA_INIT_COUNT
	.align		4
        /*0054*/ 	.byte	0x02, 0x4a
	.zero		1
	.zero		1


	//----- nvinfo : EIATTR_EXIT_INSTR_OFFSETS
	.align		4
        /*0058*/ 	.byte	0x04, 0x1c
        /*005a*/ 	.short	(.L_685 - .L_684)


	//   ....[0]....
.L_684:
        /*005c*/ 	.word	0x00000070


	//   ....[1]....
        /*0060*/ 	.word	0x000004b0


	//----- nvinfo : EIATTR_CRS_STACK_SIZE
	.align		4
.L_685:
        /*0064*/ 	.byte	0x04, 0x1e
        /*0066*/ 	.short	(.L_687 - .L_686)
.L_686:
        /*0068*/ 	.word	0x00000000


	//----- nvinfo : EIATTR_CBANK_PARAM_SIZE
	.align		4
.L_687:
        /*006c*/ 	.byte	0x03, 0x19
        /*006e*/ 	.short	0x0018


	//----- nvinfo : EIATTR_PARAM_CBANK
	.align		4
        /*0070*/ 	.byte	0x04, 0x0a
        /*0072*/ 	.short	(.L_689 - .L_688)
	.align		4
.L_688:
        /*0074*/ 	.word	index@(.nv.constant0.appendSubstrKernel)
        /*0078*/ 	.short	0x0380
        /*007a*/ 	.short	0x0018


	//----- nvinfo : EIATTR_SW_WAR
	.align		4
.L_689:
        /*007c*/ 	.byte	0x04, 0x36
        /*007e*/ 	.short	(.L_691 - .L_690)
.L_690:
        /*0080*/ 	.word	0x00000008
.L_691:


//--------------------- .nv.info.prependSubstrKernel --------------------------
	.section	.nv.info.prependSubstrKernel,"",@"SHT_CUDA_INFO"
	.sectionflags	@""
	.align	4


	//----- nvinfo : EIATTR_CUDA_API_VERSION
	.align		4
        /*0000*/ 	.byte	0x04, 0x37
        /*0002*/ 	.short	(.L_693 - .L_692)
.L_692:
        /*0004*/ 	.word	0x00000082


	//----- nvinfo : EIATTR_KPARAM_INFO
	.align		4
.L_693:
        /*0008*/ 	.byte	0x04, 0x17
        /*000a*/ 	.short	(.L_695 - .L_694)
.L_694:
        /*000c*/ 	.word	0x00000000
        /*0010*/ 	.short	0x0003
        /*0012*/ 	.short	0x0014
        /*0014*/ 	.byte	0x00, 0xf0, 0x11, 0x00


	//----- nvinfo : EIATTR_KPARAM_INFO
	.align		4
.L_695:
        /*0018*/ 	.byte	0x04, 0x17
        /*001a*/ 	.short	(.L_697 - .L_696)
.L_696:
        /*001c*/ 	.word	0x00000000
        /*0020*/ 	.short	0x0002
        /*0022*/ 	.short	0x0010
        /*0024*/ 	.byte	0x00, 0xf0, 0x11, 0x00


	//----- nvinfo : EIATTR_KPARAM_INFO
	.align		4
.L_697:
        /*0028*/ 	.byte	0x04, 0x17
        /*002a*/ 	.short	(.L_699 - .L_698)
.L_698:
        /*002c*/ 	.word	0x00000000
        /*0030*/ 	.short	0x0001
        /*0032*/ 	.short	0x0008
        /*0034*/ 	.byte	0x00, 0xf5, 0x21, 0x00


	//----- nvinfo : EIATTR_KPARAM_INFO
	.align		4
.L_699:
        /*0038*/ 	.byte	0x04, 0x17
        /*003a*/ 	.short	(.L_701 - .L_700)
.L_700:
        /*003c*/ 	.word	0x00000000
        /*0040*/ 	.short	0x0000
        /*0042*/ 	.short	0x0000
        /*0044*/ 	.byte	0x00, 0xf5, 0x21, 0x00


	//----- nvinfo : EIATTR_SPARSE_MMA_MASK
	.align		4
.L_701:
        /*0048*/ 	.byte	0x03, 0x50
        /*004a*/ 	.short	0x0000


	//----- nvinfo : EIATTR_MAXREG_COUNT
	.align		4
        /*004c*/ 	.byte	0x03, 0x1b
        /*004e*/ 	.short	0x00ff


	//----- nvinfo : EIATTR_MERCURY_ISA_VERSION
	.align		4
        /*0050*/ 	.byte	0x03, 0x5f
        /*0052*/ 	.short	0x0101


	//----- nvinfo : EIATTR_VRC_CTA_INIT_COUNT
	.align		4
        /*0054*/ 	.byte	0x02, 0x4a
	.zero		1
	.zero		1


	//----- nvinfo : EIATTR_EXIT_INSTR_OFFSETS
	.align		4
        /*0058*/ 	.byte	0x04, 0x1c
        /*005a*/ 	.short	(.L_703 - .L_702)


	//   ....[0]....
.L_702:
        /*005c*/ 	.word	0x00000070


	//   ....[1]....
        /*0060*/ 	.word	0x00000ec0


	//----- nvinfo : EIATTR_CRS_STACK_SIZE
	.align		4
.L_703:
        /*0064*/ 	.byte	0x04, 0x1e
        /*0066*/ 	.short	(.L_705 - .L_704)
.L_704:
        /*0068*/ 	.word	0x00000000


	//----- nvinfo : EIATTR_CBANK_PARAM_SIZE
	.align		4
.L_705:
        /*006c*/ 	.byte	0x03, 0x19
        /*006e*/ 	.short	0x0018


	//----- nvinfo : EIATTR_PARAM_CBANK
	.align		4
        /*0070*/ 	.byte	0x04, 0x0a
        /*0072*/ 	.short	(.L_707 - .L_706)
	.align		4
.L_706:
        /*0074*/ 	.word	index@(.nv.constant0.prependSubstrKernel)
        /*0078*/ 	.short	0x0380
        /*007a*/ 	.short	0x0018


	//----- nvinfo : EIATTR_SW_WAR
	.align		4
.L_707:
        /*007c*/ 	.byte	0x04, 0x36
        /*007e*/ 	.short	(.L_709 - .L_708)
.L_708:
        /*0080*/ 	.word	0x00000008
.L_709:


//--------------------- .nv.info.prependKernel    --------------------------
	.section	.nv.info.prependKernel,"",@"SHT_CUDA_INFO"
	.sectionflags	@""
	.align	4


	//----- nvinfo : EIATTR_CUDA_API_VERSION
	.align		4
        /*0000*/ 	.byte	0x04, 0x37
        /*0002*/ 	.short	(.L_711 - .L_710)
.L_710:
        /*0004*/ 	.word	0x00000082


	//----- nvinfo : EIATTR_KPARAM_INFO
	.align		4
.L_711:
        /*0008*/ 	.byte	0x04, 0x17
        /*000a*/ 	.short	(.L_713 - .L_712)
.L_712:
        /*000c*/ 	.word	0x00000000
        /*0010*/ 	.short	0x0003
        /*0012*/ 	.short	0x0014
        /*0014*/ 	.byte	0x00, 0xf0, 0x11, 0x00


	//----- nvinfo : EIATTR_KPARAM_INFO
	.align		4
.L_713:
        /*0018*/ 	.byte	0x04, 0x17
        /*001a*/ 	.short	(.L_715 - .L_714)
.L_714:
        /*001c*/ 	.word	0x00000000
        /*0020*/ 	.short	0x0002
        /*0022*/ 	.short	0x0010
        /*0024*/ 	.byte	0x00, 0xf0, 0x05, 0x00


	//----- nvinfo : EIATTR_KPARAM_INFO
	.align		4
.L_715:
        /*0028*/ 	.byte	0x04, 0x17
        /*002a*/ 	.short	(.L_717 - .L_716)
.L_716:
        /*002c*/ 	.word	0x00000000
        /*0030*/ 	.short	0x0001
        /*0032*/ 	.short	0x0008
        /*0034*/ 	.byte	0x00, 0xf5, 0x21, 0x00


	//----- nvinfo : EIATTR_KPARAM_INFO
	.align		4
.L_717:
        /*0038*/ 	.byte	0x04, 0x17
        /*003a*/ 	.short	(.L_719 - .L_718)
.L_718:
        /*003c*/ 	.word	0x00000000
        /*0040*/ 	.short	0x0000
        /*0042*/ 	.short	0x0000
        /*0044*/ 	.byte	0x00, 0xf5, 0x21, 0x00


	//----- nvinfo : EIATTR_SPARSE_MMA_MASK
	.align		4
.L_719:
        /*0048*/ 	.byte	0x03, 0x50
        /*004a*/ 	.short	0x0000


	//----- nvinfo : EIATTR_MAXREG_COUNT
	.align		4
        /*004c*/ 	.byte	0x03, 0x1b
        /*004e*/ 	.short	0x00ff


	//----- nvinfo : EIATTR_MERCURY_ISA_VERSION
	.align		4
        /*0050*/ 	.byte	0x03, 0x5f
        /*0052*/ 	.short	0x0101


	//----- nvinfo : EIATTR_VRC_CTA_INIT_COUNT
	.align		4
        /*0054*/ 	.byte	0x02, 0x4a
	.zero		1
	.zero		1


	//----- nvinfo : EIATTR_EXIT_INSTR_OFFSETS
	.align		4
        /*0058*/ 	.byte	0x04, 0x1c
        /*005a*/ 	.short	(.L_721 - .L_720)


	//   ....[0]....
.L_720:
        /*005c*/ 	.word	0x00000070


	//   ....[1]....
        /*0060*/ 	.word	0x000000d0


	//   ....[2]....
        /*0064*/ 	.word	0x000004b0


	//----- nvinfo : EIATTR_CRS_STACK_SIZE
	.align		4
.L_721:
        /*0068*/ 	.byte	0x04, 0x1e
        /*006a*/ 	.short	(.L_723 - .L_722)
.L_722:
        /*006c*/ 	.word	0x00000000


	//----- nvinfo : EIATTR_CBANK_PARAM_SIZE
	.align		4
.L_723:
        /*0070*/ 	.byte	0x03, 0x19
        /*0072*/ 	.short	0x0018


	//----- nvinfo : EIATTR_PARAM_CBANK
	.align		4
        /*0074*/ 	.byte	0x04, 0x0a
        /*0076*/ 	.short	(.L_725 - .L_724)
	.align		4
.L_724:
        /*0078*/ 	.word	index@(.nv.constant0.prependKernel)
        /*007c*/ 	.short	0x0380
        /*007e*/ 	.short	0x0018


	//----- nvinfo : EIATTR_SW_WAR
	.align		4
.L_725:
        /*0080*/ 	.byte	0x04, 0x36
        /*0082*/ 	.short	(.L_727 - .L_726)
.L_726:
        /*0084*/ 	.word	0x00000008
.L_727:


//--------------------- .nv.info.appendKernel     --------------------------
	.section	.nv.info.appendKernel,"",@"SHT_CUDA_INFO"
	.sectionflags	@""
	.align	4


	//----- nvinfo : EIATTR_CUDA_API_VERSION
	.align		4
        /*0000*/ 	.byte	0x04, 0x37
        /*0002*/ 	.short	(.L_729 - .L_728)
.L_728:
        /*0004*/ 	.word	0x00000082


	//----- nvinfo : EIATTR_KPARAM_INFO
	.align		4
.L_729:
        /*0008*/ 	.byte	0x04, 0x17
        /*000a*/ 	.short	(.L_731 - .L_730)
.L_730:
        /*000c*/ 	.word	0x00000000
        /*0010*/ 	.short	0x0003
        /*0012*/ 	.short	0x0014
        /*0014*/ 	.byte	0x00, 0xf0, 0x11, 0x00


	//----- nvinfo : EIATTR_KPARAM_INFO
	.align		4
.L_731:
        /*0018*/ 	.byte	0x04, 0x17
        /*001a*/ 	.short	(.L_733 - .L_732)
.L_732:
        /*001c*/ 	.word	0x00000000
        /*0020*/ 	.short	0x0002
        /*0022*/ 	.short	0x0010
        /*0024*/ 	.byte	0x00, 0xf0, 0x05, 0x00


	//----- nvinfo : EIATTR_KPARAM_INFO
	.align		4
.L_733:
        /*0028*/ 	.byte	0x04, 0x17
        /*002a*/ 	.short	(.L_735 - .L_734)
.L_734:
        /*002c*/ 	.word	0x00000000
        /*0030*/ 	.short	0x0001
        /*0032*/ 	.short	0x0008
        /*0034*/ 	.byte	0x00, 0xf5, 0x21, 0x00


	//----- nvinfo : EIATTR_KPARAM_INFO
	.align		4
.L_735:
        /*0038*/ 	.byte	0x04, 0x17
        /*003a*/ 	.short	(.L_737 - .L_736)
.L_736:
        /*003c*/ 	.word	0x00000000
        /*0040*/ 	.short	0x0000
        /*0042*/ 	.short	0x0000
        /*0044*/ 	.byte	0x00, 0xf5, 0x21, 0x00


	//----- nvinfo : EIATTR_SPARSE_MMA_MASK
	.align		4
.L_737:
        /*0048*/ 	.byte	0x03, 0x50
        /*004a*/ 	.short	0x0000


	//----- nvinfo : EIATTR_MAXREG_COUNT
	.align		4
        /*004c*/ 	.byte	0x03, 0x1b
        /*004e*/ 	.short	0x00ff


	//----- nvinfo : EIATTR_MERCURY_ISA_VERSION
	.align		4
        /*0050*/ 	.byte	0x03, 0x5f
        /*0052*/ 	.short	0x0101


	//----- nvinfo : EIATTR_VRC_CTA_INIT_COUNT
	.align		4
        /*0054*/ 	.byte	0x02, 0x4a
	.zero		1
	.zero		1


	//----- nvinfo : EIATTR_EXIT_INSTR_OFFSETS
	.align		4
        /*0058*/ 	.byte	0x04, 0x1c
        /*005a*/ 	.short	(.L_739 - .L_738)


	//   ....[0]....
.L_738:
        /*005c*/ 	.word	0x00000070


	//   ....[1]....
        /*0060*/ 	.word	0x000000d0


	//   ....[2]....
        /*0064*/ 	.word	0x00000190


	//----- nvinfo : EIATTR_CBANK_PARAM_SIZE
	.align		4
.L_739:
        /*0068*/ 	.byte	0x03, 0x19
        /*006a*/ 	.short	0x0018


	//----- nvinfo : EIATTR_PARAM_CBANK
	.align		4
        /*006c*/ 	.byte	0x04, 0x0a
        /*006e*/ 	.short	(.L_741 - .L_740)
	.align		4
.L_740:
        /*0070*/ 	.word	index@(.nv.constant0.appendKernel)
        /*0074*/ 	.short	0x0380
        /*0076*/ 	.short	0x0018


	//----- nvinfo : EIATTR_SW_WAR
	.align		4
.L_741:
        /*0078*/ 	.byte	0x04, 0x36
        /*007a*/ 	.short	(.L_743 - .L_742)
.L_742:
        /*007c*/ 	.word	0x00000008
.L_743:


//--------------------- .nv.info.substitutionFirstKernel --------------------------
	.section	.nv.info.substitutionFirstKernel,"",@"SHT_CUDA_INFO"
	.sectionflags	@""
	.align	4


	//----- nvinfo : EIATTR_CUDA_API_VERSION
	.align		4
        /*0000*/ 	.byte	0x04, 0x37
        /*0002*/ 	.short	(.L_745 - .L_744)
.L_744:
        /*0004*/ 	.word	0x00000082


	//----- nvinfo : EIATTR_KPARAM_INFO
	.align		4
.L_745:
        /*0008*/ 	.byte	0x04, 0x17
        /*000a*/ 	.short	(.L_747 - .L_746)
.L_746:
        /*000c*/ 	.word	0x00000000
        /*0010*/ 	.short	0x0004
        /*0012*/ 	.short	0x0014
        /*0014*/ 	.byte	0x00, 0xf0, 0x11, 0x00


	//----- nvinfo : EIATTR_KPARAM_INFO
	.align		4
.L_747:
        /*0018*/ 	.byte	0x04, 0x17
        /*001a*/ 	.short	(.L_749 - .L_748)
.L_748:
        /*001c*/ 	.word	0x00000000
        /*0020*/ 	.short	0x0003
        /*0022*/ 	.short	0x0011
        /*0024*/ 	.byte	0x00, 0xf0, 0x05, 0x00


	//----- nvinfo : EIATTR_KPARAM_INFO
	.align		4
.L_749:
        /*0028*/ 	.byte	0x04, 0x17
        /*002a*/ 	.short	(.L_751 - .L_750)
.L_750:
        /*002c*/ 	.word	0x00000000
        /*0030*/ 	.short	0x0002
        /*0032*/ 	.short	0x0010
        /*0034*/ 	.byte	0x00, 0xf0, 0x05, 0x00


	//----- nvinfo : EIATTR_KPARAM_INFO
	.align		4
.L_751:
        /*0038*/ 	.byte	0x04, 0x17
        /*003a*/ 	.short	(.L_753 - .L_752)
.L_752:
        /*003c*/ 	.word	0x00000000
        /*0040*/ 	.short	0x0001
        /*0042*/ 	.short	0x0008
        /*0044*/ 	.byte	0x00, 0xf5, 0x21, 0x00


	//----- nvinfo : EIATTR_KPARAM_INFO
	.align		4
.L_753:
        /*0048*/ 	.byte	0x04, 0x17
        /*004a*/ 	.short	(.L_755 - .L_754)
.L_754:
        /*004c*/ 	.word	0x00000000
        /*0050*/ 	.short	0x0000
        /*0052*/ 	.short	0x0000
        /*0054*/ 	.byte	0x00, 0xf5, 0x21, 0x00


	//----- nvinfo : EIATTR_SPARSE_MMA_MASK
	.align		4
.L_755:
        /*0058*/ 	.byte	0x03, 0x50
        /*005a*/ 	.short	0x0000


	//----- nvinfo : EIATTR_MAXREG_COUNT
	.align		4
        /*005c*/ 	.byte	0x03, 0x1b
        /*005e*/ 	.short	0x00ff


	//----- nvinfo : EIATTR_MERCURY_ISA_VERSION
	.align		4
        /*0060*/ 	.byte	0x03, 0x5f
        /*0062*/ 	.short	0x0101


	//----- nvinfo : EIATTR_VRC_CTA_INIT_COUNT
	.align		4
        /*0064*/ 	.byte	0x02, 0x4a
	.zero		1
	.zero		1


	//----- nvinfo : EIATTR_EXIT_INSTR_OFFSETS
	.align		4
        /*0068*/ 	.byte	0x04, 0x1c
        /*006a*/ 	.short	(.L_757 - .L_756)


	//   ....[0]....
.L_756:
        /*006c*/ 	.word	0x00000070


	//   ....[1]....
        /*0070*/ 	.word	0x000000d0


	//   ....[2]....
        /*0074*/ 	.word	0x00000220


	//   ....[3]....
        /*0078*/ 	.word	0x000002b0


	//----- nvinfo : EIATTR_CRS_STACK_SIZE
	.align		4
.L_757:
        /*007c*/ 	.byte	0x04, 0x1e
        /*007e*/ 	.short	(.L_759 - .L_758)
.L_758:
        /*0080*/ 	.word	0x00000000


	//----- nvinfo : EIATTR_CBANK_PARAM_SIZE
	.align		4
.L_759:
        /*0084*/ 	.byte	0x03, 0x19
        /*0086*/ 	.short	0x0018


	//----- nvinfo : EIATTR_PARAM_CBANK
	.align		4
        /*0088*/ 	.byte	0x04, 0x0a
        /*008a*/ 	.short	(.L_761 - .L_760)
	.align		4
.L_760:
        /*008c*/ 	.word	index@(.nv.constant0.substitutionFirstKernel)
        /*0090*/ 	.short	0x0380
        /*0092*/ 	.short	0x0018


	//----- nvinfo : EIATTR_SW_WAR
	.align		4
.L_761:
        /*0094*/ 	.byte	0x04, 0x36
        /*0096*/ 	.short	(.L_763 - .L_762)
.L_762:
        /*0098*/ 	.word	0x00000008
.L_763:


//--------------------- .nv.info.substitutionKernel --------------------------
	.section	.nv.info.substitutionKernel,"",@"SHT_CUDA_INFO"
	.sectionflags	@""
	.align	4


	//----- nvinfo : EIATTR_CUDA_API_VERSION
	.align		4
        /*0000*/ 	.byte	0x04, 0x37
        /*0002*/ 	.short	(.L_765 - .L_764)
.L_764:
        /*0004*/ 	.word	0x00000082


	//----- nvinfo : EIATTR_KPARAM_INFO
	.align		4
.L_765:
        /*0008*/ 	.byte	0x04, 0x17
        /*000a*/ 	.short	(.L_767 - .L_766)
.L_766:
        /*000c*/ 	.word	0x00000000
        /*0010*/ 	.short	0x0004
        /*0012*/ 	.short	0x0014
        /*0014*/ 	.byte	0x00, 0xf0, 0x11, 0x00


	//----- nvinfo : EIATTR_KPARAM_INFO
	.align		4
.L_767:
        /*0018*/ 	.byte	0x04, 0x17
        /*001a*/ 	.short	(.L_769 - .L_768)
.L_768:
        /*001c*/ 	.word	0x00000000
        /*0020*/ 	.short	0x0003
        /*0022*/ 	.short	0x0011
        /*0024*/ 	.byte	0x00, 0xf0, 0x05, 0x00


	//----- nvinfo : EIATTR_KPARAM_INFO
	.align		4
.L_769:
        /*0028*/ 	.byte	0x04, 0x17
        /*002a*/ 	.short	(.L_771 - .L_770)
.L_770:
        /*002c*/ 	.word	0x00000000
        /*0030*/ 	.short	0x0002
        /*0032*/ 	.short	0x0010
        /*0034*/ 	.byte	0x00, 0xf0, 0x05, 0x00


	//----- nvinfo : EIATTR_KPARAM_INFO
	.align		4
.L_771:
        /*0038*/ 	.byte	0x04, 0x17
        /*003a*/ 	.short	(.L_773 - .L_772)
.L_772:
        /*003c*/ 	.word	0x00000000
        /*0040*/ 	.short	0x0001
        /*0042*/ 	.short	0x0008
        /*0044*/ 	.byte	0x00, 0xf5, 0x21, 0x00


	//----- nvinfo : EIATTR_KPARAM_INFO
	.align		4
.L_773:
        /*0048*/ 	.byte	0x04, 0x17
        /*004a*/ 	.short	(.L_775 - .L_774)
.L_774:
        /*004c*/ 	.word	0x00000000
        /*0050*/ 	.short	0x0000
        /*0052*/ 	.short	0x0000
        /*0054*/ 	.byte	0x00, 0xf5, 0x21, 0x00


	//----- nvinfo : EIATTR_SPARSE_MMA_MASK
	.align		4
.L_775:
        /*0058*/ 	.byte	0x03, 0x50
        /*005a*/ 	.short	0x0000


	//----- nvinfo : EIATTR_MAXREG_COUNT
	.align		4
        /*005c*/ 	.byte	0x03, 0x1b
        /*005e*/ 	.short	0x00ff


	//----- nvinfo : EIATTR_MERCURY_ISA_VERSION
	.align		4
        /*0060*/ 	.byte	0x03, 0x5f
        /*0062*/ 	.short	0x0101


	//----- nvinfo : EIATTR_VRC_CTA_INIT_COUNT
	.align		4
        /*0064*/ 	.byte	0x02, 0x4a
	.zero		1
	.zero		1


	//----- nvinfo : EIATTR_EXIT_INSTR_OFFSETS
	.align		4
        /*0068*/ 	.byte	0x04, 0x1c
        /*006a*/ 	.short	(.L_777 - .L_776)


	//   ....[0]....
.L_776:
        /*006c*/ 	.word	0x00000070


	//   ....[1]....
        /*0070*/ 	.word	0x000000d0


	//   ....[2]....
        /*0074*/ 	.word	0x00000350


	//   ....[3]....
        /*0078*/ 	.word	0x00000450


	//----- nvinfo : EIATTR_CRS_STACK_SIZE
	.align		4
.L_777:
        /*007c*/ 	.byte	0x04, 0x1e
        /*007e*/ 	.short	(.L_779 - .L_778)
.L_778:
        /*0080*/ 	.word	0x00000000


	//----- nvinfo : EIATTR_CBANK_PARAM_SIZE
	.align		4
.L_779:
        /*0084*/ 	.byte	0x03, 0x19
        /*0086*/ 	.short	0x0018


	//----- nvinfo : EIATTR_PARAM_CBANK
	.align		4
        /*0088*/ 	.byte	0x04, 0x0a
        /*008a*/ 	.short	(.L_781 - .L_780)
	.align		4
.L_780:
        /*008c*/ 	.word	index@(.nv.constant0.substitutionKernel)
        /*0090*/ 	.short	0x0380
        /*0092*/ 	.short	0x0018


	//----- nvinfo : EIATTR_SW_WAR
	.align		4
.L_781:
        /*0094*/ 	.byte	0x04, 0x36
        /*0096*/ 	.short	(.L_783 - .L_782)
.L_782:
        /*0098*/ 	.word	0x00000008
.L_783:


//--------------------- .nv.info.truncateAtKernel --------------------------
	.section	.nv.info.truncateAtKernel,"",@"SHT_CUDA_INFO"
	.sectionflags	@""
	.align	4


	//----- nvinfo : EIATTR_CUDA_API_VERSION
	.align		4
        /*0000*/ 	.byte	0x04, 0x37
        /*0002*/ 	.short	(.L_785 - .L_784)
.L_784:
        /*0004*/ 	.word	0x00000082


	//----- nvinfo : EIATTR_KPARAM_INFO
	.align		4
.L_785:
        /*0008*/ 	.byte	0x04, 0x17
        /*000a*/ 	.short	(.L_787 - .L_786)
.L_786:
        /*000c*/ 	.word	0x00000000
        /*0010*/ 	.short	0x0003
        /*0012*/ 	.short	0x0014
        /*0014*/ 	.byte	0x00, 0xf0, 0x11, 0x00


	//----- nvinfo : EIATTR_KPARAM_INFO
	.align		4
.L_787:
        /*0018*/ 	.byte	0x04, 0x17
        /*001a*/ 	.short	(.L_789 - .L_788)
.L_788:
        /*001c*/ 	.word	0x00000000
        /*0020*/ 	.short	0x0002
        /*0022*/ 	.short	0x0010
        /*0024*/ 	.byte	0x00, 0xf0, 0x11, 0x00


	//----- nvinfo : EIATTR_KPARAM_INFO
	.align		4
.L_789:
        /*0028*/ 	.byte	0x04, 0x17
        /*002a*/ 	.short	(.L_791 - .L_790)
.L_790:
        /*002c*/ 	.word	0x00000000
        /*0030*/ 	.short	0x0001
        /*0032*/ 	.short	0x0008
        /*0034*/ 	.byte	0x00, 0xf5, 0x21, 0x00


	//----- nvinfo : EIATTR_KPARAM_INFO
	.align		4
.L_791:
        /*0038*/ 	.byte	0x04, 0x17
        /*003a*/ 	.short	(.L_793 - .L_792)
.L_792:
        /*003c*/ 	.word	0x00000000
        /*0040*/ 	.short	0x0000
        /*0042*/ 	.short	0x0000
        /*0044*/ 	.byte	0x00, 0xf5, 0x21, 0x00


	//----- nvinfo : EIATTR_SPARSE_MMA_MASK
	.align		4
.L_793:
        /*0048*/ 	.byte	0x03, 0x50
        /*004a*/ 	.short	0x0000


	//----- nvinfo : EIATTR_MAXREG_COUNT
	.align		4
        /*004c*/ 	.byte	0x03, 0x1b
        /*004e*/ 	.short	0x00ff


	//----- nvinfo : EIATTR_MERCURY_ISA_VERSION
	.align		4
        /*0050*/ 	.byte	0x03, 0x5f
        /*0052*/ 	.short	0x0101


	//----- nvinfo : EIATTR_VRC_CTA_INIT_COUNT
	.align		4
        /*0054*/ 	.byte	0x02, 0x4a
	.zero		1
	.zero		1


	//----- nvinfo : EIATTR_EXIT_INSTR_OFFSETS
	.align		4
        /*0058*/ 	.byte	0x04, 0x1c
        /*005a*/ 	.short	(.L_795 - .L_794)


	//   ....[0]....
.L_794:
        /*005c*/ 	.word	0x00000070


	//   ....[1]....
        /*0060*/ 	.word	0x000000e0


	//   ....[2]....
        /*0064*/ 	.word	0x00000150


	//----- nvinfo : EIATTR_CBANK_PARAM_SIZE
	.align		4
.L_795:
        /*0068*/ 	.byte	0x03, 0x19
        /*006a*/ 	.short	0x0018


	//----- nvinfo : EIATTR_PARAM_CBANK
	.align		4
        /*006c*/ 	.byte	0x04, 0x0a
        /*006e*/ 	.short	(.L_797 - .L_796)
	.align		4
.L_796:
        /*0070*/ 	.word	index@(.nv.constant0.truncateAtKernel)
        /*0074*/ 	.short	0x0380
        /*0076*/ 	.short	0x0018


	//----- nvinfo : EIATTR_SW_WAR
	.align		4
.L_797:
        /*0078*/ 	.byte	0x04, 0x36
        /*007a*/ 	.short	(.L_799 - .L_798)
.L_798:
        /*007c*/ 	.word	0x00000008
.L_799:


//--------------------- .nv.info.appendLastCharKernel --------------------------
	.section	.nv.info.appendLastCharKernel,"",@"SHT_CUDA_INFO"
	.sectionflags	@""
	.align	4


	//----- nvinfo : EIATTR_CUDA_API_VERSION
	.align		4
        /*0000*/ 	.byte	0x04, 0x37
        /*0002*/ 	.short	(.L_801 - .L_800)
.L_800:
        /*0004*/ 	.word	0x00000082


	//----- nvinfo : EIATTR_KPARAM_INFO
	.align		4
.L_801:
        /*0008*/ 	.byte	0x04, 0x17
        /*000a*/ 	.short	(.L_803 - .L_802)
.L_802:
        /*000c*/ 	.word	0x00000000
        /*0010*/ 	.short	0x0003
        /*0012*/ 	.short	0x0014
        /*0014*/ 	.byte	0x00, 0xf0, 0x11, 0x00


	//----- nvinfo : EIATTR_KPARAM_INFO
	.align		4
.L_803:
        /*0018*/ 	.byte	0x04, 0x17
        /*001a*/ 	.short	(.L_805 - .L_804)
.L_804:
        /*001c*/ 	.word	0x00000000
        /*0020*/ 	.short	0x0002
        /*0022*/ 	.short	0x0010
        /*0024*/ 	.byte	0x00, 0xf0, 0x11, 0x00


	//----- nvinfo : EIATTR_KPARAM_INFO
	.align		4
.L_805:
        /*0028*/ 	.byte	0x04, 0x17
        /*002a*/ 	.short	(.L_807 - .L_806)
.L_806:
        /*002c*/ 	.word	0x00000000
        /*0030*/ 	.short	0x0001
        /*0032*/ 	.short	0x0008
        /*0034*/ 	.byte	0x00, 0xf5, 0x21, 0x00


	//----- nvinfo : EIATTR_KPARAM_INFO
	.align		4
.L_807:
        /*0038*/ 	.byte	0x04, 0x17
        /*003a*/ 	.short	(.L_809 - .L_808)
.L_808:
        /*003c*/ 	.word	0x00000000
        /*0040*/ 	.short	0x0000
        /*0042*/ 	.short	0x0000
        /*0044*/ 	.byte	0x00, 0xf5, 0x21, 0x00


	//----- nvinfo : EIATTR_SPARSE_MMA_MASK
	.align		4
.L_809:
        /*0048*/ 	.byte	0x03, 0x50
        /*004a*/ 	.short	0x0000


	//----- nvinfo : EIATTR_MAXREG_COUNT
	.align		4
        /*004c*/ 	.byte	0x03, 0x1b
        /*004e*/ 	.short	0x00ff


	//----- nvinfo : EIATTR_MERCURY_ISA_VERSION
	.align		4
        /*0050*/ 	.byte	0x03, 0x5f
        /*0052*/ 	.short	0x0101


	//----- nvinfo : EIATTR_VRC_CTA_INIT_COUNT
	.align		4
        /*0054*/ 	.byte	0x02, 0x4a
	.zero		1
	.zero		1


	//----- nvinfo : EIATTR_EXIT_INSTR_OFFSETS
	.align		4
        /*0058*/ 	.byte	0x04, 0x1c
        /*005a*/ 	.short	(.L_811 - .L_810)


	//   ....[0]....
.L_810:
        /*005c*/ 	.word	0x00000070


	//   ....[1]....
        /*0060*/ 	.word	0x000000d0


	//   ....[2]....
        /*0064*/ 	.word	0x00000650


	//----- nvinfo : EIATTR_CRS_STACK_SIZE
	.align		4
.L_811:
        /*0068*/ 	.byte	0x04, 0x1e
        /*006a*/ 	.short	(.L_813 - .L_812)
.L_812:
        /*006c*/ 	.word	0x00000000


	//----- nvinfo : EIATTR_CBANK_PARAM_SIZE
	.align		4
.L_813:
        /*0070*/ 	.byte	0x03, 0x19
        /*0072*/ 	.short	0x0018


	//----- nvinfo : EIATTR_PARAM_CBANK
	.align		4
        /*0074*/ 	.byte	0x04, 0x0a
        /*0076*/ 	.short	(.L_815 - .L_814)
	.align		4
.L_814:
        /*0078*/ 	.word	index@(.nv.constant0.appendLastCharKernel)
        /*007c*/ 	.short	0x0380
        /*007e*/ 	.short	0x0018


	//----- nvinfo : EIATTR_SW_WAR
	.align		4
.L_815:
        /*0080*/ 	.byte	0x04, 0x36
        /*0082*/ 	.short	(.L_817 - .L_816)
.L_816:
        /*0084*/ 	.word	0x00000008
.L_817:


//--------------------- .nv.info.prependFirstCharKernel --------------------------
	.section	.nv.info.prependFirstCharKernel,"",@"SHT_CUDA_INFO"
	.sectionflags	@""
	.align	4


	//----- nvinfo : EIATTR_CUDA_API_VERSION
	.align		4
        /*0000*/ 	.byte	0x04, 0x37
        /*0002*/ 	.short	(.L_819 - .L_818)
.L_818:
        /*0004*/ 	.word	0x00000082


	//----- nvinfo : EIATTR_KPARAM_INFO
	.align		4
.L_819:
        /*0008*/ 	.byte	0x04, 0x17
        /*000a*/ 	.short	(.L_821 - .L_820)
.L_820:
        /*000c*/ 	.word	0x00000000
        /*0010*/ 	.short	0x0003
        /*0012*/ 	.short	0x0014
        /*0014*/ 	.byte	0x00, 0xf0, 0x11, 0x00


	//----- nvinfo : EIATTR_KPARAM_INFO
	.align		4
.L_821:
        /*0018*/ 	.byte	0x04, 0x17
        /*001a*/ 	.short	(.L_823 - .L_822)
.L_822:
        /*001c*/ 	.word	0x00000000
        /*0020*/ 	.short	0x0002
        /*0022*/ 	.short	0x0010
        /*0024*/ 	.byte	0x00, 0xf0, 0x11, 0x00


	//----- nvinfo : EIATTR_KPARAM_INFO
	.align		4
.L_823:
        /*0028*/ 	.byte	0x04, 0x17
        /*002a*/ 	.short	(.L_825 - .L_824)
.L_824:
        /*002c*/ 	.word	0x00000000
        /*0030*/ 	.short	0x0001
        /*0032*/ 	.short	0x0008
        /*0034*/ 	.byte	0x00, 0xf5, 0x21, 0x00


	//----- nvinfo : EIATTR_KPARAM_INFO
	.align		4
.L_825:
        /*0038*/ 	.byte	0x04, 0x17
        /*003a*/ 	.short	(.L_827 - .L_826)
.L_826:
        /*003c*/ 	.word	0x00000000
        /*0040*/ 	.short	0x0000
        /*0042*/ 	.short	0x0000
        /*0044*/ 	.byte	0x00, 0xf5, 0x21, 0x00


	//----- nvinfo : EIATTR_SPARSE_MMA_MASK
	.align		4
.L_827:
        /*0048*/ 	.byte	0x03, 0x50
        /*004a*/ 	.short	0x0000


	//----- nvinfo : EIATTR_MAXREG_COUNT
	.align		4
        /*004c*/ 	.byte	0x03, 0x1b
        /*004e*/ 	.short	0x00ff


	//----- nvinfo : EIATTR_MERCURY_ISA_VERSION
	.align		4
        /*0050*/ 	.byte	0x03, 0x5f
        /*0052*/ 	.short	0x0101


	//----- nvinfo : EIATTR_VRC_CTA_INIT_COUNT
	.align		4
        /*0054*/ 	.byte	0x02, 0x4a
	.zero		1
	.zero		1


	//----- nvinfo : EIATTR_EXIT_INSTR_OFFSETS
	.align		4
        /*0058*/ 	.byte	0x04, 0x1c
        /*005a*/ 	.short	(.L_829 - .L_828)


	//   ....[0]....
.L_828:
        /*005c*/ 	.word	0x00000070


	//   ....[1]....
        /*0060*/ 	.word	0x000000f0


	//   ....[2]....
        /*0064*/ 	.word	0x000009d0


	//----- nvinfo : EIATTR_CRS_STACK_SIZE
	.align		4
.L_829:
        /*0068*/ 	.byte	0x04, 0x1e
        /*006a*/ 	.short	(.L_831 - .L_830)
.L_830:
        /*006c*/ 	.word	0x00000000


	//----- nvinfo : EIATTR_CBANK_PARAM_SIZE
	.align		4
.L_831:
        /*0070*/ 	.byte	0x03, 0x19
        /*0072*/ 	.short	0x0018


	//----- nvinfo : EIATTR_PARAM_CBANK
	.align		4
        /*0074*/ 	.byte	0x04, 0x0a
        /*0076*/ 	.short	(.L_833 - .L_832)
	.align		4
.L_832:
        /*0078*/ 	.word	index@(.nv.constant0.prependFirstCharKernel)
        /*007c*/ 	.short	0x0380
        /*007e*/ 	.short	0x0018


	//----- nvinfo : EIATTR_SW_WAR
	.align		4
.L_833:
        /*0080*/ 	.byte	0x04, 0x36
        /*0082*/ 	.short	(.L_835 - .L_834)
.L_834:
        /*0084*/ 	.word	0x00000008
.L_835:


//--------------------- .nv.info.deletePositionKernel --------------------------
	.section	.nv.info.deletePositionKernel,"",@"SHT_CUDA_INFO"
	.sectionflags	@""
	.align	4


	//----- nvinfo : EIATTR_CUDA_API_VERSION
	.align		4
        /*0000*/ 	.byte	0x04, 0x37
        /*0002*/ 	.short	(.L_837 - .L_836)
.L_836:
        /*0004*/ 	.word	0x00000082


	//----- nvinfo : EIATTR_KPARAM_INFO
	.align		4
.L_837:
        /*0008*/ 	.byte	0x04, 0x17
        /*000a*/ 	.short	(.L_839 - .L_838)
.L_838:
        /*000c*/ 	.word	0x00000000
        /*0010*/ 	.short	0x0003
        /*0012*/ 	.short	0x0014
        /*0014*/ 	.byte	0x00, 0xf0, 0x11, 0x00


	//----- nvinfo : EIATTR_KPARAM_INFO
	.align		4
.L_839:
        /*0018*/ 	.byte	0x04, 0x17
        /*001a*/ 	.short	(.L_841 - .L_840)
.L_840:
        /*001c*/ 	.word	0x00000000
        /*0020*/ 	.short	0x0002
        /*0022*/ 	.short	0x0010
        /*0024*/ 	.byte	0x00, 0xf0, 0x11, 0x00


	//----- nvinfo : EIATTR_KPARAM_INFO
	.align		4
.L_841:
        /*0028*/ 	.byte	0x04, 0x17
        /*002a*/ 	.short	(.L_843 - .L_842)
.L_842:
        /*002c*/ 	.word	0x00000000
        /*0030*/ 	.short	0x0001
        /*0032*/ 	.short	0x0008
        /*0034*/ 	.byte	0x00, 0xf5, 0x21, 0x00


	//----- nvinfo : EIATTR_KPARAM_INFO
	.align		4
.L_843:
        /*0038*/ 	.byte	0x04, 0x17
        /*003a*/ 	.short	(.L_845 - .L_844)
.L_844:
        /*003c*/ 	.word	0x00000000
        /*0040*/ 	.short	0x0000
        /*0042*/ 	.short	0x0000
        /*0044*/ 	.byte	0x00, 0xf5, 0x21, 0x00


	//----- nvinfo : EIATTR_SPARSE_MMA_MASK
	.align		4
.L_845:
        /*0048*/ 	.byte	0x03, 0x50
        /*004a*/ 	.short	0x0000


	//----- nvinfo : EIATTR_MAXREG_COUNT
	.align		4
        /*004c*/ 	.byte	0x03, 0x1b
        /*004e*/ 	.short	0x00ff


	//----- nvinfo : EIATTR_MERCURY_ISA_VERSION
	.align		4
        /*0050*/ 	.byte	0x03, 0x5f
        /*0052*/ 	.short	0x0101


	//----- nvinfo : EIATTR_VRC_CTA_INIT_COUNT
	.align		4
        /*0054*/ 	.byte	0x02, 0x4a
	.zero		1
	.zero		1


	//----- nvinfo : EIATTR_EXIT_INSTR_OFFSETS
	.align		4
        /*0058*/ 	.byte	0x04, 0x1c
        /*005a*/ 	.short	(.L_847 - .L_846)


	//   ....[0]....
.L_846:
        /*005c*/ 	.word	0x00000070


	//   ....[1]....
        /*0060*/ 	.word	0x000000f0


	//   ....[2]....
        /*0064*/ 	.word	0x000009e0


	//----- nvinfo : EIATTR_CRS_STACK_SIZE
	.align		4
.L_847:
        /*0068*/ 	.byte	0x04, 0x1e
        /*006a*/ 	.short	(.L_849 - .L_848)
.L_848:
        /*006c*/ 	.word	0x00000000


	//----- nvinfo : EIATTR_CBANK_PARAM_SIZE
	.align		4
.L_849:
        /*0070*/ 	.byte	0x03, 0x19
        /*0072*/ 	.short	0x0018


	//----- nvinfo : EIATTR_PARAM_CBANK
	.align		4
        /*0074*/ 	.byte	0x04, 0x0a
        /*0076*/ 	.short	(.L_851 - .L_850)
	.align		4
.L_850:
        /*0078*/ 	.word	index@(.nv.constant0.deletePositionKernel)
        /*007c*/ 	.short	0x0380
        /*007e*/ 	.short	0x0018


	//----- nvinfo : EIATTR_SW_WAR
	.align		4
.L_851:
        /*0080*/ 	.byte	0x04, 0x36
        /*0082*/ 	.short	(.L_853 - .L_852)
.L_852:
        /*0084*/ 	.word	0x00000008
.L_853:


//--------------------- .nv.info.repeatWordKernel --------------------------
	.section	.nv.info.repeatWordKernel,"",@"SHT_CUDA_INFO"
	.sectionflags	@""
	.align	4


	//----- nvinfo : EIATTR_CUDA_API_VERSION
	.align		4
        /*0000*/ 	.byte	0x04, 0x37
        /*0002*/ 	.short	(.L_855 - .L_854)
.L_854:
        /*0004*/ 	.word	0x00000082


	//----- nvinfo : EIATTR_KPARAM_INFO
	.align		4
.L_855:
        /*0008*/ 	.byte	0x04, 0x17
        /*000a*/ 	.short	(.L_857 - .L_856)
.L_856:
        /*000c*/ 	.word	0x00000000
        /*0010*/ 	.short	0x0003
        /*0012*/ 	.short	0x0014
        /*0014*/ 	.byte	0x00, 0xf0, 0x11, 0x00


	//----- nvinfo : EIATTR_KPARAM_INFO
	.align		4
.L_857:
        /*0018*/ 	.byte	0x04, 0x17
        /*001a*/ 	.short	(.L_859 - .L_858)
.L_858:
        /*001c*/ 	.word	0x00000000
        /*0020*/ 	.short	0x0002
        /*0022*/ 	.short	0x0010
        /*0024*/ 	.byte	0x00, 0xf0, 0x11, 0x00


	//----- nvinfo : EIATTR_KPARAM_INFO
	.align		4
.L_859:
        /*0028*/ 	.byte	0x04, 0x17
        /*002a*/ 	.short	(.L_861 - .L_860)
.L_860:
        /*002c*/ 	.word	0x00000000
        /*0030*/ 	.short	0x0001
        /*0032*/ 	.short	0x0008
        /*0034*/ 	.byte	0x00, 0xf5, 0x21, 0x00


	//----- nvinfo : EIATTR_KPARAM_INFO
	.align		4
.L_861:
        /*0038*/ 	.byte	0x04, 0x17
        /*003a*/ 	.short	(.L_863 - .L_862)
.L_862:
        /*003c*/ 	.word	0x00000000
        /*0040*/ 	.short	0x0000
        /*0042*/ 	.short	0x0000
        /*0044*/ 	.byte	0x00, 0xf5, 0x21, 0x00


	//----- nvinfo : EIATTR_SPARSE_MMA_MASK
	.align		4
.L_863:
        /*0048*/ 	.byte	0x03, 0x50
        /*004a*/ 	.short	0x0000


	//----- nvinfo : EIATTR_MAXREG_COUNT
	.align		4
        /*004c*/ 	.byte	0x03, 0x1b
        /*004e*/ 	.short	0x00ff


	//----- nvinfo : EIATTR_MERCURY_ISA_VERSION
	.align		4
        /*0050*/ 	.byte	0x03, 0x5f
        /*0052*/ 	.short	0x0101


	//----- nvinfo : EIATTR_VRC_CTA_INIT_COUNT
	.align		4
        /*0054*/ 	.byte	0x02, 0x4a
	.zero		1
	.zero		1


	//----- nvinfo : EIATTR_EXIT_INSTR_OFFSETS
	.align		4
        /*0058*/ 	.byte	0x04, 0x1c
        /*005a*/ 	.short	(.L_865 - .L_864)


	//   ....[0]....
.L_864:
        /*005c*/ 	.word	0x00000070


	//   ....[1]....
        /*0060*/ 	.word	0x00000380


	//----- nvinfo : EIATTR_CRS_STACK_SIZE
	.align		4
.L_865:
        /*0064*/ 	.byte	0x04, 0x1e
        /*0066*/ 	.short	(.L_867 - .L_866)
.L_866:
        /*0068*/ 	.word	0x00000000


	//----- nvinfo : EIATTR_CBANK_PARAM_SIZE
	.align		4
.L_867:
        /*006c*/ 	.byte	0x03, 0x19
        /*006e*/ 	.short	0x0018


	//----- nvinfo : EIATTR_PARAM_CBANK
	.align		4
        /*0070*/ 	.byte	0x04, 0x0a
        /*0072*/ 	.short	(.L_869 - .L_868)
	.align		4
.L_868:
        /*0074*/ 	.word	index@(.nv.constant0.repeatWordKernel)
        /*0078*/ 	.short	0x0380
        /*007a*/ 	.short	0x0018


	//----- nvinfo : EIATTR_SW_WAR
	.align		4
.L_869:
        /*007c*/ 	.byte	0x04, 0x36
        /*007e*/ 	.short	(.L_871 - .L_870)
.L_870:
        /*0080*/ 	.word	0x00000008
.L_871:


//--------------------- .nv.info.togglePositionKernel --------------------------
	.section	.nv.info.togglePositionKernel,"",@"SHT_CUDA_INFO"
	.sectionflags	@""
	.align	4


	//----- nvinfo : EIATTR_CUDA_API_VERSION
	.align		4
        /*0000*/ 	.byte	0x04, 0x37
        /*0002*/ 	.short	(.L_873 - .L_872)
.L_872:
        /*0004*/ 	.word	0x00000082


	//----- nvinfo : EIATTR_KPARAM_INFO
	.align		4
.L_873:
        /*0008*/ 	.byte	0x04, 0x17
        /*000a*/ 	.short	(.L_875 - .L_874)
.L_874:
        /*000c*/ 	.word	0x00000000
        /*0010*/ 	.short	0x0003
        /*0012*/ 	.short	0x0014
        /*0014*/ 	.byte	0x00, 0xf0, 0x11, 0x00


	//----- nvinfo : EIATTR_KPARAM_INFO
	.align		4
.L_875:
        /*0018*/ 	.byte	0x04, 0x17
        /*001a*/ 	.short	(.L_877 - .L_876)
.L_876:
        /*001c*/ 	.word	0x00000000
        /*0020*/ 	.short	0x0002
        /*0022*/ 	.short	0x0010
        /*0024*/ 	.byte	0x00, 0xf0, 0x11, 0x00


	//----- nvinfo : EIATTR_KPARAM_INFO
	.align		4
.L_877:
        /*0028*/ 	.byte	0x04, 0x17
        /*002a*/ 	.short	(.L_879 - .L_878)
.L_878:
        /*002c*/ 	.word	0x00000000
        /*0030*/ 	.short	0x0001
        /*0032*/ 	.short	0x0008
        /*0034*/ 	.byte	0x00, 0xf5, 0x21, 0x00


	//----- nvinfo : EIATTR_KPARAM_INFO
	.align		4
.L_879:
        /*0038*/ 	.byte	0x04, 0x17
        /*003a*/ 	.short	(.L_881 - .L_880)
.L_880:
        /*003c*/ 	.word	0x00000000
        /*0040*/ 	.short	0x0000
        /*0042*/ 	.short	0x0000
        /*0044*/ 	.byte	0x00, 0xf5, 0x21, 0x00


	//----- nvinfo : EIATTR_SPARSE_MMA_MASK
	.align		4
.L_881:
        /*0048*/ 	.byte	0x03, 0x50
        /*004a*/ 	.short	0x0000


	//----- nvinfo : EIATTR_MAXREG_COUNT
	.align		4
        /*004c*/ 	.byte	0x03, 0x1b
        /*004e*/ 	.short	0x00ff


	//----- nvinfo : EIATTR_MERCURY_ISA_VERSION
	.align		4
        /*0050*/ 	.byte	0x03, 0x5f
        /*0052*/ 	.short	0x0101


	//----- nvinfo : EIATTR_VRC_CTA_INIT_COUNT
	.align		4
        /*0054*/ 	.byte	0x02, 0x4a
	.zero		1
	.zero		1


	//----- nvinfo : EIATTR_EXIT_INSTR_OFFSETS
	.align		4
        /*0058*/ 	.byte	0x04, 0x1c
        /*005a*/ 	.short	(.L_883 - .L_882)


	//   ....[0]....
.L_882:
        /*005c*/ 	.word	0x00000070


	//   ....[1]....
        /*0060*/ 	.word	0x000000f0


	//   ....[2]....
        /*0064*/ 	.word	0x000001b0


	//   ....[3]....
        /*0068*/ 	.word	0x000001f0


	//   ....[4]....
        /*006c*/ 	.word	0x00000220


	//----- nvinfo : EIATTR_CBANK_PARAM_SIZE
	.align		4
.L_883:
        /*0070*/ 	.byte	0x03, 0x19
        /*0072*/ 	.short	0x0018


	//----- nvinfo : EIATTR_PARAM_CBANK
	.align		4
        /*0074*/ 	.byte	0x04, 0x0a
        /*0076*/ 	.short	(.L_885 - .L_884)
	.align		4
.L_884:
        /*0078*/ 	.word	index@(.nv.constant0.togglePositionKernel)
        /*007c*/ 	.short	0x0380
        /*007e*/ 	.short	0x0018


	//----- nvinfo : EIATTR_SW_WAR
	.align		4
.L_885:
        /*0080*/ 	.byte	0x04, 0x36
        /*0082*/ 	.short	(.L_887 - .L_886)
.L_886:
        /*0084*/ 	.word	0x00000008
.L_887:


//--------------------- .nv.info.titleCaseKernel  --------------------------
	.section	.nv.info.titleCaseKernel,"",@"SHT_CUDA_INFO"
	.sectionflags	@""
	.align	4


	//----- nvinfo : EIATTR_CUDA_API_VERSION
	.align		4
        /*0000*/ 	.byte	0x04, 0x37
        /*0002*/ 	.short	(.L_889 - .L_888)
.L_888:
        /*0004*/ 	.word	0x00000082


	//----- nvinfo : EIATTR_KPARAM_INFO
	.align		4
.L_889:
        /*0008*/ 	.byte	0x04, 0x17
        /*000a*/ 	.short	(.L_891 - .L_890)
.L_890:
        /*000c*/ 	.word	0x00000000
        /*0010*/ 	.short	0x0002
        /*0012*/ 	.short	0x0010
        /*0014*/ 	.byte	0x00, 0xf0, 0x11, 0x00


	//----- nvinfo : EIATTR_KPARAM_INFO
	.align		4
.L_891:
        /*0018*/ 	.byte	0x04, 0x17
        /*001a*/ 	.short	(.L_893 - .L_892)
.L_892:
        /*001c*/ 	.word	0x00000000
        /*0020*/ 	.short	0x0001
        /*0022*/ 	.short	0x0008
        /*0024*/ 	.byte	0x00, 0xf5, 0x21, 0x00


	//----- nvinfo : EIATTR_KPARAM_INFO
	.align		4
.L_893:
        /*0028*/ 	.byte	0x04, 0x17
        /*002a*/ 	.short	(.L_895 - .L_894)
.L_894:
        /*002c*/ 	.word	0x00000000
        /*0030*/ 	.short	0x0000
        /*0032*/ 	.short	0x0000
        /*0034*/ 	.byte	0x00, 0xf5, 0x21, 0x00


	//----- nvinfo : EIATTR_SPARSE_MMA_MASK
	.align		4
.L_895:
        /*0038*/ 	.byte	0x03, 0x50
        /*003a*/ 	.short	0x0000


	//----- nvinfo : EIATTR_MAXREG_COUNT
	.align		4
        /*003c*/ 	.byte	0x03, 0x1b
        /*003e*/ 	.short	0x00ff


	//----- nvinfo : EIATTR_MERCURY_ISA_VERSION
	.align		4
        /*0040*/ 	.byte	0x03, 0x5f
        /*0042*/ 	.short	0x0101


	//----- nvinfo : EIATTR_VRC_CTA_INIT_COUNT
	.align		4
        /*0044*/ 	.byte	0x02, 0x4a
	.zero		1
	.zero		1


	//----- nvinfo : EIATTR_EXIT_INSTR_OFFSETS
	.align		4
        /*0048*/ 	.byte	0x04, 0x1c
        /*004a*/ 	.short	(.L_897 - .L_896)


	//   ....[0]....
.L_896:
        /*004c*/ 	.word	0x00000070


	//   ....[1]....
        /*0050*/ 	.word	0x000005b0


	//   ....[2]....
        /*0054*/ 	.word	0x00000aa0


	//   ....[3]....
        /*0058*/ 	.word	0x00000c60


	//----- nvinfo : EIATTR_CRS_STACK_SIZE
	.align		4
.L_897:
        /*005c*/ 	.byte	0x04, 0x1e
        /*005e*/ 	.short	(.L_899 - .L_898)
.L_898:
        /*0060*/ 	.word	0x00000000


	//----- nvinfo : EIATTR_CBANK_PARAM_SIZE
	.align		4
.L_899:
        /*0064*/ 	.byte	0x03, 0x19
        /*0066*/ 	.short	0x0014


	//----- nvinfo : EIATTR_PARAM_CBANK
	.align		4
        /*0068*/ 	.byte	0x04, 0x0a
        /*006a*/ 	.short	(.L_901 - .L_900)
	.align		4
.L_900:
        /*006c*/ 	.word	index@(.nv.constant0.titleCaseKernel)
        /*0070*/ 	.short	0x0380
        /*0072*/ 	.short	0x0014


	//----- nvinfo : EIATTR_SW_WAR
	.align		4
.L_901:
        /*0074*/ 	.byte	0x04, 0x36
        /*0076*/ 	.short	(.L_903 - .L_902)
.L_902:
        /*0078*/ 	.word	0x00000008
.L_903:


//--------------------- .nv.info.deleteLastKernel --------------------------
	.section	.nv.info.deleteLastKernel,"",@"SHT_CUDA_INFO"
	.sectionflags	@""
	.align	4


	//----- nvinfo : EIATTR_CUDA_API_VERSION
	.align		4
        /*0000*/ 	.byte	0x04, 0x37
        /*0002*/ 	.short	(.L_905 - .L_904)
.L_904:
        /*0004*/ 	.word	0x00000082


	//----- nvinfo : EIATTR_KPARAM_INFO
	.align		4
.L_905:
        /*0008*/ 	.byte	0x04, 0x17
        /*000a*/ 	.short	(.L_907 - .L_906)
.L_906:
        /*000c*/ 	.word	0x00000000
        /*0010*/ 	.short	0x0002
        /*0012*/ 	.short	0x0010
        /*0014*/ 	.byte	0x00, 0xf0, 0x11, 0x00


	//----- nvinfo : EIATTR_KPARAM_INFO
	.align		4
.L_907:
        /*0018*/ 	.byte	0x04, 0x17
        /*001a*/ 	.short	(.L_909 - .L_908)
.L_908:
        /*001c*/ 	.word	0x00000000
        /*0020*/ 	.short	0x0001
        /*0022*/ 	.short	0x0008
        /*0024*/ 	.byte	0x00, 0xf5, 0x21, 0x00


	//----- nvinfo : EIATTR_KPARAM_INFO
	.align		4
.L_909:
        /*0028*/ 	.byte	0x04, 0x17
        /*002a*/ 	.short	(.L_911 - .L_910)
.L_910:
        /*002c*/ 	.word	0x00000000
        /*0030*/ 	.short	0x0000
        /*0032*/ 	.short	0x0000
        /*0034*/ 	.byte	0x00, 0xf5, 0x21, 0x00


	//----- nvinfo : EIATTR_SPARSE_MMA_MASK
	.align		4
.L_911:
        /*0038*/ 	.byte	0x03, 0x50
        /*003a*/ 	.short	0x0000


	//----- nvinfo : EIATTR_MAXREG_COUNT
	.align		4
        /*003c*/ 	.byte	0x03, 0x1b
        /*003e*/ 	.short	0x00ff


	//----- nvinfo : EIATTR_MERCURY_ISA_VERSION
	.align		4
        /*0040*/ 	.byte	0x03, 0x5f
        /*0042*/ 	.short	0x0101


	//----- nvinfo : EIATTR_VRC_CTA_INIT_COUNT
	.align		4
        /*0044*/ 	.byte	0x02, 0x4a
	.zero		1
	.zero		1


	//----- nvinfo : EIATTR_EXIT_INSTR_OFFSETS
	.align		4
        /*0048*/ 	.byte	0x04, 0x1c
        /*004a*/ 	.short	(.L_913 - .L_912)


	//   ....[0]....
.L_912:
        /*004c*/ 	.word	0x00000070


	//   ....[1]....
        /*0050*/ 	.word	0x000000d0


	//   ....[2]....
        /*0054*/ 	.word	0x00000160


	//----- nvinfo : EIATTR_CBANK_PARAM_SIZE
	.align		4
.L_913:
        /*0058*/ 	.byte	0x03, 0x19
        /*005a*/ 	.short	0x0014


	//----- nvinfo : EIATTR_PARAM_CBANK
	.align		4
        /*005c*/ 	.byte	0x04, 0x0a
        /*005e*/ 	.short	(.L_915 - .L_914)
	.align		4
.L_914:
        /*0060*/ 	.word	index@(.nv.constant0.deleteLastKernel)
        /*0064*/ 	.short	0x0380
        /*0066*/ 	.short	0x0014


	//----- nvinfo : EIATTR_SW_WAR
	.align		4
.L_915:
        /*0068*/ 	.byte	0x04, 0x36
        /*006a*/ 	.short	(.L_917 - .L_916)
.L_916:
        /*006c*/ 	.word	0x00000008
.L_917:


//--------------------- .nv.info.deleteFirstKernel --------------------------
	.section	.nv.info.deleteFirstKernel,"",@"SHT_CUDA_INFO"
	.sectionflags	@""
	.align	4


	//----- nvinfo : EIATTR_CUDA_API_VERSION
	.align		4
        /*0000*/ 	.byte	0x04, 0x37
        /*0002*/ 	.short	(.L_919 - .L_918)
.L_918:
        /*0004*/ 	.word	0x00000082


	//----- nvinfo : EIATTR_KPARAM_INFO
	.align		4
.L_919:
        /*0008*/ 	.byte	0x04, 0x17
        /*000a*/ 	.short	(.L_921 - .L_920)
.L_920:
        /*000c*/ 	.word	0x00000000
        /*0010*/ 	.short	0x0002
        /*0012*/ 	.short	0x0010
        /*0014*/ 	.byte	0x00, 0xf0, 0x11, 0x00


	//----- nvinfo : EIATTR_KPARAM_INFO
	.align		4
.L_921:
        /*0018*/ 	.byte	0x04, 0x17
        /*001a*/ 	.short	(.L_923 - .L_922)
.L_922:
        /*001c*/ 	.word	0x00000000
        /*0020*/ 	.short	0x0001
        /*0022*/ 	.short	0x0008
        /*0024*/ 	.byte	0x00, 0xf5, 0x21, 0x00


	//----- nvinfo : EIATTR_KPARAM_INFO
	.align		4
.L_923:
        /*0028*/ 	.byte	0x04, 0x17
        /*002a*/ 	.short	(.L_925 - .L_924)
.L_924:
        /*002c*/ 	.word	0x00000000
        /*0030*/ 	.short	0x0000
        /*0032*/ 	.short	0x0000
        /*0034*/ 	.byte	0x00, 0xf5, 0x21, 0x00


	//----- nvinfo : EIATTR_SPARSE_MMA_MASK
	.align		4
.L_925:
        /*0038*/ 	.byte	0x03, 0x50
        /*003a*/ 	.short	0x0000


	//----- nvinfo : EIATTR_MAXREG_COUNT
	.align		4
        /*003c*/ 	.byte	0x03, 0x1b
        /*003e*/ 	.short	0x00ff


	//----- nvinfo : EIATTR_MERCURY_ISA_VERSION
	.align		4
        /*0040*/ 	.byte	0x03, 0x5f
        /*0042*/ 	.short	0x0101


	//----- nvinfo : EIATTR_VRC_CTA_INIT_COUNT
	.align		4
        /*0044*/ 	.byte	0x02, 0x4a
	.zero		1
	.zero		1


	//----- nvinfo : EIATTR_EXIT_INSTR_OFFSETS
	.align		4
        /*0048*/ 	.byte	0x04, 0x1c
        /*004a*/ 	.short	(.L_927 - .L_926)


	//   ....[0]....
.L_926:
        /*004c*/ 	.word	0x00000070


	//   ....[1]....
        /*0050*/ 	.word	0x000000d0


	//   ....[2]....
        /*0054*/ 	.word	0x00000970


	//----- nvinfo : EIATTR_CRS_STACK_SIZE
	.align		4
.L_927:
        /*0058*/ 	.byte	0x04, 0x1e
        /*005a*/ 	.short	(.L_929 - .L_928)
.L_928:
        /*005c*/ 	.word	0x00000000


	//----- nvinfo : EIATTR_CBANK_PARAM_SIZE
	.align		4
.L_929:
        /*0060*/ 	.byte	0x03, 0x19
        /*0062*/ 	.short	0x0014


	//----- nvinfo : EIATTR_PARAM_CBANK
	.align		4
        /*0064*/ 	.byte	0x04, 0x0a
        /*0066*/ 	.short	(.L_931 - .L_930)
	.align		4
.L_930:
        /*0068*/ 	.word	index@(.nv.constant0.deleteFirstKernel)
        /*006c*/ 	.short	0x0380
        /*006e*/ 	.short	0x0014


	//----- nvinfo : EIATTR_SW_WAR
	.align		4
.L_931:
        /*0070*/ 	.byte	0x04, 0x36
        /*0072*/ 	.short	(.L_933 - .L_932)
.L_932:
        /*0074*/ 	.word	0x00000008
.L_933:


//--------------------- .nv.info.rotateRightKernel --------------------------
	.section	.nv.info.rotateRightKernel,"",@"SHT_CUDA_INFO"
	.sectionflags	@""
	.align	4


	//----- nvinfo : EIATTR_CUDA_API_VERSION
	.align		4
        /*0000*/ 	.byte	0x04, 0x37
        /*0002*/ 	.short	(.L_935 - .L_934)
.L_934:
        /*0004*/ 	.word	0x00000082


	//----- nvinfo : EIATTR_KPARAM_INFO
	.align		4
.L_935:
        /*0008*/ 	.byte	0x04, 0x17
        /*000a*/ 	.short	(.L_937 - .L_936)
.L_936:
        /*000c*/ 	.word	0x00000000
        /*0010*/ 	.short	0x0002
        /*0012*/ 	.short	0x0010
        /*0014*/ 	.byte	0x00, 0xf0, 0x11, 0x00


	//----- nvinfo : EIATTR_KPARAM_INFO
	.align		4
.L_937:
        /*0018*/ 	.byte	0x04, 0x17
        /*001a*/ 	.short	(.L_939 - .L_938)
.L_938:
        /*001c*/ 	.word	0x00000000
        /*0020*/ 	.short	0x0001
        /*0022*/ 	.short	0x0008
        /*0024*/ 	.byte	0x00, 0xf5, 0x21, 0x00


	//----- nvinfo : EIATTR_KPARAM_INFO
	.align		4
.L_939:
        /*0028*/ 	.byte	0x04, 0x17
        /*002a*/ 	.short	(.L_941 - .L_940)
.L_940:
        /*002c*/ 	.word	0x00000000
        /*0030*/ 	.short	0x0000
        /*0032*/ 	.short	0x0000
        /*0034*/ 	.byte	0x00, 0xf5, 0x21, 0x00


	//----- nvinfo : EIATTR_SPARSE_MMA_MASK
	.align		4
.L_941:
        /*0038*/ 	.byte	0x03, 0x50
        /*003a*/ 	.short	0x0000


	//----- nvinfo : EIATTR_MAXREG_COUNT
	.align		4
        /*003c*/ 	.byte	0x03, 0x1b
        /*003e*/ 	.short	0x00ff


	//----- nvinfo : EIATTR_MERCURY_ISA_VERSION
	.align		4
        /*0040*/ 	.byte	0x03, 0x5f
        /*0042*/ 	.short	0x0101


	//----- nvinfo : EIATTR_VRC_CTA_INIT_COUNT
	.align		4
        /*0044*/ 	.byte	0x02, 0x4a
	.zero		1
	.zero		1


	//----- nvinfo : EIATTR_EXIT_INSTR_OFFSETS
	.align		4
        /*0048*/ 	.byte	0x04, 0x1c
        /*004a*/ 	.short	(.L_943 - .L_942)


	//   ....[0]....
.L_942:
        /*004c*/ 	.word	0x00000070


	//   ....[1]....
        /*0050*/ 	.word	0x000000d0


	//   ....[2]....
        /*0054*/ 	.word	0x00000550


	//----- nvinfo : EIATTR_CRS_STACK_SIZE
	.align		4
.L_943:
        /*0058*/ 	.byte	0x04, 0x1e
        /*005a*/ 	.short	(.L_945 - .L_944)
.L_944:
        /*005c*/ 	.word	0x00000000


	//----- nvinfo : EIATTR_CBANK_PARAM_SIZE
	.align		4
.L_945:
        /*0060*/ 	.byte	0x03, 0x19
        /*0062*/ 	.short	0x0014


	//----- nvinfo : EIATTR_PARAM_CBANK
	.align		4
        /*0064*/ 	.byte	0x04, 0x0a
        /*0066*/ 	.short	(.L_947 - .L_946)
	.align		4
.L_946:
        /*0068*/ 	.word	index@(.nv.constant0.rotateRightKernel)
        /*006c*/ 	.short	0x0380
        /*006e*/ 	.short	0x0014


	//----- nvinfo : EIATTR_SW_WAR
	.align		4
.L_947:
        /*0070*/ 	.byte	0x04, 0x36
        /*0072*/ 	.short	(.L_949 - .L_948)
.L_948:
        /*0074*/ 	.word	0x00000008
.L_949:


//--------------------- .nv.info.rotateLeftKernel --------------------------
	.section	.nv.info.rotateLeftKernel,"",@"SHT_CUDA_INFO"
	.sectionflags	@""
	.align	4


	//----- nvinfo : EIATTR_CUDA_API_VERSION
	.align		4
        /*0000*/ 	.byte	0x04, 0x37
        /*0002*/ 	.short	(.L_951 - .L_950)
.L_950:
        /*0004*/ 	.word	0x00000082


	//----- nvinfo : EIATTR_KPARAM_INFO
	.align		4
.L_951:
        /*0008*/ 	.byte	0x04, 0x17
        /*000a*/ 	.short	(.L_953 - .L_952)
.L_952:
        /*000c*/ 	.word	0x00000000
        /*0010*/ 	.short	0x0002
        /*0012*/ 	.short	0x0010
        /*0014*/ 	.byte	0x00, 0xf0, 0x11, 0x00


	//----- nvinfo : EIATTR_KPARAM_INFO
	.align		4
.L_953:
        /*0018*/ 	.byte	0x04, 0x17
        /*001a*/ 	.short	(.L_955 - .L_954)
.L_954:
        /*001c*/ 	.word	0x00000000
        /*0020*/ 	.short	0x0001
        /*0022*/ 	.short	0x0008
        /*0024*/ 	.byte	0x00, 0xf5, 0x21, 0x00


	//----- nvinfo : EIATTR_KPARAM_INFO
	.align		4
.L_955:
        /*0028*/ 	.byte	0x04, 0x17
        /*002a*/ 	.short	(.L_957 - .L_956)
.L_956:
        /*002c*/ 	.word	0x00000000
        /*0030*/ 	.short	0x0000
        /*0032*/ 	.short	0x0000
        /*0034*/ 	.byte	0x00, 0xf5, 0x21, 0x00


	//----- nvinfo : EIATTR_SPARSE_MMA_MASK
	.align		4
.L_957:
        /*0038*/ 	.byte	0x03, 0x50
        /*003a*/ 	.short	0x0000


	//----- nvinfo : EIATTR_MAXREG_COUNT
	.align		4
        /*003c*/ 	.byte	0x03, 0x1b
        /*003e*/ 	.short	0x00ff


	//----- nvinfo : EIATTR_MERCURY_ISA_VERSION
	.align		4
        /*0040*/ 	.byte	0x03, 0x5f
        /*0042*/ 	.short	0x0101


	//----- nvinfo : EIATTR_VRC_CTA_INIT_COUNT
	.align		4
        /*0044*/ 	.byte	0x02, 0x4a
	.zero		1
	.zero		1


	//----- nvinfo : EIATTR_EXIT_INSTR_OFFSETS
	.align		4
        /*0048*/ 	.byte	0x04, 0x1c
        /*004a*/ 	.short	(.L_959 - .L_958)


	//   ....[0]....
.L_958:
        /*004c*/ 	.word	0x00000070


	//   ....[1]....
        /*0050*/ 	.word	0x000000d0


	//   ....[2]....
        /*0054*/ 	.word	0x00000950


	//----- nvinfo : EIATTR_CRS_STACK_SIZE
	.align		4
.L_959:
        /*0058*/ 	.byte	0x04, 0x1e
        /*005a*/ 	.short	(.L_961 - .L_960)
.L_960:
        /*005c*/ 	.word	0x00000000


	//----- nvinfo : EIATTR_CBANK_PARAM_SIZE
	.align		4
.L_961:
        /*0060*/ 	.byte	0x03, 0x19
        /*0062*/ 	.short	0x0014


	//----- nvinfo : EIATTR_PARAM_CBANK
	.align		4
        /*0064*/ 	.byte	0x04, 0x0a
        /*0066*/ 	.short	(.L_963 - .L_962)
	.align		4
.L_962:
        /*0068*/ 	.word	index@(.nv.constant0.rotateLeftKernel)
        /*006c*/ 	.short	0x0380
        /*006e*/ 	.short	0x0014


	//----- nvinfo : EIATTR_SW_WAR
	.align		4
.L_963:
        /*0070*/ 	.byte	0x04, 0x36
        /*0072*/ 	.short	(.L_965 - .L_964)
.L_964:
        /*0074*/ 	.word	0x00000008
.L_965:


//--------------------- .nv.info.reflectKernel    --------------------------
	.section	.nv.info.reflectKernel,"",@"SHT_CUDA_INFO"
	.sectionflags	@""
	.align	4


	//----- nvinfo : EIATTR_CUDA_API_VERSION
	.align		4
        /*0000*/ 	.byte	0x04, 0x37
        /*0002*/ 	.short	(.L_967 - .L_966)
.L_966:
        /*0004*/ 	.word	0x00000082


	//----- nvinfo : EIATTR_KPARAM_INFO
	.align		4
.L_967:
        /*0008*/ 	.byte	0x04, 0x17
        /*000a*/ 	.short	(.L_969 - .L_968)
.L_968:
        /*000c*/ 	.word	0x00000000
        /*0010*/ 	.short	0x0002
        /*0012*/ 	.short	0x0010
        /*0014*/ 	.byte	0x00, 0xf0, 0x11, 0x00


	//----- nvinfo : EIATTR_KPARAM_INFO
	.align		4
.L_969:
        /*0018*/ 	.byte	0x04, 0x17
        /*001a*/ 	.short	(.L_971 - .L_970)
.L_970:
        /*001c*/ 	.word	0x00000000
        /*0020*/ 	.short	0x0001
        /*0022*/ 	.short	0x0008
        /*0024*/ 	.byte	0x00, 0xf5, 0x21, 0x00


	//----- nvinfo : EIATTR_KPARAM_INFO
	.align		4
.L_971:
        /*0028*/ 	.byte	0x04, 0x17
        /*002a*/ 	.short	(.L_973 - .L_972)
.L_972:
        /*002c*/ 	.word	0x00000000
        /*0030*/ 	.short	0x0000
        /*0032*/ 	.short	0x0000
        /*0034*/ 	.byte	0x00, 0xf5, 0x21, 0x00


	//----- nvinfo : EIATTR_SPARSE_MMA_MASK
	.align		4
.L_973:
        /*0038*/ 	.byte	0x03, 0x50
        /*003a*/ 	.short	0x0000


	//----- nvinfo : EIATTR_MAXREG_COUNT
	.align		4
        /*003c*/ 	.byte	0x03, 0x1b
        /*003e*/ 	.short	0x00ff


	//----- nvinfo : EIATTR_MERCURY_ISA_VERSION
	.align		4
        /*0040*/ 	.byte	0x03, 0x5f
        /*0042*/ 	.short	0x0101


	//----- nvinfo : EIATTR_VRC_CTA_INIT_COUNT
	.align		4
        /*0044*/ 	.byte	0x02, 0x4a
	.zero		1
	.zero		1


	//----- nvinfo : EIATTR_EXIT_INSTR_OFFSETS
	.align		4
        /*0048*/ 	.byte	0x04, 0x1c
        /*004a*/ 	.short	(.L_975 - .L_974)


	//   ....[0]....
.L_974:
        /*004c*/ 	.word	0x00000070


	//   ....[1]....
        /*0050*/ 	.word	0x000000d0


	//   ....[2]....
        /*0054*/ 	.word	0x00000b00


	//----- nvinfo : EIATTR_CRS_STACK_SIZE
	.align		4
.L_975:
        /*0058*/ 	.byte	0x04, 0x1e
        /*005a*/ 	.short	(.L_977 - .L_976)
.L_976:
        /*005c*/ 	.word	0x00000000


	//----- nvinfo : EIATTR_CBANK_PARAM_SIZE
	.align		4
.L_977:
        /*0060*/ 	.byte	0x03, 0x19
        /*0062*/ 	.short	0x0014


	//----- nvinfo : EIATTR_PARAM_CBANK
	.align		4
        /*0064*/ 	.byte	0x04, 0x0a
        /*0066*/ 	.short	(.L_979 - .L_978)
	.align		4
.L_978:
        /*0068*/ 	.word	index@(.nv.constant0.reflectKernel)
        /*006c*/ 	.short	0x0380
        /*006e*/ 	.short	0x0014


	//----- nvinfo : EIATTR_SW_WAR
	.align		4
.L_979:
        /*0070*/ 	.byte	0x04, 0x36
        /*0072*/ 	.short	(.L_981 - .L_980)
.L_980:
        /*0074*/ 	.word	0x00000008
.L_981:


//--------------------- .nv.info.duplicateWordKernel --------------------------
	.section	.nv.info.duplicateWordKernel,"",@"SHT_CUDA_INFO"
	.sectionflags	@""
	.align	4


	//----- nvinfo : EIATTR_CUDA_API_VERSION
	.align		4
        /*0000*/ 	.byte	0x04, 0x37
        /*0002*/ 	.short	(.L_983 - .L_982)
.L_982:
        /*0004*/ 	.word	0x00000082


	//----- nvinfo : EIATTR_KPARAM_INFO
	.align		4
.L_983:
        /*0008*/ 	.byte	0x04, 0x17
        /*000a*/ 	.short	(.L_985 - .L_984)
.L_984:
        /*000c*/ 	.word	0x00000000
        /*0010*/ 	.short	0x0002
        /*0012*/ 	.short	0x0010
        /*0014*/ 	.byte	0x00, 0xf0, 0x11, 0x00


	//----- nvinfo : EIATTR_KPARAM_INFO
	.align		4
.L_985:
        /*0018*/ 	.byte	0x04, 0x17
        /*001a*/ 	.short	(.L_987 - .L_986)
.L_986:
        /*001c*/ 	.word	0x00000000
        /*0020*/ 	.short	0x0001
        /*0022*/ 	.short	0x0008
        /*0024*/ 	.byte	0x00, 0xf5, 0x21, 0x00


	//----- nvinfo : EIATTR_KPARAM_INFO
	.align		4
.L_987:
        /*0028*/ 	.byte	0x04, 0x17
        /*002a*/ 	.short	(.L_989 - .L_988)
.L_988:
        /*002c*/ 	.word	0x00000000
        /*0030*/ 	.short	0x0000
        /*0032*/ 	.short	0x0000
        /*0034*/ 	.byte	0x00, 0xf5, 0x21, 0x00


	//----- nvinfo : EIATTR_SPARSE_MMA_MASK
	.align		4
.L_989:
        /*0038*/ 	.byte	0x03, 0x50
        /*003a*/ 	.short	0x0000


	//----- nvinfo : EIATTR_MAXREG_COUNT
	.align		4
        /*003c*/ 	.byte	0x03, 0x1b
        /*003e*/ 	.short	0x00ff


	//----- nvinfo : EIATTR_MERCURY_ISA_VERSION
	.align		4
        /*0040*/ 	.byte	0x03, 0x5f
        /*0042*/ 	.short	0x0101


	//----- nvinfo : EIATTR_VRC_CTA_INIT_COUNT
	.align		4
        /*0044*/ 	.byte	0x02, 0x4a
	.zero		1
	.zero		1


	//----- nvinfo : EIATTR_EXIT_INSTR_OFFSETS
	.align		4
        /*0048*/ 	.byte	0x04, 0x1c
        /*004a*/ 	.short	(.L_991 - .L_990)


	//   ....[0]....
.L_990:
        /*004c*/ 	.word	0x00000070


	//   ....[1]....
        /*0050*/ 	.word	0x000000d0


	//   ....[2]....
        /*0054*/ 	.word	0x000004e0


	//----- nvinfo : EIATTR_CRS_STACK_SIZE
	.align		4
.L_991:
        /*0058*/ 	.byte	0x04, 0x1e
        /*005a*/ 	.short	(.L_993 - .L_992)
.L_992:
        /*005c*/ 	.word	0x00000000


	//----- nvinfo : EIATTR_CBANK_PARAM_SIZE
	.align		4
.L_993:
        /*0060*/ 	.byte	0x03, 0x19
        /*0062*/ 	.short	0x0014


	//----- nvinfo : EIATTR_PARAM_CBANK
	.align		4
        /*0064*/ 	.byte	0x04, 0x0a
        /*0066*/ 	.short	(.L_995 - .L_994)
	.align		4
.L_994:
        /*0068*/ 	.word	index@(.nv.constant0.duplicateWordKernel)
        /*006c*/ 	.short	0x0380
        /*006e*/ 	.short	0x0014


	//----- nvinfo : EIATTR_SW_WAR
	.align		4
.L_995:
        /*0070*/ 	.byte	0x04, 0x36
        /*0072*/ 	.short	(.L_997 - .L_996)
.L_996:
        /*0074*/ 	.word	0x00000008
.L_997:


//--------------------- .nv.info.swapLastTwoKernel --------------------------
	.section	.nv.info.swapLastTwoKernel,"",@"SHT_CUDA_INFO"
	.sectionflags	@""
	.align	4


	//----- nvinfo : EIATTR_CUDA_API_VERSION
	.align		4
        /*0000*/ 	.byte	0x04, 0x37
        /*0002*/ 	.short	(.L_999 - .L_998)
.L_998:
        /*0004*/ 	.word	0x00000082


	//----- nvinfo : EIATTR_KPARAM_INFO
	.align		4
.L_999:
        /*0008*/ 	.byte	0x04, 0x17
        /*000a*/ 	.short	(.L_1001 - .L_1000)
.L_1000:
        /*000c*/ 	.word	0x00000000
        /*0010*/ 	.short	0x0002
        /*0012*/ 	.short	0x0010
        /*0014*/ 	.byte	0x00, 0xf0, 0x11, 0x00


	//----- nvinfo : EIATTR_KPARAM_INFO
	.align		4
.L_1001:
        /*0018*/ 	.byte	0x04, 0x17
        /*001a*/ 	.short	(.L_1003 - .L_1002)
.L_1002:
        /*001c*/ 	.word	0x00000000
        /*0020*/ 	.short	0x0001
        /*0022*/ 	.short	0x0008
        /*0024*/ 	.byte	0x00, 0xf5, 0x21, 0x00


	//----- nvinfo : EIATTR_KPARAM_INFO
	.align		4
.L_1003:
        /*0028*/ 	.byte	0x04, 0x17
        /*002a*/ 	.short	(.L_1005 - .L_1004)
.L_1004:
        /*002c*/ 	.word	0x00000000
        /*0030*/ 	.short	0x0000
        /*0032*/ 	.short	0x0000
        /*0034*/ 	.byte	0x00, 0xf5, 0x21, 0x00


	//----- nvinfo : EIATTR_SPARSE_MMA_MASK
	.align		4
.L_1005:
        /*0038*/ 	.byte	0x03, 0x50
        /*003a*/ 	.short	0x0000


	//----- nvinfo : EIATTR_MAXREG_COUNT
	.align		4
        /*003c*/ 	.byte	0x03, 0x1b
        /*003e*/ 	.short	0x00ff


	//----- nvinfo : EIATTR_MERCURY_ISA_VERSION
	.align		4
        /*0040*/ 	.byte	0x03, 0x5f
        /*0042*/ 	.short	0x0101


	//----- nvinfo : EIATTR_VRC_CTA_INIT_COUNT
	.align		4
        /*0044*/ 	.byte	0x02, 0x4a
	.zero		1
	.zero		1


	//----- nvinfo : EIATTR_EXIT_INSTR_OFFSETS
	.align		4
        /*0048*/ 	.byte	0x04, 0x1c
        /*004a*/ 	.short	(.L_1007 - .L_1006)


	//   ....[0]....
.L_1006:
        /*004c*/ 	.word	0x00000070


	//   ....[1]....
        /*0050*/ 	.word	0x00000110


	//   ....[2]....
        /*0054*/ 	.word	0x000001c0


	//----- nvinfo : EIATTR_CBANK_PARAM_SIZE
	.align		4
.L_1007:
        /*0058*/ 	.byte	0x03, 0x19
        /*005a*/ 	.short	0x0014


	//----- nvinfo : EIATTR_PARAM_CBANK
	.align		4
        /*005c*/ 	.byte	0x04, 0x0a
        /*005e*/ 	.short	(.L_1009 - .L_1008)
	.align		4
.L_1008:
        /*0060*/ 	.word	index@(.nv.constant0.swapLastTwoKernel)
        /*0064*/ 	.short	0x0380
        /*0066*/ 	.short	0x0014


	//----- nvinfo : EIATTR_SW_WAR
	.align		4
.L_1009:
        /*0068*/ 	.byte	0x04, 0x36
        /*006a*/ 	.short	(.L_1011 - .L_1010)
.L_1010:
        /*006c*/ 	.word	0x00000008
.L_1011:


//--------------------- .nv.info.swapFirstTwoKernel --------------------------
	.section	.nv.info.swapFirstTwoKernel,"",@"SHT_CUDA_INFO"
	.sectionflags	@""
	.align	4


	//----- nvinfo : EIATTR_CUDA_API_VERSION
	.align		4
        /*0000*/ 	.byte	0x04, 0x37
        /*0002*/ 	.short	(.L_1013 - .L_1012)
.L_1012:
        /*0004*/ 	.word	0x00000082


	//----- nvinfo : EIATTR_KPARAM_INFO
	.align		4
.L_1013:
        /*0008*/ 	.byte	0x04, 0x17
        /*000a*/ 	.short	(.L_1015 - .L_1014)
.L_1014:
        /*000c*/ 	.word	0x00000000
        /*0010*/ 	.short	0x0002
        /*0012*/ 	.short	0x0010
        /*0014*/ 	.byte	0x00, 0xf0, 0x11, 0x00


	//----- nvinfo : EIATTR_KPARAM_INFO
	.align		4
.L_1015:
        /*0018*/ 	.byte	0x04, 0x17
        /*001a*/ 	.short	(.L_1017 - .L_1016)
.L_1016:
        /*001c*/ 	.word	0x00000000
        /*0020*/ 	.short	0x0001
        /*0022*/ 	.short	0x0008
        /*0024*/ 	.byte	0x00, 0xf5, 0x21, 0x00


	//----- nvinfo : EIATTR_KPARAM_INFO
	.align		4
.L_1017:
        /*0028*/ 	.byte	0x04, 0x17
        /*002a*/ 	.short	(.L_1019 - .L_1018)
.L_1018:
        /*002c*/ 	.word	0x00000000
        /*0030*/ 	.short	0x0000
        /*0032*/ 	.short	0x0000
        /*0034*/ 	.byte	0x00, 0xf5, 0x21, 0x00


	//----- nvinfo : EIATTR_SPARSE_MMA_MASK
	.align		4
.L_1019:
        /*0038*/ 	.byte	0x03, 0x50
        /*003a*/ 	.short	0x0000


	//----- nvinfo : EIATTR_MAXREG_COUNT
	.align		4
        /*003c*/ 	.byte	0x03, 0x1b
        /*003e*/ 	.short	0x00ff


	//----- nvinfo : EIATTR_MERCURY_ISA_VERSION
	.align		4
        /*0040*/ 	.byte	0x03, 0x5f
        /*0042*/ 	.short	0x0101


	//----- nvinfo : EIATTR_VRC_CTA_INIT_COUNT
	.align		4
        /*0044*/ 	.byte	0x02, 0x4a
	.zero		1
	.zero		1


	//----- nvinfo : EIATTR_EXIT_INSTR_OFFSETS
	.align		4
        /*0048*/ 	.byte	0x04, 0x1c
        /*004a*/ 	.short	(.L_1021 - .L_1020)


	//   ....[0]....
.L_1020:
        /*004c*/ 	.word	0x00000070


	//   ....[1]....
        /*0050*/ 	.word	0x00000110


	//   ....[2]....
        /*0054*/ 	.word	0x00000160


	//----- nvinfo : EIATTR_CBANK_PARAM_SIZE
	.align		4
.L_1021:
        /*0058*/ 	.byte	0x03, 0x19
        /*005a*/ 	.short	0x0014


	//----- nvinfo : EIATTR_PARAM_CBANK
	.align		4
        /*005c*/ 	.byte	0x04, 0x0a
        /*005e*/ 	.short	(.L_1023 - .L_1022)
	.align		4
.L_1022:
        /*0060*/ 	.word	index@(.nv.constant0.swapFirstTwoKernel)
        /*0064*/ 	.short	0x0380
        /*0066*/ 	.short	0x0014


	//----- nvinfo : EIATTR_SW_WAR
	.align		4
.L_1023:
        /*0068*/ 	.byte	0x04, 0x36
        /*006a*/ 	.short	(.L_1025 - .L_1024)
.L_1024:
        /*006c*/ 	.word	0x00000008
.L_1025:


//--------------------- .nv.info.reverseKernel    --------------------------
	.section	.nv.info.reverseKernel,"",@"SHT_CUDA_INFO"
	.sectionflags	@""
	.align	4


	//----- nvinfo : EIATTR_CUDA_API_VERSION
	.align		4
        /*0000*/ 	.byte	0x04, 0x37
        /*0002*/ 	.short	(.L_1027 - .L_1026)
.L_1026:
        /*0004*/ 	.word	0x00000082


	//----- nvinfo : EIATTR_KPARAM_INFO
	.align		4
.L_1027:
        /*0008*/ 	.byte	0x04, 0x17
        /*000a*/ 	.short	(.L_1029 - .L_1028)
.L_1028:
        /*000c*/ 	.word	0x00000000
        /*0010*/ 	.short	0x0002
        /*0012*/ 	.short	0x0010
        /*0014*/ 	.byte	0x00, 0xf0, 0x11, 0x00


	//----- nvinfo : EIATTR_KPARAM_INFO
	.align		4
.L_1029:
        /*0018*/ 	.byte	0x04, 0x17
        /*001a*/ 	.short	(.L_1031 - .L_1030)
.L_1030:
        /*001c*/ 	.word	0x00000000
        /*0020*/ 	.short	0x0001
        /*0022*/ 	.short	0x0008
        /*0024*/ 	.byte	0x00, 0xf5, 0x21, 0x00


	//----- nvinfo : EIATTR_KPARAM_INFO
	.align		4
.L_1031:
        /*0028*/ 	.byte	0x04, 0x17
        /*002a*/ 	.short	(.L_1033 - .L_1032)
.L_1032:
        /*002c*/ 	.word	0x00000000
        /*0030*/ 	.short	0x0000
        /*0032*/ 	.short	0x0000
        /*0034*/ 	.byte	0x00, 0xf5, 0x21, 0x00


	//----- nvinfo : EIATTR_SPARSE_MMA_MASK
	.align		4
.L_1033:
        /*0038*/ 	.byte	0x03, 0x50
        /*003a*/ 	.short	0x0000


	//----- nvinfo : EIATTR_MAXREG_COUNT
	.align		4
        /*003c*/ 	.byte	0x03, 0x1b
        /*003e*/ 	.short	0x00ff


	//----- nvinfo : EIATTR_MERCURY_ISA_VERSION
	.align		4
        /*0040*/ 	.byte	0x03, 0x5f
        /*0042*/ 	.short	0x0101


	//----- nvinfo : EIATTR_VRC_CTA_INIT_COUNT
	.align		4
        /*0044*/ 	.byte	0x02, 0x4a
	.zero		1
	.zero		1


	//----- nvinfo : EIATTR_EXIT_INSTR_OFFSETS
	.align		4
        /*0048*/ 	.byte	0x04, 0x1c
        /*004a*/ 	.short	(.L_1035 - .L_1034)


	//   ....[0]....
.L_1034:
        /*004c*/ 	.word	0x00000070


	//   ....[1]....
        /*0050*/ 	.word	0x000000d0


	//   ....[2]....
        /*0054*/ 	.word	0x000003c0


	//   ....[3]....
        /*0058*/ 	.word	0x00000530


	//----- nvinfo : EIATTR_CRS_STACK_SIZE
	.align		4
.L_1035:
        /*005c*/ 	.byte	0x04, 0x1e
        /*005e*/ 	.short	(.L_1037 - .L_1036)
.L_1036:
        /*0060*/ 	.word	0x00000000


	//----- nvinfo : EIATTR_CBANK_PARAM_SIZE
	.align		4
.L_1037:
        /*0064*/ 	.byte	0x03, 0x19
        /*0066*/ 	.short	0x0014


	//----- nvinfo : EIATTR_PARAM_CBANK
	.align		4
        /*0068*/ 	.byte	0x04, 0x0a
        /*006a*/ 	.short	(.L_1039 - .L_1038)
	.align		4
.L_1038:
        /*006c*/ 	.word	index@(.nv.constant0.reverseKernel)
        /*0070*/ 	.short	0x0380
        /*0072*/ 	.short	0x0014


	//----- nvinfo : EIATTR_SW_WAR
	.align		4
.L_1039:
        /*0074*/ 	.byte	0x04, 0x36
        /*0076*/ 	.short	(.L_1041 - .L_1040)
.L_1040:
        /*0078*/ 	.word	0x00000008
.L_1041:


//--------------------- .nv.info.duplicateCharsKernel --------------------------
	.section	.nv.info.duplicateCharsKernel,"",@"SHT_CUDA_INFO"
	.sectionflags	@""
	.align	4


	//----- nvinfo : EIATTR_CUDA_API_VERSION
	.align		4
        /*0000*/ 	.byte	0x04, 0x37
        /*0002*/ 	.short	(.L_1043 - .L_1042)
.L_1042:
        /*0004*/ 	.word	0x00000082


	//----- nvinfo : EIATTR_KPARAM_INFO
	.align		4
.L_1043:
        /*0008*/ 	.byte	0x04, 0x17
        /*000a*/ 	.short	(.L_1045 - .L_1044)
.L_1044:
        /*000c*/ 	.word	0x00000000
        /*0010*/ 	.short	0x0002
        /*0012*/ 	.short	0x0010
        /*0014*/ 	.byte	0x00, 0xf0, 0x11, 0x00


	//----- nvinfo : EIATTR_KPARAM_INFO
	.align		4
.L_1045:
        /*0018*/ 	.byte	0x04, 0x17
        /*001a*/ 	.short	(.L_1047 - .L_1046)
.L_1046:
        /*001c*/ 	.word	0x00000000
        /*0020*/ 	.short	0x0001
        /*0022*/ 	.short	0x0008
        /*0024*/ 	.byte	0x00, 0xf5, 0x21, 0x00


	//----- nvinfo : EIATTR_KPARAM_INFO
	.align		4
.L_1047:
        /*0028*/ 	.byte	0x04, 0x17
        /*002a*/ 	.short	(.L_1049 - .L_1048)
.L_1048:
        /*002c*/ 	.word	0x00000000
        /*0030*/ 	.short	0x0000
        /*0032*/ 	.short	0x0000
        /*0034*/ 	.byte	0x00, 0xf5, 0x21, 0x00


	//----- nvinfo : EIATTR_SPARSE_MMA_MASK
	.align		4
.L_1049:
        /*0038*/ 	.byte	0x03, 0x50
        /*003a*/ 	.short	0x0000


	//----- nvinfo : EIATTR_MAXREG_COUNT
	.align		4
        /*003c*/ 	.byte	0x03, 0x1b
        /*003e*/ 	.short	0x00ff


	//----- nvinfo : EIATTR_MERCURY_ISA_VERSION
	.align		4
        /*0040*/ 	.byte	0x03, 0x5f
        /*0042*/ 	.short	0x0101


	//----- nvinfo : EIATTR_VRC_CTA_INIT_COUNT
	.align		4
        /*0044*/ 	.byte	0x02, 0x4a
	.zero		1
	.zero		1


	//----- nvinfo : EIATTR_EXIT_INSTR_OFFSETS
	.align		4
        /*0048*/ 	.byte	0x04, 0x1c
        /*004a*/ 	.short	(.L_1051 - .L_1050)


	//   ....[0]....
.L_1050:
        /*004c*/ 	.word	0x00000070


	//   ....[1]....
        /*0050*/ 	.word	0x000000d0


	//   ....[2]....
        /*0054*/ 	.word	0x00000620


	//----- nvinfo : EIATTR_CRS_STACK_SIZE
	.align		4
.L_1051:
        /*0058*/ 	.byte	0x04, 0x1e
        /*005a*/ 	.short	(.L_1053 - .L_1052)
.L_1052:
        /*005c*/ 	.word	0x00000000


	//----- nvinfo : EIATTR_CBANK_PARAM_SIZE
	.align		4
.L_1053:
        /*0060*/ 	.byte	0x03, 0x19
        /*0062*/ 	.short	0x0014


	//----- nvinfo : EIATTR_PARAM_CBANK
	.align		4
        /*0064*/ 	.byte	0x04, 0x0a
        /*0066*/ 	.short	(.L_1055 - .L_1054)
	.align		4
.L_1054:
        /*0068*/ 	.word	index@(.nv.constant0.duplicateCharsKernel)
        /*006c*/ 	.short	0x0380
        /*006e*/ 	.short	0x0014


	//----- nvinfo : EIATTR_SW_WAR
	.align		4
.L_1055:
        /*0070*/ 	.byte	0x04, 0x36
        /*0072*/ 	.short	(.L_1057 - .L_1056)
.L_1056:
        /*0074*/ 	.word	0x00000008
.L_1057:


//--------------------- .nv.info.toggleCaseKernel --------------------------
	.section	.nv.info.toggleCaseKernel,"",@"SHT_CUDA_INFO"
	.sectionflags	@""
	.align	4


	//----- nvinfo : EIATTR_CUDA_API_VERSION
	.align		4
        /*0000*/ 	.byte	0x04, 0x37
        /*0002*/ 	.short	(.L_1059 - .L_1058)
.L_1058:
        /*0004*/ 	.word	0x00000082


	//----- nvinfo : EIATTR_KPARAM_INFO
	.align		4
.L_1059:
        /*0008*/ 	.byte	0x04, 0x17
        /*000a*/ 	.short	(.L_1061 - .L_1060)
.L_1060:
        /*000c*/ 	.word	0x00000000
        /*0010*/ 	.short	0x0002
        /*0012*/ 	.short	0x0010
        /*0014*/ 	.byte	0x00, 0xf0, 0x11, 0x00


	//----- nvinfo : EIATTR_KPARAM_INFO
	.align		4
.L_1061:
        /*0018*/ 	.byte	0x04, 0x17
        /*001a*/ 	.short	(.L_1063 - .L_1062)
.L_1062:
        /*001c*/ 	.word	0x00000000
        /*0020*/ 	.short	0x0001
        /*0022*/ 	.short	0x0008
        /*0024*/ 	.byte	0x00, 0xf5, 0x21, 0x00


	//----- nvinfo : EIATTR_KPARAM_INFO
	.align		4
.L_1063:
        /*0028*/ 	.byte	0x04, 0x17
        /*002a*/ 	.short	(.L_1065 - .L_1064)
.L_1064:
        /*002c*/ 	.word	0x00000000
        /*0030*/ 	.short	0x0000
        /*0032*/ 	.short	0x0000
        /*0034*/ 	.byte	0x00, 0xf5, 0x21, 0x00


	//----- nvinfo : EIATTR_SPARSE_MMA_MASK
	.align		4
.L_1065:
        /*0038*/ 	.byte	0x03, 0x50
        /*003a*/ 	.short	0x0000


	//----- nvinfo : EIATTR_MAXREG_COUNT
	.align		4
        /*003c*/ 	.byte	0x03, 0x1b
        /*003e*/ 	.short	0x00ff


	//----- nvinfo : EIATTR_MERCURY_ISA_VERSION
	.align		4
        /*0040*/ 	.byte	0x03, 0x5f
        /*0042*/ 	.short	0x0101


	//----- nvinfo : EIATTR_VRC_CTA_INIT_COUNT
	.align		4
        /*0044*/ 	.byte	0x02, 0x4a
	.zero		1
	.zero		1


	//----- nvinfo : EIATTR_EXIT_INSTR_OFFSETS
	.align		4
        /*0048*/ 	.byte	0x04, 0x1c
        /*004a*/ 	.short	(.L_1067 - .L_1066)


	//   ....[0]....
.L_1066:
        /*004c*/ 	.word	0x00000070


	//   ....[1]....
        /*0050*/ 	.word	0x000000d0


	//   ....[2]....
        /*0054*/ 	.word	0x00000600


	//   ....[3]....
        /*0058*/ 	.word	0x000007a0


	//----- nvinfo : EIATTR_CRS_STACK_SIZE
	.align		4
.L_1067:
        /*005c*/ 	.byte	0x04, 0x1e
        /*005e*/ 	.short	(.L_1069 - .L_1068)
.L_1068:
        /*0060*/ 	.word	0x00000000


	//----- nvinfo : EIATTR_CBANK_PARAM_SIZE
	.align		4
.L_1069:
        /*0064*/ 	.byte	0x03, 0x19
        /*0066*/ 	.short	0x0014


	//----- nvinfo : EIATTR_PARAM_CBANK
	.align		4
        /*0068*/ 	.byte	0x04, 0x0a
        /*006a*/ 	.short	(.L_1071 - .L_1070)
	.align		4
.L_1070:
        /*006c*/ 	.word	index@(.nv.constant0.toggleCaseKernel)
        /*0070*/ 	.short	0x0380
        /*0072*/ 	.short	0x0014


	//----- nvinfo : EIATTR_SW_WAR
	.align		4
.L_1071:
        /*0074*/ 	.byte	0x04, 0x36
        /*0076*/ 	.short	(.L_1073 - .L_1072)
.L_1072:
        /*0078*/ 	.word	0x00000008
.L_1073:


//--------------------- .nv.info.invertCapitalizeKernel --------------------------
	.section	.nv.info.invertCapitalizeKernel,"",@"SHT_CUDA_INFO"
	.sectionflags	@""
	.align	4


	//----- nvinfo : EIATTR_CUDA_API_VERSION
	.align		4
        /*0000*/ 	.byte	0x04, 0x37
        /*0002*/ 	.short	(.L_1075 - .L_1074)
.L_1074:
        /*0004*/ 	.word	0x00000082


	//----- nvinfo : EIATTR_KPARAM_INFO
	.align		4
.L_1075:
        /*0008*/ 	.byte	0x04, 0x17
        /*000a*/ 	.short	(.L_1077 - .L_1076)
.L_1076:
        /*000c*/ 	.word	0x00000000
        /*0010*/ 	.short	0x0002
        /*0012*/ 	.short	0x0010
        /*0014*/ 	.byte	0x00, 0xf0, 0x11, 0x00


	//----- nvinfo : EIATTR_KPARAM_INFO
	.align		4
.L_1077:
        /*0018*/ 	.byte	0x04, 0x17
        /*001a*/ 	.short	(.L_1079 - .L_1078)
.L_1078:
        /*001c*/ 	.word	0x00000000
        /*0020*/ 	.short	0x0001
        /*0022*/ 	.short	0x0008
        /*0024*/ 	.byte	0x00, 0xf5, 0x21, 0x00


	//----- nvinfo : EIATTR_KPARAM_INFO
	.align		4
.L_1079:
        /*0028*/ 	.byte	0x04, 0x17
        /*002a*/ 	.short	(.L_1081 - .L_1080)
.L_1080:
        /*002c*/ 	.word	0x00000000
        /*0030*/ 	.short	0x0000
        /*0032*/ 	.short	0x0000
        /*0034*/ 	.byte	0x00, 0xf5, 0x21, 0x00


	//----- nvinfo : EIATTR_SPARSE_MMA_MASK
	.align		4
.L_1081:
        /*0038*/ 	.byte	0x03, 0x50
        /*003a*/ 	.short	0x0000


	//----- nvinfo : EIATTR_MAXREG_COUNT
	.align		4
        /*003c*/ 	.byte	0x03, 0x1b
        /*003e*/ 	.short	0x00ff


	//----- nvinfo : EIATTR_MERCURY_ISA_VERSION
	.align		4
        /*0040*/ 	.byte	0x03, 0x5f
        /*0042*/ 	.short	0x0101


	//----- nvinfo : EIATTR_VRC_CTA_INIT_COUNT
	.align		4
        /*0044*/ 	.byte	0x02, 0x4a
	.zero		1
	.zero		1


	//----- nvinfo : EIATTR_EXIT_INSTR_OFFSETS
	.align		4
        /*0048*/ 	.byte	0x04, 0x1c
        /*004a*/ 	.short	(.L_1083 - .L_1082)


	//   ....[0]....
.L_1082:
        /*004c*/ 	.word	0x00000070


	//   ....[1]....
        /*0050*/ 	.word	0x000000d0


	//   ....[2]....
        /*0054*/ 	.word	0x00000580


	//   ....[3]....
        /*0058*/ 	.word	0x000005b0


	//----- nvinfo : EIATTR_CRS_STACK_SIZE
	.align		4
.L_1083:
        /*005c*/ 	.byte	0x04, 0x1e
        /*005e*/ 	.short	(.L_1085 - .L_1084)
.L_1084:
        /*0060*/ 	.word	0x00000000


	//----- nvinfo : EIATTR_CBANK_PARAM_SIZE
	.align		4
.L_1085:
        /*0064*/ 	.byte	0x03, 0x19
        /*0066*/ 	.short	0x0014


	//----- nvinfo : EIATTR_PARAM_CBANK
	.align		4
        /*0068*/ 	.byte	0x04, 0x0a
        /*006a*/ 	.short	(.L_1087 - .L_1086)
	.align		4
.L_1086:
        /*006c*/ 	.word	index@(.nv.constant0.invertCapitalizeKernel)
        /*0070*/ 	.short	0x0380
        /*0072*/ 	.short	0x0014


	//----- nvinfo : EIATTR_SW_WAR
	.align		4
.L_1087:
        /*0074*/ 	.byte	0x04, 0x36
        /*0076*/ 	.short	(.L_1089 - .L_1088)
.L_1088:
        /*0078*/ 	.word	0x00000008
.L_1089:


//--------------------- .nv.info.capitalizeKernel --------------------------
	.section	.nv.info.capitalizeKernel,"",@"SHT_CUDA_INFO"
	.sectionflags	@""
	.align	4


	//----- nvinfo : EIATTR_CUDA_API_VERSION
	.align		4
        /*0000*/ 	.byte	0x04, 0x37
        /*0002*/ 	.short	(.L_1091 - .L_1090)
.L_1090:
        /*0004*/ 	.word	0x00000082


	//----- nvinfo : EIATTR_KPARAM_INFO
	.align		4
.L_1091:
        /*0008*/ 	.byte	0x04, 0x17
        /*000a*/ 	.short	(.L_1093 - .L_1092)
.L_1092:
        /*000c*/ 	.word	0x00000000
        /*0010*/ 	.short	0x0002
        /*0012*/ 	.short	0x0010
        /*0014*/ 	.byte	0x00, 0xf0, 0x11, 0x00


	//----- nvinfo : EIATTR_KPARAM_INFO
	.align		4
.L_1093:
        /*0018*/ 	.byte	0x04, 0x17
        /*001a*/ 	.short	(.L_1095 - .L_1094)
.L_1094:
        /*001c*/ 	.word	0x00000000
        /*0020*/ 	.short	0x0001
        /*0022*/ 	.short	0x0008
        /*0024*/ 	.byte	0x00, 0xf5, 0x21, 0x00


	//----- nvinfo : EIATTR_KPARAM_INFO
	.align		4
.L_1095:
        /*0028*/ 	.byte	0x04, 0x17
        /*002a*/ 	.short	(.L_1097 - .L_1096)
.L_1096:
        /*002c*/ 	.word	0x00000000
        /*0030*/ 	.short	0x0000
        /*0032*/ 	.short	0x0000
        /*0034*/ 	.byte	0x00, 0xf5, 0x21, 0x00


	//----- nvinfo : EIATTR_SPARSE_MMA_MASK
	.align		4
.L_1097:
        /*0038*/ 	.byte	0x03, 0x50
        /*003a*/ 	.short	0x0000


	//----- nvinfo : EIATTR_MAXREG_COUNT
	.align		4
        /*003c*/ 	.byte	0x03, 0x1b
        /*003e*/ 	.short	0x00ff


	//----- nvinfo : EIATTR_MERCURY_ISA_VERSION
	.align		4
        /*0040*/ 	.byte	0x03, 0x5f
        /*0042*/ 	.short	0x0101


	//----- nvinfo : EIATTR_VRC_CTA_INIT_COUNT
	.align		4
        /*0044*/ 	.byte	0x02, 0x4a
	.zero		1
	.zero		1


	//----- nvinfo : EIATTR_EXIT_INSTR_OFFSETS
	.align		4
        /*0048*/ 	.byte	0x04, 0x1c
        /*004a*/ 	.short	(.L_1099 - .L_1098)


	//   ....[0]....
.L_1098:
        /*004c*/ 	.word	0x00000070


	//   ....[1]....
        /*0050*/ 	.word	0x000000d0


	//   ....[2]....
        /*0054*/ 	.word	0x00000580


	//   ....[3]....
        /*0058*/ 	.word	0x000005b0


	//----- nvinfo : EIATTR_CRS_STACK_SIZE
	.align		4
.L_1099:
        /*005c*/ 	.byte	0x04, 0x1e
        /*005e*/ 	.short	(.L_1101 - .L_1100)
.L_1100:
        /*0060*/ 	.word	0x00000000


	//----- nvinfo : EIATTR_CBANK_PARAM_SIZE
	.align		4
.L_1101:
        /*0064*/ 	.byte	0x03, 0x19
        /*0066*/ 	.short	0x0014


	//----- nvinfo : EIATTR_PARAM_CBANK
	.align		4
        /*0068*/ 	.byte	0x04, 0x0a
        /*006a*/ 	.short	(.L_1103 - .L_1102)
	.align		4
.L_1102:
        /*006c*/ 	.word	index@(.nv.constant0.capitalizeKernel)
        /*0070*/ 	.short	0x0380
        /*0072*/ 	.short	0x0014


	//----- nvinfo : EIATTR_SW_WAR
	.align		4
.L_1103:
        /*0074*/ 	.byte	0x04, 0x36
        /*0076*/ 	.short	(.L_1105 - .L_1104)
.L_1104:
        /*0078*/ 	.word	0x00000008
.L_1105:


//--------------------- .nv.info.upperCaseKernel  --------------------------
	.section	.nv.info.upperCaseKernel,"",@"SHT_CUDA_INFO"
	.sectionflags	@""
	.align	4


	//----- nvinfo : EIATTR_CUDA_API_VERSION
	.align		4
        /*0000*/ 	.byte	0x04, 0x37
        /*0002*/ 	.short	(.L_1107 - .L_1106)
.L_1106:
        /*0004*/ 	.word	0x00000082


	//----- nvinfo : EIATTR_KPARAM_INFO
	.align		4
.L_1107:
        /*0008*/ 	.byte	0x04, 0x17
        /*000a*/ 	.short	(.L_1109 - .L_1108)
.L_1108:
        /*000c*/ 	.word	0x00000000
        /*0010*/ 	.short	0x0002
        /*0012*/ 	.short	0x0010
        /*0014*/ 	.byte	0x00, 0xf0, 0x11, 0x00


	//----- nvinfo : EIATTR_KPARAM_INFO
	.align		4
.L_1109:
        /*0018*/ 	.byte	0x04, 0x17
        /*001a*/ 	.short	(.L_1111 - .L_1110)
.L_1110:
        /*001c*/ 	.word	0x00000000
        /*0020*/ 	.short	0x0001
        /*0022*/ 	.short	0x0008
        /*0024*/ 	.byte	0x00, 0xf5, 0x21, 0x00


	//----- nvinfo : EIATTR_KPARAM_INFO
	.align		4
.L_1111:
        /*0028*/ 	.byte	0x04, 0x17
        /*002a*/ 	.short	(.L_1113 - .L_1112)
.L_1112:
        /*002c*/ 	.word	0x00000000
        /*0030*/ 	.short	0x0000
        /*0032*/ 	.short	0x0000
        /*0034*/ 	.byte	0x00, 0xf5, 0x21, 0x00


	//----- nvinfo : EIATTR_SPARSE_MMA_MASK
	.align		4
.L_1113:
        /*0038*/ 	.byte	0x03, 0x50
        /*003a*/ 	.short	0x0000


	//----- nvinfo : EIATTR_MAXREG_COUNT
	.align		4
        /*003c*/ 	.byte	0x03, 0x1b
        /*003e*/ 	.short	0x00ff


	//----- nvinfo : EIATTR_MERCURY_ISA_VERSION
	.align		4
        /*0040*/ 	.byte	0x03, 0x5f
        /*0042*/ 	.short	0x0101


	//----- nvinfo : EIATTR_VRC_CTA_INIT_COUNT
	.align		4
        /*0044*/ 	.byte	0x02, 0x4a
	.zero		1
	.zero		1


	//----- nvinfo : EIATTR_EXIT_INSTR_OFFSETS
	.align		4
        /*0048*/ 	.byte	0x04, 0x1c
        /*004a*/ 	.short	(.L_1115 - .L_1114)


	//   ....[0]....
.L_1114:
        /*004c*/ 	.word	0x00000070


	//   ....[1]....
        /*0050*/ 	.word	0x000000d0


	//   ....[2]....
        /*0054*/ 	.word	0x000003b0


	//   ....[3]....
        /*0058*/ 	.word	0x000004d0


	//----- nvinfo : EIATTR_CRS_STACK_SIZE
	.align		4
.L_1115:
        /*005c*/ 	.byte	0x04, 0x1e
        /*005e*/ 	.short	(.L_1117 - .L_1116)
.L_1116:
        /*0060*/ 	.word	0x00000000


	//----- nvinfo : EIATTR_CBANK_PARAM_SIZE
	.align		4
.L_1117:
        /*0064*/ 	.byte	0x03, 0x19
        /*0066*/ 	.short	0x0014


	//----- nvinfo : EIATTR_PARAM_CBANK
	.align		4
        /*0068*/ 	.byte	0x04, 0x0a
        /*006a*/ 	.short	(.L_1119 - .L_1118)
	.align		4
.L_1118:
        /*006c*/ 	.word	index@(.nv.constant0.upperCaseKernel)
        /*0070*/ 	.short	0x0380
        /*0072*/ 	.short	0x0014


	//----- nvinfo : EIATTR_SW_WAR
	.align		4
.L_1119:
        /*0074*/ 	.byte	0x04, 0x36
        /*0076*/ 	.short	(.L_1121 - .L_1120)
.L_1120:
        /*0078*/ 	.word	0x00000008
.L_1121:


//--------------------- .nv.info.lowerCaseKernel  --------------------------
	.section	.nv.info.lowerCaseKernel,"",@"SHT_CUDA_INFO"
	.sectionflags	@""
	.align	4


	//----- nvinfo : EIATTR_CUDA_API_VERSION
	.align		4
        /*0000*/ 	.byte	0x04, 0x37
        /*0002*/ 	.short	(.L_1123 - .L_1122)
.L_1122:
        /*0004*/ 	.word	0x00000082


	//----- nvinfo : EIATTR_KPARAM_INFO
	.align		4
.L_1123:
        /*0008*/ 	.byte	0x04, 0x17
        /*000a*/ 	.short	(.L_1125 - .L_1124)
.L_1124:
        /*000c*/ 	.word	0x00000000
        /*0010*/ 	.short	0x0002
        /*0012*/ 	.short	0x0010
        /*0014*/ 	.byte	0x00, 0xf0, 0x11, 0x00


	//----- nvinfo : EIATTR_KPARAM_INFO
	.align		4
.L_1125:
        /*0018*/ 	.byte	0x04, 0x17
        /*001a*/ 	.short	(.L_1127 - .L_1126)
.L_1126:
        /*001c*/ 	.word	0x00000000
        /*0020*/ 	.short	0x0001
        /*0022*/ 	.short	0x0008
        /*0024*/ 	.byte	0x00, 0xf5, 0x21, 0x00


	//----- nvinfo : EIATTR_KPARAM_INFO
	.align		4
.L_1127:
        /*0028*/ 	.byte	0x04, 0x17
        /*002a*/ 	.short	(.L_1129 - .L_1128)
.L_1128:
        /*002c*/ 	.word	0x00000000
        /*0030*/ 	.short	0x0000
        /*0032*/ 	.short	0x0000
        /*0034*/ 	.byte	0x00, 0xf5, 0x21, 0x00


	//----- nvinfo : EIATTR_SPARSE_MMA_MASK
	.align		4
.L_1129:
        /*0038*/ 	.byte	0x03, 0x50
        /*003a*/ 	.short	0x0000


	//----- nvinfo : EIATTR_MAXREG_COUNT
	.align		4
        /*003c*/ 	.byte	0x03, 0x1b
        /*003e*/ 	.short	0x00ff


	//----- nvinfo : EIATTR_MERCURY_ISA_VERSION
	.align		4
        /*0040*/ 	.byte	0x03, 0x5f
        /*0042*/ 	.short	0x0101


	//----- nvinfo : EIATTR_VRC_CTA_INIT_COUNT
	.align		4
        /*0044*/ 	.byte	0x02, 0x4a
	.zero		1
	.zero		1


	//----- nvinfo : EIATTR_EXIT_INSTR_OFFSETS
	.align		4
        /*0048*/ 	.byte	0x04, 0x1c
        /*004a*/ 	.short	(.L_1131 - .L_1130)


	//   ....[0]....
.L_1130:
        /*004c*/ 	.word	0x00000070


	//   ....[1]....
        /*0050*/ 	.word	0x000000d0


	//   ....[2]....
        /*0054*/ 	.word	0x000003b0


	//   ....[3]....
        /*0058*/ 	.word	0x000004d0


	//----- nvinfo : EIATTR_CRS_STACK_SIZE
	.align		4
.L_1131:
        /*005c*/ 	.byte	0x04, 0x1e
        /*005e*/ 	.short	(.L_1133 - .L_1132)
.L_1132:
        /*0060*/ 	.word	0x00000000


	//----- nvinfo : EIATTR_CBANK_PARAM_SIZE
	.align		4
.L_1133:
        /*0064*/ 	.byte	0x03, 0x19
        /*0066*/ 	.short	0x0014


	//----- nvinfo : EIATTR_PARAM_CBANK
	.align		4
        /*0068*/ 	.byte	0x04, 0x0a
        /*006a*/ 	.short	(.L_1135 - .L_1134)
	.align		4
.L_1134:
        /*006c*/ 	.word	index@(.nv.constant0.lowerCaseKernel)
        /*0070*/ 	.short	0x0380
        /*0072*/ 	.short	0x0014


	//----- nvinfo : EIATTR_SW_WAR
	.align		4
.L_1135:
        /*0074*/ 	.byte	0x04, 0x36
        /*0076*/ 	.short	(.L_1137 - .L_1136)
.L_1136:
        /*0078*/ 	.word	0x00000008
.L_1137:


//--------------------- .nv.callgraph             --------------------------
	.section	.nv.callgraph,"",@"SHT_CUDA_CALLGRAPH"
	.align	4
	.sectionentsize	8
	.align		4
        /*0000*/ 	.word	0x00000000
	.align		4
        /*0004*/ 	.word	0xffffffff
	.align		4
        /*0008*/ 	.word	0x00000000
	.align		4
        /*000c*/ 	.word	0xfffffffe
	.align		4
        /*0010*/ 	.word	0x00000000
	.align		4
        /*0014*/ 	.word	0xfffffffd
	.align		4
        /*0018*/ 	.word	0x00000000
	.align		4
        /*001c*/ 	.word	0xfffffffc


//--------------------- .text.xxhashWithCheckKernel --------------------------
	.section	.text.xxhashWithCheckKernel,"ax",@progbits
	.align	128
        .global         xxhashWithCheckKernel
        .type           xxhashWithCheckKernel,@function
        .size           xxhashWithCheckKernel,(.L_x_350 - xxhashWithCheckKernel)
        .other          xxhashWithCheckKernel,@"STO_CUDA_ENTRY STV_DEFAULT"
xxhashWithCheckKernel:
.text.xxhashWithCheckKernel:
[----:B------:R-:W-:Y:S01]  /*0000*/  LDC R1, c[0x0][0x37c] ;  /* 0x0000df00ff017b82 */ /* 0x000fe20000000800 */
[----:B------:R-:W0:Y:S07]  /*0010*/  S2R R3, SR_TID.X ;  /* 0x0000000000037919 */ /* 0x000e2e0000002100 */
[----:B------:R-:W0:Y:S01]  /*0020*/  S2UR UR4, SR_CTAID.X ;  /* 0x00000000000479c3 */ /* 0x000e220000002500 */
[----:B------:R-:W1:Y:S07]  /*0030*/  LDCU.64 UR6, c[0x0][0x3a0] ;  /* 0x00007400ff0677ac */ /* 0x000e6e0008000a00 */
[----:B------:R-:W0:Y:S02]  /*0040*/  LDC R2, c[0x0][0x360] ;  /* 0x0000d800ff027b82 */ /* 0x000e240000000800 */
[----:B0-----:R-:W-:-:S05]  /*0050*/  IMAD R2, R2, UR4, R3 ;  /* 0x0000000402027c24 */ /* 0x001fca000f8e0203 */
[----:B-1----:R-:W-:Y:S02]  /*0060*/  ISETP.GE.U32.AND P0, PT, R2, UR6, PT ;  /* 0x0000000602007c0c */ /* 0x002fe4000bf06070 */
[----:B------:R-:W-:-:S04]  /*0070*/  SHF.R.S32.HI R3, RZ, 0x1f, R2 ;  /* 0x0000001fff037819 */ /* 0x000fc80000011402 */
[----:B------:R-:W-:-:S13]  /*0080*/  ISETP.GE.U32.AND.EX P0, PT, R3, UR7, PT, P0 ;  /* 0x0000000703007c0c */ /* 0x000fda000bf06100 */
[----:B------:R-:W-:Y:S05]  /*0090*/  @P0 EXIT ;  /* 0x000000000000094d */ /* 0x000fea0003800000 */
[----:B------:R-:W0:Y:S01]  /*00a0*/  LDCU.128 UR4, c[0x0][0x380] ;  /* 0x00007000ff0477ac */ /* 0x000e220008000c00 */
[----:B------:R-:W1:Y:S01]  /*00b0*/  LDCU.64 UR8, c[0x0][0x358] ;  /* 0x00006b00ff0877ac */ /* 0x000e620008000a00 */
[----:B------:R-:W2:Y:S01]  /*00c0*/  LDCU.64 UR12, c[0x0][0x390] ;  /* 0x00007200ff0c77ac */ /* 0x000ea20008000a00 */
[----:B0-----:R-:W-:-:S04]  /*00d0*/  LEA R10, P0, R2, UR6, 0x2 ;  /* 0x00000006020a7c11 */ /* 0x001fc8000f8010ff */
[----:B------:R-:W-:-:S05]  /*00e0*/  LEA.HI.X R11, R2, UR7, R3, 0x2, P0 ;  /* 0x00000007020b7c11 */ /* 0x000fca00080f1403 */
[----:B-1----:R-:W3:Y:S01]  /*00f0*/  LDG.E R0, desc[UR8][R10.64] ;  /* 0x000000080a007981 */ /* 0x002ee2000c1e1900 */
[----:B------:R-:W-:Y:S01]  /*0100*/  IMAD.SHL.U32 R2, R2, 0x20, RZ ;  /* 0x0000002002027824 */ /* 0x000fe200078e00ff */
[----:B------:R-:W-:Y:S04]  /*0110*/  BSSY.RECONVERGENT B0, `(.L_x_0) ;  /* 0x0000111000007945 */ /* 0x000fe80003800200 */
[----:B------:R-:W-:Y:S02]  /*0120*/  IADD3 R3, P1, PT, R2, UR4, RZ ;  /* 0x0000000402037c10 */ /* 0x000fe4000ff3e0ff */
[----:B------:R-:W-:-:S04]  /*0130*/  SHF.R.S32.HI R4, RZ, 0x1f, R2 ;  /* 0x0000001fff047819 */ /* 0x000fc80000011402 */
[----:B------:R-:W-:Y:S02]  /*0140*/  IADD3.X R5, PT, PT, R4, UR5, RZ, P1, !PT ;  /* 0x0000000504057c10 */ /* 0x000fe40008ffe4ff */
[C---:B---3--:R-:W-:Y:S02]  /*0150*/  ISETP.GE.U32.AND P0, PT, R0.reuse, 0x20, PT ;  /* 0x000000200000780c */ /* 0x048fe40003f06070 */
[----:B------:R-:W-:Y:S02]  /*0160*/  SHF.R.S32.HI R8, RZ, 0x1f, R0 ;  /* 0x0000001fff087819 */ /* 0x000fe40000011400 */
[----:B------:R-:W-:Y:S02]  /*0170*/  IADD3 R6, P2, PT, R0, R3, RZ ;  /* 0x0000000300067210 */ /* 0x000fe40007f5e0ff */
[----:B------:R-:W-:-:S03]  /*0180*/  ISETP.GE.AND.EX P0, PT, R8, RZ, PT, P0 ;  /* 0x000000ff0800720c */ /* 0x000fc60003f06300 */
[----:B------:R-:W-:-:S10]  /*0190*/  IMAD.X R8, R8, 0x1, R5, P2 ;  /* 0x0000000108087824 */ /* 0x000fd400010e0605 */
[----:B--2---:R-:W-:Y:S05]  /*01a0*/  @!P0 BRA `(.L_x_1) ;  /* 0x0000001000048947 */ /* 0x004fea0003800000 */
[----:B------:R-:W0:Y:S01]  /*01b0*/  LDCU.64 UR6, c[0x0][0x390] ;  /* 0x00007200ff0677ac */ /* 0x000e220008000a00 */
[----:B------:R-:W-:Y:S01]  /*01c0*/  IADD3 RZ, P0, PT, R6, -0x20, RZ ;  /* 0xffffffe006ff7810 */ /* 0x000fe20007f1e0ff */
[----:B------:R-:W-:Y:S01]  /*01d0*/  BSSY.RECONVERGENT B1, `(.L_x_2) ;  /* 0x0000096000017945 */ /* 0x000fe20003800200 */
[----:B------:R-:W-:Y:S01]  /*01e0*/  IMAD.MOV.U32 R10, RZ, RZ, R3 ;  /* 0x000000ffff0a7224 */ /* 0x000fe200078e0003 */
[----:B------:R-:W-:Y:S01]  /*01f0*/  UMOV UR4, 0xadc0b5d6 ;  /* 0xadc0b5d600047882 */ /* 0x000fe20000000000 */
[----:B------:R-:W-:Y:S01]  /*0200*/  UMOV UR5, 0x60ea27ee ;  /* 0x60ea27ee00057882 */ /* 0x000fe20000000000 */
[----:B------:R-:W-:Y:S01]  /*0210*/  UIADD3 UR10, UP0, UPT, UR12, 0x27d4eb4f, URZ ;  /* 0x27d4eb4f0c0a7890 */ /* 0x000fe2000ff1e0ff */
[----:B------:R-:W-:Y:S01]  /*0220*/  IMAD.MOV.U32 R11, RZ, RZ, R5 ;  /* 0x000000ffff0b7224 */ /* 0x000fe200078e0005 */
[----:B------:R-:W-:Y:S01]  /*0230*/  UIMAD.WIDE.U32 UR4, UR12, 0x1, UR4 ;  /* 0x000000010c0478a5 */ /* 0x000fe2000f8e0004 */
[----:B------:R-:W-:Y:S01]  /*0240*/  IADD3.X R16, PT, PT, R8, -0x1, RZ, P0, !PT ;  /* 0xffffffff08107810 */ /* 0x000fe200007fe4ff */
[----:B------:R-:W-:-:S02]  /*0250*/  UIADD3.X UR11, UPT, UPT, UR13, -0x3d4d51c3, URZ, UP0, !UPT ;  /* 0xc2b2ae3d0d0b7890 */ /* 0x000fc400087fe4ff */
[----:B------:R-:W-:Y:S02]  /*0260*/  MOV R14, UR10 ;  /* 0x0000000a000e7c02 */ /* 0x000fe40008000f00 */
[----:B------:R-:W-:Y:S01]  /*0270*/  MOV R26, UR4 ;  /* 0x00000004001a7c02 */ /* 0x000fe20008000f00 */
[----:B------:R-:W-:Y:S02]  /*0280*/  UIADD3 UR4, UPT, UPT, UR5, UR13, URZ ;  /* 0x0000000d05047290 */ /* 0x000fe4000fffe0ff */
[----:B------:R-:W-:Y:S02]  /*0290*/  IMAD.U32 R27, RZ, RZ, UR5 ;  /* 0x00000005ff1b7e24 */ /* 0x000fe4000f8e00ff */
[----:B0-----:R-:W-:Y:S01]  /*02a0*/  IMAD.U32 R24, RZ, RZ, UR6 ;  /* 0x00000006ff187e24 */ /* 0x001fe2000f8e00ff */
[----:B------:R-:W-:Y:S01]  /*02b0*/  UIADD3 UR6, UP1, UPT, UR12, 0x7a143579, URZ ;  /* 0x7a1435790c067890 */ /* 0x000fe2000ff3e0ff */
[----:B------:R-:W-:Y:S01]  /*02c0*/  MOV R25, UR7 ;  /* 0x0000000700197c02 */ /* 0x000fe20008000f00 */
[----:B------:R-:W-:-:S02]  /*02d0*/  IMAD.U32 R17, RZ, RZ, UR11 ;  /* 0x0000000bff117e24 */ /* 0x000fc4000f8e00ff */
[----:B------:R-:W-:Y:S01]  /*02e0*/  UIADD3.X UR7, UPT, UPT, UR13, 0x61c8864e, URZ, UP1, !UPT ;  /* 0x61c8864e0d077890 */ /* 0x000fe20008ffe4ff */
[----:B------:R-:W-:Y:S02]  /*02f0*/  IMAD.U32 R27, RZ, RZ, UR4 ;  /* 0x00000004ff1b7e24 */ /* 0x000fe4000f8e00ff */
[----:B------:R-:W-:-:S03]  /*0300*/  IMAD.U32 R22, RZ, RZ, UR6 ;  /* 0x00000006ff167e24 */ /* 0x000fc6000f8e00ff */
[----:B------:R-:W-:-:S07]  /*0310*/  MOV R23, UR7 ;  /* 0x0000000700177c02 */ /* 0x000fce0008000f00 */
.L_x_3:
[----:B------:R-:W2:Y:S04]  /*0320*/  LDG.E.U8 R20, desc[UR8][R10.64+0x1] ;  /* 0x000001080a147981 */ /* 0x000ea8000c1e1100 */
[----:B------:R-:W3:Y:S04]  /*0330*/  LDG.E.U8 R18, desc[UR8][R10.64+0x2] ;  /* 0x000002080a127981 */ /* 0x000ee8000c1e1100 */
[----:B------:R-:W4:Y:S04]  /*0340*/  LDG.E.U8 R12, desc[UR8][R10.64+0x3] ;  /* 0x000003080a0c7981 */ /* 0x000f28000c1e1100 */
[----:B------:R-:W5:Y:S04]  /*0350*/  LDG.E.U8 R15, desc[UR8][R10.64] ;  /* 0x000000080a0f7981 */ /* 0x000f68000c1e1100 */
[----:B------:R-:W5:Y:S04]  /*0360*/  LDG.E.U8 R9, desc[UR8][R10.64+0x5] ;  /* 0x000005080a097981 */ /* 0x000f68000c1e1100 */
[----:B------:R-:W5:Y:S04]  /*0370*/  LDG.E.U8 R7, desc[UR8][R10.64+0x4] ;  /* 0x000004080a077981 */ /* 0x000f68000c1e1100 */
[----:B------:R-:W5:Y:S01]  /*0380*/  LDG.E.U8 R28, desc[UR8][R10.64+0x9] ;  /* 0x000009080a1c7981 */ /* 0x000f62000c1e1100 */
[----:B--2---:R-:W-:-:S04]  /*0390*/  IMAD.WIDE.U32 R20, R20, 0x100, RZ ;  /* 0x0000010014147825 */ /* 0x004fc800078e00ff */
[----:B---3--:R-:W-:-:S04]  /*03a0*/  IMAD.WIDE.U32 R18, R18, 0x10000, RZ ;  /* 0x0001000012127825 */ /* 0x008fc800078e00ff */
[----:B----4-:R-:W-:Y:S01]  /*03b0*/  IMAD.WIDE.U32 R12, R12, 0x1000000, RZ ;  /* 0x010000000c0c7825 */ /* 0x010fe200078e00ff */
[----:B-----5:R-:W-:-:S04]  /*03c0*/  LOP3.LUT R15, R18, R20, R15, 0xfe, !PT ;  /* 0x00000014120f7212 */ /* 0x020fc800078efe0f */
[----:B------:R-:W-:Y:S01]  /*03d0*/  LOP3.LUT R19, R13, R21, R19, 0xfe, !PT ;  /* 0x000000150d137212 */ /* 0x000fe200078efe13 */
[----:B------:R-:W2:Y:S04]  /*03e0*/  LDG.E.U8 R18, desc[UR8][R10.64+0x7] ;  /* 0x000007080a127981 */ /* 0x000ea8000c1e1100 */
[----:B------:R-:W3:Y:S01]  /*03f0*/  LDG.E.U8 R13, desc[UR8][R10.64+0x6] ;  /* 0x000006080a0d7981 */ /* 0x000ee2000c1e1100 */
[----:B------:R-:W-:-:S03]  /*0400*/  IMAD.SHL.U32 R20, R9, 0x100, RZ ;  /* 0x0000010009147824 */ /* 0x000fc600078e00ff */
[----:B------:R-:W4:Y:S02]  /*0410*/  LDG.E.U8 R9, desc[UR8][R10.64+0xa] ;  /* 0x00000a080a097981 */ /* 0x000f24000c1e1100 */
[----:B------:R-:W-:Y:S02]  /*0420*/  LOP3.LUT R7, R20, R19, R7, 0xfe, !PT ;  /* 0x0000001314077212 */ /* 0x000fe400078efe07 */
[----:B------:R-:W-:Y:S01]  /*0430*/  LOP3.LUT R15, R15, R12, RZ, 0xfc, !PT ;  /* 0x0000000c0f0f7212 */ /* 0x000fe200078efcff */
[----:B------:R-:W-:Y:S01]  /*0440*/  IMAD.WIDE.U32 R28, R28, 0x100, RZ ;  /* 0x000001001c1c7825 */ /* 0x000fe200078e00ff */
[----:B------:R-:W5:Y:S03]  /*0450*/  LDG.E.U8 R21, desc[UR8][R10.64+0x12] ;  /* 0x000012080a157981 */ /* 0x000f66000c1e1100 */
[----:B--2---:R-:W-:Y:S01]  /*0460*/  IMAD.SHL.U32 R18, R18, 0x1000000, RZ ;  /* 0x0100000012127824 */ /* 0x004fe200078e00ff */
[----:B---3--:R-:W-:-:S04]  /*0470*/  SHF.L.U32 R13, R13, 0x10, RZ ;  /* 0x000000100d0d7819 */ /* 0x008fc800000006ff */
[----:B------:R-:W-:Y:S02]  /*0480*/  LOP3.LUT R18, R18, R7, R13, 0xfe, !PT ;  /* 0x0000000712127212 */ /* 0x000fe400078efe0d */
[----:B------:R-:W2:Y:S04]  /*0490*/  LDG.E.U8 R13, desc[UR8][R10.64+0xb] ;  /* 0x00000b080a0d7981 */ /* 0x000ea8000c1e1100 */
[----:B------:R-:W3:Y:S01]  /*04a0*/  LDG.E.U8 R7, desc[UR8][R10.64+0x8] ;  /* 0x000008080a077981 */ /* 0x000ee2000c1e1100 */
[----:B------:R-:W-:Y:S02]  /*04b0*/  IMAD R12, R18, 0x27d4eb4f, RZ ;  /* 0x27d4eb4f120c7824 */ /* 0x000fe400078e02ff */
[----:B------:R-:W-:-:S04]  /*04c0*/  IMAD.WIDE.U32 R18, R15, 0x27d4eb4f, R26 ;  /* 0x27d4eb4f0f127825 */ /* 0x000fc800078e001a */
[----:B------:R-:W-:Y:S02]  /*04d0*/  IMAD R15, R15, -0x3d4d51c3, R12 ;  /* 0xc2b2ae3d0f0f7824 */ /* 0x000fe400078e020c */
[----:B----4-:R-:W-:-:S04]  /*04e0*/  IMAD.WIDE.U32 R26, R9, 0x10000, RZ ;  /* 0x00010000091a7825 */ /* 0x010fc800078e00ff */
[----:B------:R-:W-:Y:S02]  /*04f0*/  IMAD.IADD R15, R19, 0x1, R15 ;  /* 0x00000001130f7824 */ /* 0x000fe400078e020f */
[----:B------:R-:W4:Y:S03]  /*0500*/  LDG.E.U8 R19, desc[UR8][R10.64+0xf] ;  /* 0x00000f080a137981 */ /* 0x000f26000c1e1100 */
[----:B------:R-:W-:Y:S02]  /*0510*/  SHF.L.W.U32.HI R20, R18, 0x1f, R15 ;  /* 0x0000001f12147819 */ /* 0x000fe40000010e0f */
[----:B------:R-:W-:Y:S02]  /*0520*/  SHF.L.W.U32.HI R18, R15, 0x1f, R18 ;  /* 0x0000001f0f127819 */ /* 0x000fe40000010e12 */
[----:B------:R-:W5:Y:S01]  /*0530*/  LDG.E.U8 R15, desc[UR8][R10.64+0xe] ;  /* 0x00000e080a0f7981 */ /* 0x000f62000c1e1100 */
[----:B--2---:R-:W-:-:S05]  /*0540*/  IMAD.WIDE.U32 R12, R13, 0x1000000, RZ ;  /* 0x010000000d0c7825 */ /* 0x004fca00078e00ff */
[----:B------:R-:W-:Y:S02]  /*0550*/  LOP3.LUT R27, R13, R29, R27, 0xfe, !PT ;  /* 0x0000001d0d1b7212 */ /* 0x000fe400078efe1b */
[----:B------:R-:W2:Y:S01]  /*0560*/  LDG.E.U8 R13, desc[UR8][R10.64+0xd] ;  /* 0x00000d080a0d7981 */ /* 0x000ea2000c1e1100 */
[----:B---3--:R-:W-:-:S03]  /*0570*/  LOP3.LUT R9, R26, R28, R7, 0xfe, !PT ;  /* 0x0000001c1a097212 */ /* 0x008fc600078efe07 */
[----:B------:R-:W3:Y:S01]  /*0580*/  LDG.E.U8 R7, desc[UR8][R10.64+0xc] ;  /* 0x00000c080a077981 */ /* 0x000ee2000c1e1100 */
[----:B-----5:R-:W-:Y:S01]  /*0590*/  IMAD.U32 R15, R15, 0x10000, RZ ;  /* 0x000100000f0f7824 */ /* 0x020fe200078e00ff */
[----:B--2---:R-:W-:Y:S02]  /*05a0*/  SHF.L.U32 R26, R13, 0x8, RZ ;  /* 0x000000080d1a7819 */ /* 0x004fe400000006ff */
[----:B------:R-:W2:Y:S02]  /*05b0*/  LDG.E.U8 R13, desc[UR8][R10.64+0x13] ;  /* 0x000013080a0d7981 */ /* 0x000ea4000c1e1100 */
[----:B---3--:R-:W-:Y:S01]  /*05c0*/  LOP3.LUT R7, R26, R27, R7, 0xfe, !PT ;  /* 0x0000001b1a077212 */ /* 0x008fe200078efe07 */
[----:B----4-:R-:W-:-:S05]  /*05d0*/  IMAD.SHL.U32 R26, R19, 0x1000000, RZ ;  /* 0x01000000131a7824 */ /* 0x010fca00078e00ff */
[----:B------:R-:W-:Y:S02]  /*05e0*/  LOP3.LUT R15, R26, R7, R15, 0xfe, !PT ;  /* 0x000000071a0f7212 */ /* 0x000fe400078efe0f */
[----:B------:R-:W3:Y:S04]  /*05f0*/  LDG.E.U8 R26, desc[UR8][R10.64+0x11] ;  /* 0x000011080a1a7981 */ /* 0x000ee8000c1e1100 */
[----:B------:R-:W4:Y:S01]  /*0600*/  LDG.E.U8 R7, desc[UR8][R10.64+0x10] ;  /* 0x000010080a077981 */ /* 0x000f22000c1e1100 */
[----:B------:R-:W-:Y:S01]  /*0610*/  LOP3.LUT R9, R9, R12, RZ, 0xfc, !PT ;  /* 0x0000000c09097212 */ /* 0x000fe200078efcff */
[----:B------:R-:W-:Y:S01]  /*0620*/  IMAD R12, R15, 0x27d4eb4f, RZ ;  /* 0x27d4eb4f0f0c7824 */ /* 0x000fe200078e02ff */
[----:B------:R-:W-:Y:S02]  /*0630*/  MOV R15, R17 ;  /* 0x00000011000f7202 */ /* 0x000fe40000000f00 */
[----:B------:R-:W5:Y:S01]  /*0640*/  LDG.E.U8 R17, desc[UR8][R10.64+0x17] ;  /* 0x000017080a117981 */ /* 0x000f62000c1e1100 */
[----:B------:R-:W-:-:S02]  /*0650*/  IMAD R19, R9, -0x3d4d51c3, R12 ;  /* 0xc2b2ae3d09137824 */ /* 0x000fc400078e020c */
[----:B------:R-:W-:-:S04]  /*0660*/  IMAD.WIDE.U32 R14, R9, 0x27d4eb4f, R14 ;  /* 0x27d4eb4f090e7825 */ /* 0x000fc800078e000e */
[----:B------:R-:W-:-:S05]  /*0670*/  IMAD.IADD R19, R15, 0x1, R19 ;  /* 0x000000010f137824 */ /* 0x000fca00078e0213 */
[----:B------:R-:W-:Y:S02]  /*0680*/  SHF.L.W.U32.HI R9, R14, 0x1f, R19 ;  /* 0x0000001f0e097819 */ /* 0x000fe40000010e13 */
[----:B------:R-:W-:Y:S01]  /*0690*/  SHF.L.W.U32.HI R19, R19, 0x1f, R14 ;  /* 0x0000001f13137819 */ /* 0x000fe20000010e0e */
[----:B------:R-:W-:-:S04]  /*06a0*/  IMAD.WIDE.U32 R14, R21, 0x10000, RZ ;  /* 0x00010000150e7825 */ /* 0x000fc800078e00ff */
[----:B--2---:R-:W-:-:S04]  /*06b0*/  IMAD.WIDE.U32 R12, R13, 0x1000000, RZ ;  /* 0x010000000d0c7825 */ /* 0x004fc800078e00ff */
[----:B---3--:R-:W-:-:S03]  /*06c0*/  IMAD.WIDE.U32 R26, R26, 0x100, RZ ;  /* 0x000001001a1a7825 */ /* 0x008fc600078e00ff */
[----:B----4-:R-:W-:Y:S02]  /*06d0*/  LOP3.LUT R7, R14, R26, R7, 0xfe, !PT ;  /* 0x0000001a0e077212 */ /* 0x010fe400078efe07 */
[----:B------:R-:W2:Y:S01]  /*06e0*/  LDG.E.U8 R14, desc[UR8][R10.64+0x15] ;  /* 0x000015080a0e7981 */ /* 0x000ea2000c1e1100 */
[----:B------:R-:W-:-:S03]  /*06f0*/  LOP3.LUT R26, R13, R27, R15, 0xfe, !PT ;  /* 0x0000001b0d1a7212 */ /* 0x000fc600078efe0f */
[----:B------:R-:W3:Y:S04]  /*0700*/  LDG.E.U8 R13, desc[UR8][R10.64+0x14] ;  /* 0x000014080a0d7981 */ /* 0x000ee8000c1e1100 */
[----:B------:R-:W4:Y:S04]  /*0710*/  LDG.E.U8 R15, desc[UR8][R10.64+0x16] ;  /* 0x000016080a0f7981 */ /* 0x000f28000c1e1100 */
[----:B------:R-:W4:Y:S01]  /*0720*/  LDG.E.U8 R27, desc[UR8][R10.64+0x19] ;  /* 0x000019080a1b7981 */ /* 0x000f22000c1e1100 */
[----:B--2---:R-:W-:-:S05]  /*0730*/  IMAD.SHL.U32 R14, R14, 0x100, RZ ;  /* 0x000001000e0e7824 */ /* 0x004fca00078e00ff */
[----:B---3--:R-:W-:Y:S01]  /*0740*/  LOP3.LUT R13, R14, R26, R13, 0xfe, !PT ;  /* 0x0000001a0e0d7212 */ /* 0x008fe200078efe0d */
[----:B-----5:R-:W-:Y:S01]  /*0750*/  IMAD.SHL.U32 R14, R17, 0x1000000, RZ ;  /* 0x01000000110e7824 */ /* 0x020fe200078e00ff */
[----:B------:R-:W2:Y:S01]  /*0760*/  LDG.E.U8 R26, desc[UR8][R10.64+0x1a] ;  /* 0x00001a080a1a7981 */ /* 0x000ea2000c1e1100 */
[----:B----4-:R-:W-:-:S03]  /*0770*/  SHF.L.U32 R15, R15, 0x10, RZ ;  /* 0x000000100f0f7819 */ /* 0x010fc600000006ff */
[----:B------:R-:W3:Y:S01]  /*0780*/  LDG.E.U8 R17, desc[UR8][R10.64+0x18] ;  /* 0x000018080a117981 */ /* 0x000ee2000c1e1100 */
[----:B------:R-:W-:-:S03]  /*0790*/  LOP3.LUT R14, R14, R13, R15, 0xfe, !PT ;  /* 0x0000000d0e0e7212 */ /* 0x000fc600078efe0f */
[----:B------:R-:W4:Y:S01]  /*07a0*/  LDG.E.U8 R13, desc[UR8][R10.64+0x1b] ;  /* 0x00001b080a0d7981 */ /* 0x000f22000c1e1100 */
[----:B------:R-:W-:Y:S01]  /*07b0*/  LOP3.LUT R7, R7, R12, RZ, 0xfc, !PT ;  /* 0x0000000c07077212 */ /* 0x000fe200078efcff */
[----:B------:R-:W-:-:S04]  /*07c0*/  IMAD R12, R14, 0x27d4eb4f, RZ ;  /* 0x27d4eb4f0e0c7824 */ /* 0x000fc800078e02ff */
[----:B------:R-:W-:-:S04]  /*07d0*/  IMAD.WIDE.U32 R14, R7, 0x27d4eb4f, R24 ;  /* 0x27d4eb4f070e7825 */ /* 0x000fc800078e0018 */
[----:B------:R-:W-:-:S04]  /*07e0*/  IMAD R21, R7, -0x3d4d51c3, R12 ;  /* 0xc2b2ae3d07157824 */ /* 0x000fc800078e020c */
[----:B------:R-:W-:Y:S02]  /*07f0*/  IMAD.IADD R21, R15, 0x1, R21 ;  /* 0x000000010f157824 */ /* 0x000fe400078e0215 */
[----:B------:R-:W-:-:S03]  /*0800*/  IMAD.WIDE.U32 R24, R27, 0x100, RZ ;  /* 0x000001001b187825 */ /* 0x000fc600078e00ff */
[----:B------:R-:W-:Y:S02]  /*0810*/  SHF.L.W.U32.HI R7, R14, 0x1f, R21 ;  /* 0x0000001f0e077819 */ /* 0x000fe40000010e15 */
[----:B------:R-:W-:Y:S01]  /*0820*/  SHF.L.W.U32.HI R21, R21, 0x1f, R14 ;  /* 0x0000001f15157819 */ /* 0x000fe20000010e0e */
[----:B--2---:R-:W-:-:S03]  /*0830*/  IMAD.WIDE.U32 R14, R26, 0x10000, RZ ;  /* 0x000100001a0e7825 */ /* 0x004fc600078e00ff */
[----:B---3--:R-:W-:-:S03]  /*0840*/  LOP3.LUT R17, R14, R24, R17, 0xfe, !PT ;  /* 0x000000180e117212 */ /* 0x008fc600078efe11 */
[----:B------:R-:W2:Y:S01]  /*0850*/  LDG.E.U8 R14, desc[UR8][R10.64+0x1d] ;  /* 0x00001d080a0e7981 */ /* 0x000ea2000c1e1100 */
[----:B----4-:R-:W-:-:S03]  /*0860*/  IMAD.WIDE.U32 R12, R13, 0x1000000, RZ ;  /* 0x010000000d0c7825 */ /* 0x010fc600078e00ff */
[----:B------:R-:W3:Y:S02]  /*0870*/  LDG.E.U8 R24, desc[UR8][R10.64+0x1f] ;  /* 0x00001f080a187981 */ /* 0x000ee4000c1e1100 */
[----:B------:R-:W-:Y:S02]  /*0880*/  LOP3.LUT R25, R13, R25, R15, 0xfe, !PT ;  /* 0x000000190d197212 */ /* 0x000fe400078efe0f */
[----:B------:R-:W4:Y:S04]  /*0890*/  LDG.E.U8 R15, desc[UR8][R10.64+0x1e] ;  /* 0x00001e080a0f7981 */ /* 0x000f28000c1e1100 */
[----:B------:R0:W5:Y:S01]  /*08a0*/  LDG.E.U8 R13, desc[UR8][R10.64+0x1c] ;  /* 0x00001c080a0d7981 */ /* 0x000162000c1e1100 */
[----:B------:R-:W-:Y:S02]  /*08b0*/  LOP3.LUT R17, R17, R12, RZ, 0xfc, !PT ;  /* 0x0000000c11117212 */ /* 0x000fe400078efcff */
[----:B------:R-:W-:Y:S01]  /*08c0*/  IADD3 R3, P1, PT, R3, 0x20, RZ ;  /* 0x0000002003037810 */ /* 0x000fe20007f3e0ff */
[----:B------:R-:W-:-:S04]  /*08d0*/  IMAD R12, R9, -0x7a143579, RZ ;  /* 0x85ebca87090c7824 */ /* 0x000fc800078e02ff */
[----:B------:R-:W-:Y:S01]  /*08e0*/  IMAD.X R5, RZ, RZ, R5, P1 ;  /* 0x000000ffff057224 */ /* 0x000fe200008e0605 */
[----:B0-----:R-:W-:Y:S01]  /*08f0*/  IADD3 R10, P1, PT, R10, 0x20, RZ ;  /* 0x000000200a0a7810 */ /* 0x001fe20007f3e0ff */
[----:B------:R-:W-:-:S03]  /*0900*/  IMAD R26, R18, -0x7a143579, RZ ;  /* 0x85ebca87121a7824 */ /* 0x000fc600078e02ff */
[----:B------:R-:W-:Y:S02]  /*0910*/  IADD3.X R11, PT, PT, RZ, R11, RZ, P1, !PT ;  /* 0x0000000bff0b7210 */ /* 0x000fe40000ffe4ff */
[----:B--2---:R-:W-:Y:S02]  /*0920*/  SHF.L.U32 R14, R14, 0x8, RZ ;  /* 0x000000080e0e7819 */ /* 0x004fe400000006ff */
[----:B---3--:R-:W-:Y:S01]  /*0930*/  SHF.L.U32 R24, R24, 0x18, RZ ;  /* 0x0000001818187819 */ /* 0x008fe200000006ff */
[----:B----4-:R-:W-:Y:S01]  /*0940*/  IMAD.U32 R15, R15, 0x10000, RZ ;  /* 0x000100000f0f7824 */ /* 0x010fe200078e00ff */
[----:B-----5:R-:W-:-:S04]  /*0950*/  LOP3.LUT R13, R14, R25, R13, 0xfe, !PT ;  /* 0x000000190e0d7212 */ /* 0x020fc800078efe0d */
[----:B------:R-:W-:-:S05]  /*0960*/  LOP3.LUT R15, R24, R13, R15, 0xfe, !PT ;  /* 0x0000000d180f7212 */ /* 0x000fca00078efe0f */
[----:B------:R-:W-:Y:S02]  /*0970*/  IMAD R24, R15, 0x27d4eb4f, RZ ;  /* 0x27d4eb4f0f187824 */ /* 0x000fe400078e02ff */
[----:B------:R-:W-:-:S04]  /*0980*/  IMAD.WIDE.U32 R14, R17, 0x27d4eb4f, R22 ;  /* 0x27d4eb4f110e7825 */ /* 0x000fc800078e0016 */
[----:B------:R-:W-:Y:S01]  /*0990*/  IMAD R25, R17, -0x3d4d51c3, R24 ;  /* 0xc2b2ae3d11197824 */ /* 0x000fe200078e0218 */
[----:B------:R-:W-:Y:S01]  /*09a0*/  IADD3 R24, PT, PT, R6, -0x20, RZ ;  /* 0xffffffe006187810 */ /* 0x000fe20007ffe0ff */
[----:B------:R-:W-:Y:S02]  /*09b0*/  IMAD R13, R20, -0x7a143579, RZ ;  /* 0x85ebca87140d7824 */ /* 0x000fe400078e02ff */
[----:B------:R-:W-:Y:S01]  /*09c0*/  IMAD.IADD R15, R15, 0x1, R25 ;  /* 0x000000010f0f7824 */ /* 0x000fe200078e0219 */
[----:B------:R-:W-:Y:S01]  /*09d0*/  ISETP.GT.U32.AND P0, PT, R3, R24, PT ;  /* 0x000000180300720c */ /* 0x000fe20003f04070 */
[----:B------:R-:W-:Y:S02]  /*09e0*/  IMAD R27, R18, -0x61c8864f, R13 ;  /* 0x9e3779b1121b7824 */ /* 0x000fe400078e020d */
[C---:B------:R-:W-:Y:S02]  /*09f0*/  IMAD R17, R19.reuse, -0x61c8864f, R12 ;  /* 0x9e3779b113117824 */ /* 0x040fe400078e020c */
[----:B------:R-:W-:Y:S01]  /*0a00*/  IMAD.WIDE.U32 R12, R19, -0x7a143579, RZ ;  /* 0x85ebca87130c7825 */ /* 0x000fe200078e00ff */
[----:B------:R-:W-:-:S03]  /*0a10*/  ISETP.GT.U32.AND.EX P0, PT, R5, R16, PT, P0 ;  /* 0x000000100500720c */ /* 0x000fc60003f04100 */
[----:B------:R-:W-:Y:S01]  /*0a20*/  IMAD.WIDE.U32 R22, R18, -0x7a143579, RZ ;  /* 0x85ebca8712167825 */ /* 0x000fe200078e00ff */
[----:B------:R-:W-:-:S03]  /*0a30*/  SHF.L.W.U32.HI R12, R14, 0x1f, R15 ;  /* 0x0000001f0e0c7819 */ /* 0x000fc60000010e0f */
[----:B------:R-:W-:Y:S02]  /*0a40*/  IMAD R22, R7, -0x7a143579, RZ ;  /* 0x85ebca8707167824 */ /* 0x000fe400078e02ff */
[----:B------:R-:W-:Y:S01]  /*0a50*/  IMAD.IADD R17, R13, 0x1, R17 ;  /* 0x000000010d117824 */ /* 0x000fe200078e0211 */
[----:B------:R-:W-:Y:S01]  /*0a60*/  SHF.L.W.U32.HI R13, R15, 0x1f, R14 ;  /* 0x0000001f0f0d7819 */ /* 0x000fe20000010e0e */
[----:B------:R-:W-:-:S04]  /*0a70*/  IMAD.WIDE.U32 R14, R21, -0x7a143579, RZ ;  /* 0x85ebca87150e7825 */ /* 0x000fc800078e00ff */
[----:B------:R-:W-:Y:S02]  /*0a80*/  IMAD R25, R21, -0x61c8864f, R22 ;  /* 0x9e3779b115197824 */ /* 0x000fe400078e0216 */
[----:B------:R-:W-:Y:S01]  /*0a90*/  IMAD R22, R12, -0x7a143579, RZ ;  /* 0x85ebca870c167824 */ /* 0x000fe200078e02ff */
[----:B------:R-:W-:Y:S01]  /*0aa0*/  IADD3 R27, PT, PT, R23, R27, RZ ;  /* 0x0000001b171b7210 */ /* 0x000fe20007ffe0ff */
[----:B------:R-:W-:Y:S01]  /*0ab0*/  IMAD.IADD R25, R15, 0x1, R25 ;  /* 0x000000010f197824 */ /* 0x000fe200078e0219 */
[----:B------:R-:W-:Y:S01]  /*0ac0*/  MOV R24, R14 ;  /* 0x0000000e00187202 */ /* 0x000fe20000000f00 */
[C---:B------:R-:W-:Y:S02]  /*0ad0*/  IMAD R23, R13.reuse, -0x61c8864f, R22 ;  /* 0x9e3779b10d177824 */ /* 0x040fe400078e0216 */
[----:B------:R-:W-:-:S04]  /*0ae0*/  IMAD.WIDE.U32 R14, R13, -0x7a143579, RZ ;  /* 0x85ebca870d0e7825 */ /* 0x000fc800078e00ff */
[----:B------:R-:W-:Y:S01]  /*0af0*/  IMAD.MOV.U32 R22, RZ, RZ, R14 ;  /* 0x000000ffff167224 */ /* 0x000fe200078e000e */
[----:B------:R-:W-:Y:S01]  /*0b00*/  IADD3 R23, PT, PT, R15, R23, RZ ;  /* 0x000000170f177210 */ /* 0x000fe20007ffe0ff */
[----:B------:R-:W-:Y:S01]  /*0b10*/  IMAD R14, R19, -0x7a143579, RZ ;  /* 0x85ebca87130e7824 */ /* 0x000fe200078e02ff */
[----:B------:R-:W-:Y:S06]  /*0b20*/  @!P0 BRA `(.L_x_3) ;  /* 0xfffffff400fc8947 */ /* 0x000fec000383ffff */
[----:B------:R-:W-:Y:S05]  /*0b30*/  BSYNC.RECONVERGENT B1 ;  /* 0x0000000000017941 */ /* 0x000fea0003800200 */
.L_x_2:
[----:B------:R-:W-:Y:S01]  /*0b40*/  IMAD R29, R20, 0xbd7950e, RZ ;  /* 0x0bd7950e141d7824 */ /* 0x000fe200078e02ff */
[----:B------:R-:W-:Y:S01]  /*0b50*/  SHF.R.U32.HI R27, RZ, 0x1f, R27 ;  /* 0x0000001fff1b7819 */ /* 0x000fe2000001161b */
[----:B------:R-:W-:-:S04]  /*0b60*/  IMAD.WIDE.U32 R14, R18, 0xbd7950e, RZ ;  /* 0x0bd7950e120e7825 */ /* 0x000fc800078e00ff */
[----:B------:R-:W-:Y:S01]  /*0b70*/  IMAD R29, R18, 0x3c6ef363, R29 ;  /* 0x3c6ef363121d7824 */ /* 0x000fe200078e021d */
[----:B------:R-:W-:Y:S01]  /*0b80*/  LOP3.LUT R14, R27, R14, RZ, 0xfc, !PT ;  /* 0x0000000e1b0e7212 */ /* 0x000fe200078efcff */
[----:B------:R-:W-:Y:S02]  /*0b90*/  IMAD R16, R9, -0xa1abc80, RZ ;  /* 0xf5e5438009107824 */ /* 0x000fe400078e02ff */
[----:B------:R-:W-:Y:S02]  /*0ba0*/  IMAD.IADD R15, R15, 0x1, R29 ;  /* 0x000000010f0f7824 */ /* 0x000fe400078e021d */
[C---:B------:R-:W-:Y:S02]  /*0bb0*/  IMAD R27, R19.reuse, 0x1bbcd8c2, R16 ;  /* 0x1bbcd8c2131b7824 */ /* 0x040fe400078e0210 */
[----:B------:R-:W-:-:S04]  /*0bc0*/  IMAD.WIDE.U32 R14, R19, -0xa1abc80, R14 ;  /* 0xf5e54380130e7825 */ /* 0x000fc800078e000e */
[----:B------:R-:W-:Y:S01]  /*0bd0*/  IMAD R22, R7, -0x43579000, RZ ;  /* 0xbca8700007167824 */ /* 0x000fe200078e02ff */
[----:B------:R-:W-:Y:S01]  /*0be0*/  LEA.HI R14, P0, R17, R14, RZ, 0x7 ;  /* 0x0000000e110e7211 */ /* 0x000fe200078138ff */
[----:B------:R-:W-:Y:S02]  /*0bf0*/  IMAD R17, R20, 0xf796ca9, RZ ;  /* 0x0f796ca914117824 */ /* 0x000fe400078e02ff */
[----:B------:R-:W-:Y:S01]  /*0c00*/  IMAD R29, R21, 0x779b185e, R22 ;  /* 0x779b185e151d7824 */ /* 0x000fe200078e0216 */
[----:B------:R-:W-:Y:S01]  /*0c10*/  IADD3.X R15, PT, PT, R15, R27, RZ, P0, !PT ;  /* 0x0000001b0f0f7210 */ /* 0x000fe200007fe4ff */
[C---:B------:R-:W-:Y:S02]  /*0c20*/  IMAD R27, R18.reuse, -0x210ca4ff, R17 ;  /* 0xdef35b01121b7824 */ /* 0x040fe400078e0211 */
[----:B------:R-:W-:-:S04]  /*0c30*/  IMAD.WIDE.U32 R16, R18, 0xf796ca9, RZ ;  /* 0x0f796ca912107825 */ /* 0x000fc800078e00ff */
[----:B------:R-:W-:-:S04]  /*0c40*/  IMAD.WIDE.U32 R14, R21, -0x43579000, R14 ;  /* 0xbca87000150e7825 */ /* 0x000fc800078e000e */
[----:B------:R-:W-:Y:S01]  /*0c50*/  IMAD R24, R9, 0xf796ca9, RZ ;  /* 0x0f796ca909187824 */ /* 0x000fe200078e02ff */
[----:B------:R-:W-:Y:S01]  /*0c60*/  LEA.HI R14, P0, R25, R14, RZ, 0xc ;  /* 0x0000000e190e7211 */ /* 0x000fe200078160ff */
[----:B------:R-:W-:Y:S02]  /*0c70*/  IMAD.IADD R22, R17, 0x1, R27 ;  /* 0x0000000111167824 */ /* 0x000fe400078e021b */
[----:B------:R-:W-:Y:S01]  /*0c80*/  IMAD.WIDE.U32 R16, R19, 0xf796ca9, RZ ;  /* 0x0f796ca913107825 */ /* 0x000fe200078e00ff */
[----:B------:R-:W-:-:S03]  /*0c90*/  IADD3.X R15, PT, PT, R15, R29, RZ, P0, !PT ;  /* 0x0000001d0f0f7210 */ /* 0x000fc600007fe4ff */
[----:B------:R-:W-:Y:S02]  /*0ca0*/  IMAD R16, R19, -0x210ca4ff, R24 ;  /* 0xdef35b0113107824 */ /* 0x000fe400078e0218 */
[----:B------:R-:W-:Y:S02]  /*0cb0*/  IMAD.U32 R25, R20, -0x80000000, RZ ;  /* 0x8000000014197824 */ /* 0x000fe400078e00ff */
[----:B------:R-:W-:Y:S01]  /*0cc0*/  IMAD.WIDE.U32 R14, R13, 0x2a1c0000, R14 ;  /* 0x2a1c00000d0e7825 */ /* 0x000fe200078e000e */
[----:B------:R-:W-:-:S03]  /*0cd0*/  IADD3 R20, PT, PT, R17, R16, RZ ;  /* 0x0000001011147210 */ /* 0x000fc60007ffe0ff */
[C---:B------:R-:W-:Y:S01]  /*0ce0*/  IMAD R29, R18.reuse, -0x784349ac, R25 ;  /* 0x87bcb654121d7824 */ /* 0x040fe200078e0219 */
[----:B------:R-:W-:Y:S01]  /*0cf0*/  SHF.R.U32.HI R25, RZ, 0x1, R22 ;  /* 0x00000001ff197819 */ /* 0x000fe20000011616 */
[----:B------:R-:W-:Y:S01]  /*0d00*/  IMAD.WIDE.U32 R16, R18, -0x80000000, RZ ;  /* 0x8000000012107825 */ /* 0x000fe200078e00ff */
[----:B------:R-:W-:Y:S02]  /*0d10*/  SHF.L.U32 R18, R9, 0x1f, RZ ;  /* 0x0000001f09127819 */ /* 0x000fe400000006ff */
[----:B------:R-:W-:Y:S01]  /*0d20*/  LEA.HI R23, P0, R23, R14, RZ, 0x12 ;  /* 0x0000000e17177211 */ /* 0x000fe200078190ff */
[----:B------:R-:W-:Y:S01]  /*0d30*/  IMAD.IADD R17, R17, 0x1, R29 ;  /* 0x0000000111117824 */ /* 0x000fe200078e021d */
[----:B------:R-:W-:Y:S01]  /*0d40*/  LOP3.LUT R16, R25, R16, RZ, 0xfc, !PT ;  /* 0x0000001019107212 */ /* 0x000fe200078efcff */
[----:B------:R-:W-:Y:S02]  /*0d50*/  IMAD R24, R12, 0x2a1c0000, RZ ;  /* 0x2a1c00000c187824 */ /* 0x000fe400078e02ff */
[----:B------:R-:W-:-:S02]  /*0d60*/  IMAD R17, R17, -0x7a143579, RZ ;  /* 0x85ebca8711117824 */ /* 0x000fc400078e02ff */
[----:B------:R-:W-:Y:S02]  /*0d70*/  IMAD R27, R13, -0x1939e851, R24 ;  /* 0xe6c617af0d1b7824 */ /* 0x000fe400078e0218 */
[C---:B------:R-:W-:Y:S02]  /*0d80*/  IMAD R29, R16.reuse, -0x61c8864f, R17 ;  /* 0x9e3779b1101d7824 */ /* 0x040fe400078e0211 */
[----:B------:R-:W-:-:S04]  /*0d90*/  IMAD.WIDE.U32 R16, R16, -0x7a143579, RZ ;  /* 0x85ebca8710107825 */ /* 0x000fc800078e00ff */
[----:B------:R-:W-:Y:S01]  /*0da0*/  IMAD R25, R19, -0x784349ac, R18 ;  /* 0x87bcb65413197824 */ /* 0x000fe200078e0212 */
[----:B------:R-:W-:Y:S01]  /*0db0*/  IADD3 R29, PT, PT, R17, R29, RZ ;  /* 0x0000001d111d7210 */ /* 0x000fe20007ffe0ff */
[----:B------:R-:W-:Y:S01]  /*0dc0*/  IMAD.WIDE.U32 R18, R19, -0x80000000, RZ ;  /* 0x8000000013127825 */ /* 0x000fe200078e00ff */
[----:B------:R-:W-:-:S03]  /*0dd0*/  LOP3.LUT R23, R23, R16, RZ, 0x3c, !PT ;  /* 0x0000001017177212 */ /* 0x000fc600078e3cff */
[----:B------:R-:W-:Y:S01]  /*0de0*/  IMAD.X R22, R15, 0x1, R27, P0 ;  /* 0x000000010f167824 */ /* 0x000fe200000e061b */
[----:B------:R-:W-:Y:S01]  /*0df0*/  SHF.R.U32.HI R27, RZ, 0x1, R20 ;  /* 0x00000001ff1b7819 */ /* 0x000fe20000011614 */
[----:B------:R-:W-:Y:S01]  /*0e00*/  IMAD R24, R7, 0xf796ca9, RZ ;  /* 0x0f796ca907187824 */ /* 0x000fe200078e02ff */
[----:B------:R-:W-:Y:S01]  /*0e10*/  IADD3 R25, PT, PT, R19, R25, RZ ;  /* 0x0000001913197210 */ /* 0x000fe20007ffe0ff */
[----:B------:R-:W-:-:S04]  /*0e20*/  IMAD.WIDE.U32 R14, R21, 0xf796ca9, RZ ;  /* 0x0f796ca9150e7825 */ /* 0x000fc800078e00ff */
[----:B------:R-:W-:Y:S01]  /*0e30*/  HFMA2 R14, -RZ, RZ, -3.34765625, -0.09979248046875 ;  /* 0xc2b2ae63ff0e7431 */ /* 0x000fe200000001ff */
[----:B------:R-:W-:Y:S01]  /*0e40*/  LOP3.LUT R22, R22, R29, RZ, 0x3c, !PT ;  /* 0x0000001d16167212 */ /* 0x000fe200078e3cff */
[----:B------:R-:W-:Y:S01]  /*0e50*/  IMAD R9, R21, -0x210ca4ff, R24 ;  /* 0xdef35b0115097824 */ /* 0x000fe200078e0218 */
[----:B------:R-:W-:Y:S01]  /*0e60*/  LOP3.LUT R17, R27, R18, RZ, 0xfc, !PT ;  /* 0x000000121b117212 */ /* 0x000fe200078efcff */
[----:B------:R-:W-:Y:S02]  /*0e70*/  IMAD.U32 R18, R7, -0x80000000, RZ ;  /* 0x8000000007127824 */ /* 0x000fe400078e00ff */
[----:B------:R-:W-:Y:S02]  /*0e80*/  IMAD.IADD R9, R15, 0x1, R9 ;  /* 0x000000010f097824 */ /* 0x000fe400078e0209 */
[----:B------:R-:W-:Y:S02]  /*0e90*/  IMAD R16, R25, -0x7a143579, RZ ;  /* 0x85ebca8719107824 */ /* 0x000fe400078e02ff */
[----:B------:R-:W-:Y:S01]  /*0ea0*/  IMAD.MOV.U32 R15, RZ, RZ, -0x7a143589 ;  /* 0x85ebca77ff0f7424 */ /* 0x000fe200078e00ff */
[----:B------:R-:W-:Y:S01]  /*0eb0*/  SHF.R.U32.HI R9, RZ, 0x1, R9 ;  /* 0x00000001ff097819 */ /* 0x000fe20000011609 */
[----:B------:R-:W-:-:S02]  /*0ec0*/  IMAD R22, R22, -0x7a143579, RZ ;  /* 0x85ebca8716167824 */ /* 0x000fc400078e02ff */
[----:B------:R-:W-:Y:S02]  /*0ed0*/  IMAD R7, R21, -0x784349ac, R18 ;  /* 0x87bcb65415077824 */ /* 0x000fe400078e0212 */
[C---:B------:R-:W-:Y:S02]  /*0ee0*/  IMAD R27, R17.reuse, -0x61c8864f, R16 ;  /* 0x9e3779b1111b7824 */ /* 0x040fe400078e0210 */
[----:B------:R-:W-:-:S04]  /*0ef0*/  IMAD.WIDE.U32 R16, R17, -0x7a143579, RZ ;  /* 0x85ebca8711107825 */ /* 0x000fc800078e00ff */
[----:B------:R-:W-:Y:S01]  /*0f00*/  IMAD R25, R23, -0x61c8864f, R22 ;  /* 0x9e3779b117197824 */ /* 0x000fe200078e0216 */
[----:B------:R-:W-:Y:S01]  /*0f10*/  IADD3 R22, PT, PT, R17, R27, RZ ;  /* 0x0000001b11167210 */ /* 0x000fe20007ffe0ff */
[----:B------:R-:W-:-:S04]  /*0f20*/  IMAD.WIDE.U32 R18, R23, -0x7a143579, R14 ;  /* 0x85ebca8717127825 */ /* 0x000fc800078e000e */
[----:B------:R-:W-:-:S04]  /*0f30*/  IMAD.WIDE.U32 R20, R21, -0x80000000, RZ ;  /* 0x8000000015147825 */ /* 0x000fc800078e00ff */
[----:B------:R-:W-:Y:S01]  /*0f40*/  IMAD.IADD R23, R19, 0x1, R25 ;  /* 0x0000000113177824 */ /* 0x000fe200078e0219 */
[----:B------:R-:W-:Y:S01]  /*0f50*/  LOP3.LUT R19, R18, R16, RZ, 0x3c, !PT ;  /* 0x0000001012137212 */ /* 0x000fe200078e3cff */
[C---:B------:R-:W-:Y:S01]  /*0f60*/  IMAD.U32 R24, R12.reuse, -0x80000000, RZ ;  /* 0x800000000c187824 */ /* 0x040fe200078e00ff */
[----:B------:R-:W-:Y:S02]  /*0f70*/  IADD3 R7, PT, PT, R21, R7, RZ ;  /* 0x0000000715077210 */ /* 0x000fe40007ffe0ff */
[----:B------:R-:W-:Y:S01]  /*0f80*/  LOP3.LUT R16, R23, R22, RZ, 0x3c, !PT ;  /* 0x0000001617107212 */ /* 0x000fe200078e3cff */
[----:B------:R-:W-:Y:S01]  /*0f90*/  IMAD R22, R12, 0xf796ca9, RZ ;  /* 0x0f796ca90c167824 */ /* 0x000fe200078e02ff */
[----:B------:R-:W-:Y:S01]  /*0fa0*/  LOP3.LUT R17, R9, R20, RZ, 0xfc, !PT ;  /* 0x0000001409117212 */ /* 0x000fe200078efcff */
[----:B------:R-:W-:Y:S02]  /*0fb0*/  IMAD R18, R7, -0x7a143579, RZ ;  /* 0x85ebca8707127824 */ /* 0x000fe400078e02ff */
[----:B------:R-:W-:-:S02]  /*0fc0*/  IMAD R12, R16, -0x7a143579, RZ ;  /* 0x85ebca87100c7824 */ /* 0x000fc400078e02ff */
[----:B------:R-:W-:-:S04]  /*0fd0*/  IMAD.WIDE.U32 R20, R13, 0xf796ca9, RZ ;  /* 0x0f796ca90d147825 */ /* 0x000fc800078e00ff */
[----:B------:R-:W-:Y:S02]  /*0fe0*/  IMAD R9, R13, -0x210ca4ff, R22 ;  /* 0xdef35b010d097824 */ /* 0x000fe400078e0216 */
[----:B------:R-:W-:Y:S02]  /*0ff0*/  IMAD R25, R17, -0x61c8864f, R18 ;  /* 0x9e3779b111197824 */ /* 0x000fe400078e0212 */
[----:B------:R-:W-:Y:S01]  /*1000*/  IMAD R23, R19, -0x61c8864f, R12 ;  /* 0x9e3779b113177824 */ /* 0x000fe200078e020c */
[----:B------:R-:W-:Y:S01]  /*1010*/  IADD3 R20, PT, PT, R21, R9, RZ ;  /* 0x0000000915147210 */ /* 0x000fe20007ffe0ff */
[----:B------:R-:W-:-:S04]  /*1020*/  IMAD.WIDE.U32 R16, R17, -0x7a143579, RZ ;  /* 0x85ebca8711107825 */ /* 0x000fc800078e00ff */
[----:B------:R-:W-:-:S04]  /*1030*/  IMAD.WIDE.U32 R18, R19, -0x7a143579, R14 ;  /* 0x85ebca8713127825 */ /* 0x000fc800078e000e */
[----:B------:R-:W-:Y:S01]  /*1040*/  IMAD R7, R13, -0x784349ac, R24 ;  /* 0x87bcb6540d077824 */ /* 0x000fe200078e0218 */
[----:B------:R-:W-:Y:S01]  /*1050*/  IADD3 R22, PT, PT, R19, R23, RZ ;  /* 0x0000001713167210 */ /* 0x000fe20007ffe0ff */
[----:B------:R-:W-:-:S04]  /*1060*/  IMAD.WIDE.U32 R12, R13, -0x80000000, RZ ;  /* 0x800000000d0c7825 */ /* 0x000fc800078e00ff */
[----:B------:R-:W-:Y:S02]  /*1070*/  IMAD.IADD R17, R17, 0x1, R25 ;  /* 0x0000000111117824 */ /* 0x000fe400078e0219 */
[----:B------:R-:W-:Y:S01]  /*1080*/  IMAD.IADD R9, R13, 0x1, R7 ;  /* 0x000000010d097824 */ /* 0x000fe200078e0207 */
[----:B------:R-:W-:Y:S02]  /*1090*/  SHF.R.U32.HI R7, RZ, 0x1, R20 ;  /* 0x00000001ff077819 */ /* 0x000fe40000011614 */
[----:B------:R-:W-:Y:S01]  /*10a0*/  LOP3.LUT R13, R22, R17, RZ, 0x3c, !PT ;  /* 0x00000011160d7212 */ /* 0x000fe200078e3cff */
[----:B------:R-:W-:Y:S01]  /*10b0*/  IMAD R9, R9, -0x7a143579, RZ ;  /* 0x85ebca8709097824 */ /* 0x000fe200078e02ff */
[----:B------:R-:W-:Y:S02]  /*10c0*/  LOP3.LUT R12, R7, R12, RZ, 0xfc, !PT ;  /* 0x0000000c070c7212 */ /* 0x000fe400078efcff */
[----:B------:R-:W-:Y:S01]  /*10d0*/  LOP3.LUT R17, R18, R16, RZ, 0x3c, !PT ;  /* 0x0000001012117212 */ /* 0x000fe200078e3cff */
[----:B------:R-:W-:-:S02]  /*10e0*/  IMAD R16, R13, -0x7a143579, RZ ;  /* 0x85ebca870d107824 */ /* 0x000fc400078e02ff */
[C---:B------:R-:W-:Y:S02]  /*10f0*/  IMAD R7, R12.reuse, -0x61c8864f, R9 ;  /* 0x9e3779b10c077824 */ /* 0x040fe400078e0209 */
[----:B------:R-:W-:Y:S02]  /*1100*/  IMAD R9, R17, -0x61c8864f, R16 ;  /* 0x9e3779b111097824 */ /* 0x000fe400078e0210 */
[----:B------:R-:W-:-:S04]  /*1110*/  IMAD.WIDE.U32 R12, R12, -0x7a143579, RZ ;  /* 0x85ebca870c0c7825 */ /* 0x000fc800078e00ff */
[----:B------:R-:W-:Y:S01]  /*1120*/  IMAD.WIDE.U32 R16, R17, -0x7a143579, R14 ;  /* 0x85ebca8711107825 */ /* 0x000fe200078e000e */
[----:B------:R-:W-:-:S03]  /*1130*/  IADD3 R7, PT, PT, R13, R7, RZ ;  /* 0x000000070d077210 */ /* 0x000fc60007ffe0ff */
[----:B------:R-:W-:Y:S01]  /*1140*/  IMAD.IADD R18, R17, 0x1, R9 ;  /* 0x0000000111127824 */ /* 0x000fe200078e0209 */
[----:B------:R-:W-:-:S04]  /*1150*/  LOP3.LUT R13, R16, R12, RZ, 0x3c, !PT ;  /* 0x0000000c100d7212 */ /* 0x000fc800078e3cff */
[----:B------:R-:W-:Y:S01]  /*1160*/  LOP3.LUT R7, R18, R7, RZ, 0x3c, !PT ;  /* 0x0000000712077212 */ /* 0x000fe200078e3cff */
[----:B------:R-:W-:-:S04]  /*1170*/  IMAD.WIDE.U32 R14, R13, -0x7a143579, R14 ;  /* 0x85ebca870d0e7825 */ /* 0x000fc800078e000e */
[----:B------:R-:W-:-:S04]  /*1180*/  IMAD R12, R7, -0x7a143579, RZ ;  /* 0x85ebca87070c7824 */ /* 0x000fc800078e02ff */
[----:B------:R-:W-:-:S05]  /*1190*/  IMAD R13, R13, -0x61c8864f, R12 ;  /* 0x9e3779b10d0d7824 */ /* 0x000fca00078e020c */
[----:B------:R-:W-:Y:S01]  /*11a0*/  IADD3 R12, PT, PT, R15, R13, RZ ;  /* 0x0000000d0f0c7210 */ /* 0x000fe20007ffe0ff */
[----:B------:R-:W-:Y:S06]  /*11b0*/  BRA `(.L_x_4) ;  /* 0x0000000000187947 */ /* 0x000fec0003800000 */
.L_x_1:
[----:B------:R-:W-:Y:S01]  /*11c0*/  UIADD3 UR4, UP0, UPT, UR12, 0x165667c5, URZ ;  /* 0x165667c50c047890 */ /* 0x000fe2000ff1e0ff */
[----:B------:R-:W-:Y:S01]  /*11d0*/  IMAD.MOV.U32 R10, RZ, RZ, R3 ;  /* 0x000000ffff0a7224 */ /* 0x000fe200078e0003 */
[----:B------:R-:W-:Y:S02]  /*11e0*/  MOV R11, R5 ;  /* 0x00000005000b7202 */ /* 0x000fe40000000f00 */
[----:B------:R-:W-:Y:S02]  /*11f0*/  UIADD3.X UR5, UPT, UPT, UR13, 0x27d4eb2f, URZ, UP0, !UPT ;  /* 0x27d4eb2f0d057890 */ /* 0x000fe400087fe4ff */
[----:B------:R-:W-:-:S04]  /*1200*/  IMAD.U32 R14, RZ, RZ, UR4 ;  /* 0x00000004ff0e7e24 */ /* 0x000fc8000f8e00ff */
[----:B------:R-:W-:-:S07]  /*1210*/  MOV R12, UR5 ;  /* 0x00000005000c7c02 */ /* 0x000fce0008000f00 */
.L_x_4:
[----:B------:R-:W-:Y:S05]  /*1220*/  BSYNC.RECONVERGENT B0 ;  /* 0x0000000000007941 */ /* 0x000fea0003800200 */
.L_x_0:
[----:B------:R-:W-:Y:S01]  /*1230*/  IADD3 R15, P1, PT, R3, 0x8, RZ ;  /* 0x00000008030f7810 */ /* 0x000fe20007f3e0ff */
[----:B------:R-:W-:Y:S01]  /*1240*/  BSSY.RECONVERGENT B0, `(.L_x_5) ;  /* 0x0000048000007945 */ /* 0x000fe20003800200 */
[----:B------:R-:W-:Y:S02]  /*1250*/  SHF.R.S32.HI R9, RZ, 0x1f, R0 ;  /* 0x0000001fff097819 */ /* 0x000fe40000011400 */
[----:B------:R-:W-:Y:S01]  /*1260*/  ISETP.GT.U32.AND P0, PT, R15, R6, PT ;  /* 0x000000060f00720c */ /* 0x000fe20003f04070 */
[----:B------:R-:W-:Y:S01]  /*1270*/  IMAD.X R17, RZ, RZ, R5, P1 ;  /* 0x000000ffff117224 */ /* 0x000fe200008e0605 */
[----:B------:R-:W-:Y:S02]  /*1280*/  IADD3 R16, P1, PT, R0, R14, RZ ;  /* 0x0000000e00107210 */ /* 0x000fe40007f3e0ff */
[----:B------:R-:W-:Y:S02]  /*1290*/  MOV R13, R11 ;  /* 0x0000000b000d7202 */ /* 0x000fe40000000f00 */
[----:B------:R-:W-:-:S02]  /*12a0*/  ISETP.GT.U32.AND.EX P0, PT, R17, R8, PT, P0 ;  /* 0x000000081100720c */ /* 0x000fc40003f04100 */
[----:B------:R-:W-:Y:S01]  /*12b0*/  IADD3.X R7, PT, PT, R9, R12, RZ, P1, !PT ;  /* 0x0000000c09077210 */ /* 0x000fe20000ffe4ff */
[----:B------:R-:W-:-:S10]  /*12c0*/  IMAD.MOV.U32 R12, RZ, RZ, R10 ;  /* 0x000000ffff0c7224 */ /* 0x000fd400078e000a */
[----:B------:R-:W-:Y:S05]  /*12d0*/  @P0 BRA `(.L_x_6) ;  /* 0x0000000000f80947 */ /* 0x000fea0003800000 */
[----:B------:R-:W-:Y:S01]  /*12e0*/  BSSY.RECONVERGENT B1, `(.L_x_7) ;  /* 0x000003b000017945 */ /* 0x000fe20003800200 */
[----:B------:R-:W-:Y:S01]  /*12f0*/  IMAD.MOV.U32 R3, RZ, RZ, R15 ;  /* 0x000000ffff037224 */ /* 0x000fe200078e000f */
[----:B------:R-:W-:Y:S01]  /*1300*/  MOV R5, R17 ;  /* 0x0000001100057202 */ /* 0x000fe20000000f00 */
[----:B------:R-:W-:Y:S01]  /*1310*/  IMAD.MOV.U32 R12, RZ, RZ, R10 ;  /* 0x000000ffff0c7224 */ /* 0x000fe200078e000a */
[----:B------:R-:W-:-:S07]  /*1320*/  MOV R13, R11 ;  /* 0x0000000b000d7202 */ /* 0x000fce0000000f00 */
.L_x_8:
[----:B------:R-:W2:Y:S04]  /*1330*/  LDG.E.U8 R14, desc[UR8][R12.64+0x1] ;  /* 0x000001080c0e7981 */ /* 0x000ea8000c1e1100 */
[----:B------:R-:W3:Y:S04]  /*1340*/  LDG.E.U8 R18, desc[UR8][R12.64+0x2] ;  /* 0x000002080c127981 */ /* 0x000ee8000c1e1100 */
[----:B------:R-:W4:Y:S04]  /*1350*/  LDG.E.U8 R20, desc[UR8][R12.64+0x3] ;  /* 0x000003080c147981 */ /* 0x000f28000c1e1100 */
[----:B------:R-:W5:Y:S04]  /*1360*/  LDG.E.U8 R25, desc[UR8][R12.64+0x5] ;  /* 0x000005080c197981 */ /* 0x000f68000c1e1100 */
[----:B------:R-:W5:Y:S04]  /*1370*/  LDG.E.U8 R22, desc[UR8][R12.64+0x7] ;  /* 0x000007080c167981 */ /* 0x000f68000c1e1100 */
[----:B------:R-:W5:Y:S04]  /*1380*/  LDG.E.U8 R24, desc[UR8][R12.64+0x4] ;  /* 0x000004080c187981 */ /* 0x000f68000c1e1100 */
[----:B------:R-:W5:Y:S04]  /*1390*/  LDG.E.U8 R23, desc[UR8][R12.64+0x6] ;  /* 0x000006080c177981 */ /* 0x000f68000c1e1100 */
[----:B------:R0:W5:Y:S02]  /*13a0*/  LDG.E.U8 R17, desc[UR8][R12.64] ;  /* 0x000000080c117981 */ /* 0x000164000c1e1100 */
[----:B0-----:R-:W-:-:S05]  /*13b0*/  IADD3 R12, P2, PT, R12, 0x8, RZ ;  /* 0x000000080c0c7810 */ /* 0x001fca0007f5e0ff */
[----:B------:R-:W-:Y:S02]  /*13c0*/  IMAD.X R13, RZ, RZ, R13, P2 ;  /* 0x000000ffff0d7224 */ /* 0x000fe400010e060d */
[----:B--2---:R-:W-:-:S04]  /*13d0*/  IMAD.WIDE.U32 R14, R14, 0x100, RZ ;  /* 0x000001000e0e7825 */ /* 0x004fc800078e00ff */
[----:B---3--:R-:W-:-:S04]  /*13e0*/  IMAD.WIDE.U32 R18, R18, 0x10000, RZ ;  /* 0x0001000012127825 */ /* 0x008fc800078e00ff */
[----:B----4-:R-:W-:-:S04]  /*13f0*/  IMAD.WIDE.U32 R20, R20, 0x1000000, RZ ;  /* 0x0100000014147825 */ /* 0x010fc800078e00ff */
[----:B-----5:R-:W-:Y:S01]  /*1400*/  IMAD.SHL.U32 R25, R25, 0x100, RZ ;  /* 0x0000010019197824 */ /* 0x020fe200078e00ff */
[----:B------:R-:W-:Y:S01]  /*1410*/  LOP3.LUT R15, R21, R15, R19, 0xfe, !PT ;  /* 0x0000000f150f7212 */ /* 0x000fe200078efe13 */
[----:B------:R-:W-:-:S03]  /*1420*/  IMAD.SHL.U32 R22, R22, 0x1000000, RZ ;  /* 0x0100000016167824 */ /* 0x000fc600078e00ff */
[----:B------:R-:W-:Y:S02]  /*1430*/  LOP3.LUT R24, R25, R15, R24, 0xfe, !PT ;  /* 0x0000000f19187212 */ /* 0x000fe400078efe18 */
[----:B------:R-:W-:Y:S02]  /*1440*/  SHF.L.U32 R23, R23, 0x10, RZ ;  /* 0x0000001017177819 */ /* 0x000fe400000006ff */
[----:B------:R-:W-:Y:S02]  /*1450*/  LOP3.LUT R17, R18, R14, R17, 0xfe, !PT ;  /* 0x0000000e12117212 */ /* 0x000fe400078efe11 */
[----:B------:R-:W-:Y:S02]  /*1460*/  LOP3.LUT R22, R22, R24, R23, 0xfe, !PT ;  /* 0x0000001816167212 */ /* 0x000fe400078efe17 */
[----:B------:R-:W-:-:S03]  /*1470*/  LOP3.LUT R18, R17, R20, RZ, 0xfc, !PT ;  /* 0x0000001411127212 */ /* 0x000fc600078efcff */
[C---:B------:R-:W-:Y:S01]  /*1480*/  IMAD R17, R22.reuse, 0x27d4eb4f, RZ ;  /* 0x27d4eb4f16117824 */ /* 0x040fe200078e02ff */
[----:B------:R-:W-:Y:S01]  /*1490*/  SHF.L.U32 R19, R22, 0x1f, RZ ;  /* 0x0000001f16137819 */ /* 0x000fe200000006ff */
[----:B------:R-:W-:-:S04]  /*14a0*/  IMAD.WIDE.U32 R14, R18, 0x27d4eb4f, RZ ;  /* 0x27d4eb4f120e7825 */ /* 0x000fc800078e00ff */
[C---:B------:R-:W-:Y:S02]  /*14b0*/  IMAD R17, R18.reuse, -0x3d4d51c3, R17 ;  /* 0xc2b2ae3d12117824 */ /* 0x040fe400078e0211 */
[C---:B------:R-:W-:Y:S02]  /*14c0*/  IMAD R21, R18.reuse, -0x6c158a59, R19 ;  /* 0x93ea75a712157824 */ /* 0x040fe400078e0213 */
[----:B------:R-:W-:-:S04]  /*14d0*/  IMAD.WIDE.U32 R18, R18, -0x80000000, RZ ;  /* 0x8000000012127825 */ /* 0x000fc800078e00ff */
[----:B------:R-:W-:Y:S01]  /*14e0*/  IMAD.IADD R15, R15, 0x1, R17 ;  /* 0x000000010f0f7824 */ /* 0x000fe200078e0211 */
[----:B------:R-:W-:-:S04]  /*14f0*/  IADD3 R17, PT, PT, R19, R21, RZ ;  /* 0x0000001513117210 */ /* 0x000fc80007ffe0ff */
[----:B------:R-:W-:Y:S01]  /*1500*/  SHF.R.U32.HI R15, RZ, 0x1, R15 ;  /* 0x00000001ff0f7819 */ /* 0x000fe2000001160f */
[----:B------:R-:W-:-:S03]  /*1510*/  IMAD R17, R17, -0x7a143579, RZ ;  /* 0x85ebca8711117824 */ /* 0x000fc600078e02ff */
[----:B------:R-:W-:-:S05]  /*1520*/  LOP3.LUT R14, R15, R18, RZ, 0xfc, !PT ;  /* 0x000000120f0e7212 */ /* 0x000fca00078efcff */
[C---:B------:R-:W-:Y:S02]  /*1530*/  IMAD R17, R14.reuse, -0x61c8864f, R17 ;  /* 0x9e3779b10e117824 */ /* 0x040fe400078e0211 */
[----:B------:R-:W-:-:S04]  /*1540*/  IMAD.WIDE.U32 R14, R14, -0x7a143579, RZ ;  /* 0x85ebca870e0e7825 */ /* 0x000fc800078e00ff */
[----:B------:R-:W-:-:S05]  /*1550*/  IMAD.IADD R18, R15, 0x1, R17 ;  /* 0x000000010f127824 */ /* 0x000fca00078e0211 */
[----:B------:R-:W-:Y:S02]  /*1560*/  LOP3.LUT R19, R18, R7, RZ, 0x3c, !PT ;  /* 0x0000000712137212 */ /* 0x000fe400078e3cff */
[----:B------:R-:W-:Y:S02]  /*1570*/  MOV R18, R3 ;  /* 0x0000000300127202 */ /* 0x000fe40000000f00 */
[----:B------:R-:W-:Y:S01]  /*1580*/  IADD3 R3, P1, PT, R3, 0x8, RZ ;  /* 0x0000000803037810 */ /* 0x000fe20007f3e0ff */
[----:B------:R-:W-:Y:S01]  /*1590*/  IMAD.MOV.U32 R20, RZ, RZ, R5 ;  /* 0x000000ffff147224 */ /* 0x000fe200078e0005 */
[----:B------:R-:W-:Y:S02]  /*15a0*/  LOP3.LUT R14, R14, R16, RZ, 0x3c, !PT ;  /* 0x000000100e0e7212 */ /* 0x000fe400078e3cff */
[----:B------:R-:W-:Y:S02]  /*15b0*/  ISETP.GT.U32.AND P0, PT, R3, R6, PT ;  /* 0x000000060300720c */ /* 0x000fe40003f04070 */
[----:B------:R-:W-:Y:S01]  /*15c0*/  IADD3.X R5, PT, PT, RZ, R5, RZ, P1, !PT ;  /* 0x00000005ff057210 */ /* 0x000fe20000ffe4ff */
[----:B------:R-:W-:Y:S01]  /*15d0*/  HFMA2 R15, -RZ, RZ, -9.0301036834716796875e-05, -12.9296875 ;  /* 0x85ebca77ff0f7431 */ /* 0x000fe200000001ff */
[----:B------:R-:W-:-:S02]  /*15e0*/  SHF.L.W.U32.HI R7, R14, 0x1b, R19 ;  /* 0x0000001b0e077819 */ /* 0x000fc40000010e13 */
[----:B------:R-:W-:Y:S02]  /*15f0*/  ISETP.GT.U32.AND.EX P0, PT, R5, R8, PT, P0 ;  /* 0x000000080500720c */ /* 0x000fe40003f04100 */
[----:B------:R-:W-:Y:S01]  /*1600*/  SHF.L.W.U32.HI R19, R19, 0x1b, R14 ;  /* 0x0000001b13137819 */ /* 0x000fe20000010e0e */
[----:B------:R-:W-:Y:S02]  /*1610*/  IMAD.MOV.U32 R14, RZ, RZ, -0x3d4d519d ;  /* 0xc2b2ae63ff0e7424 */ /* 0x000fe400078e00ff */
[----:B------:R-:W-:Y:S01]  /*1620*/  IMAD R22, R7, -0x7a143579, RZ ;  /* 0x85ebca8707167824 */ /* 0x000fe200078e02ff */
[----:B------:R-:W-:Y:S01]  /*1630*/  IADD3 R10, P1, PT, R10, 0x8, RZ ;  /* 0x000000080a0a7810 */ /* 0x000fe20007f3e0ff */
[----:B------:R-:W-:-:S04]  /*1640*/  IMAD.WIDE.U32 R16, R19, -0x7a143579, R14 ;  /* 0x85ebca8713107825 */ /* 0x000fc800078e000e */
[----:B------:R-:W-:Y:S02]  /*1650*/  IMAD R7, R19, -0x61c8864f, R22 ;  /* 0x9e3779b113077824 */ /* 0x000fe400078e0216 */
[----:B------:R-:W-:-:S03]  /*1660*/  IMAD.X R11, RZ, RZ, R11, P1 ;  /* 0x000000ffff0b7224 */ /* 0x000fc600008e060b */
[----:B------:R-:W-:Y:S01]  /*1670*/  IADD3 R7, PT, PT, R17, R7, RZ ;  /* 0x0000000711077210 */ /* 0x000fe20007ffe0ff */
[----:B------:R-:W-:Y:S06]  /*1680*/  @!P0 BRA `(.L_x_8) ;  /* 0xfffffffc00288947 */ /* 0x000fec000383ffff */
[----:B------:R-:W-:Y:S05]  /*1690*/  BSYNC.RECONVERGENT B1 ;  /* 0x0000000000017941 */ /* 0x000fea0003800200 */
.L_x_7:
[----:B------:R-:W-:Y:S01]  /*16a0*/  MOV R3, R18 ;  /* 0x0000001200037202 */ /* 0x000fe20000000f00 */
[----:B------:R-:W-:-:S07]  /*16b0*/  IMAD.MOV.U32 R5, RZ, RZ, R20 ;  /* 0x000000ffff057224 */ /* 0x000fce00078e0014 */
.L_x_6:
[----:B------:R-:W-:Y:S05]  /*16c0*/  BSYNC.RECONVERGENT B0 ;  /* 0x0000000000007941 */ /* 0x000fea0003800200 */
.L_x_5:
[----:B------:R-:W-:Y:S01]  /*16d0*/  IADD3 R23, P1, PT, R3, 0x4, RZ ;  /* 0x0000000403177810 */ /* 0x000fe20007f3e0ff */
[----:B------:R-:W-:Y:S03]  /*16e0*/  BSSY.RECONVERGENT B0, `(.L_x_9) ;  /* 0x0000024000007945 */ /* 0x000fe60003800200 */
[----:B------:R-:W-:Y:S02]  /*16f0*/  ISETP.GT.U32.AND P0, PT, R23, R6, PT ;  /* 0x000000061700720c */ /* 0x000fe40003f04070 */
[----:B------:R-:W-:-:S04]  /*1700*/  IADD3.X R17, PT, PT, RZ, R5, RZ, P1, !PT ;  /* 0x00000005ff117210 */ /* 0x000fc80000ffe4ff */
[----:B------:R-:W-:-:S13]  /*1710*/  ISETP.GT.U32.AND.EX P0, PT, R17, R8, PT, P0 ;  /* 0x000000081100720c */ /* 0x000fda0003f04100 */
[----:B------:R-:W-:Y:S05]  /*1720*/  @P0 BRA `(.L_x_10) ;  /* 0x00000000007c0947 */ /* 0x000fea0003800000 */
[----:B------:R-:W2:Y:S04]  /*1730*/  LDG.E.U8 R14, desc[UR8][R12.64+0x1] ;  /* 0x000001080c0e7981 */ /* 0x000ea8000c1e1100 */
[----:B------:R-:W3:Y:S04]  /*1740*/  LDG.E.U8 R18, desc[UR8][R12.64+0x2] ;  /* 0x000002080c127981 */ /* 0x000ee8000c1e1100 */
[----:B------:R-:W4:Y:S04]  /*1750*/  LDG.E.U8 R20, desc[UR8][R12.64+0x3] ;  /* 0x000003080c147981 */ /* 0x000f28000c1e1100 */
[----:B------:R0:W5:Y:S01]  /*1760*/  LDG.E.U8 R3, desc[UR8][R12.64] ;  /* 0x000000080c037981 */ /* 0x000162000c1e1100 */
[----:B------:R-:W-:-:S05]  /*1770*/  IADD3 R10, P0, PT, R10, 0x4, RZ ;  /* 0x000000040a0a7810 */ /* 0x000fca0007f1e0ff */
[----:B------:R-:W-:Y:S01]  /*1780*/  IMAD.X R11, RZ, RZ, R11, P0 ;  /* 0x000000ffff0b7224 */ /* 0x000fe200000e060b */
[----:B0-----:R-:W-:-:S04]  /*1790*/  IADD3 R12, P1, PT, R12, 0x4, RZ ;  /* 0x000000040c0c7810 */ /* 0x001fc80007f3e0ff */
[----:B------:R-:W-:Y:S01]  /*17a0*/  IADD3.X R13, PT, PT, RZ, R13, RZ, P1, !PT ;  /* 0x0000000dff0d7210 */ /* 0x000fe20000ffe4ff */
[----:B--2---:R-:W-:-:S04]  /*17b0*/  IMAD.WIDE.U32 R14, R14, 0x100, RZ ;  /* 0x000001000e0e7825 */ /* 0x004fc800078e00ff */
[----:B---3--:R-:W-:-:S04]  /*17c0*/  IMAD.WIDE.U32 R18, R18, 0x10000, RZ ;  /* 0x0001000012127825 */ /* 0x008fc800078e00ff */
[----:B----4-:R-:W-:Y:S01]  /*17d0*/  IMAD.WIDE.U32 R20, R20, 0x1000000, RZ ;  /* 0x0100000014147825 */ /* 0x010fe200078e00ff */
[----:B-----5:R-:W-:-:S04]  /*17e0*/  LOP3.LUT R3, R18, R14, R3, 0xfe, !PT ;  /* 0x0000000e12037212 */ /* 0x020fc800078efe03 */
[----:B------:R-:W-:Y:S02]  /*17f0*/  LOP3.LUT R15, R21, R15, R19, 0xfe, !PT ;  /* 0x0000000f150f7212 */ /* 0x000fe400078efe13 */
[----:B------:R-:W-:-:S03]  /*1800*/  LOP3.LUT R14, R3, R20, RZ, 0xfc, !PT ;  /* 0x00000014030e7212 */ /* 0x000fc600078efcff */
[----:B------:R-:W-:-:S04]  /*1810*/  IMAD R15, R15, -0x7a143579, RZ ;  /* 0x85ebca870f0f7824 */ /* 0x000fc800078e02ff */
[C---:B------:R-:W-:Y:S02]  /*1820*/  IMAD R3, R14.reuse, -0x61c8864f, R15 ;  /* 0x9e3779b10e037824 */ /* 0x040fe400078e020f */
[----:B------:R-:W-:-:S04]  /*1830*/  IMAD.WIDE.U32 R14, R14, -0x7a143579, RZ ;  /* 0x85ebca870e0e7825 */ /* 0x000fc800078e00ff */
[----:B------:R-:W-:Y:S01]  /*1840*/  IMAD.IADD R18, R15, 0x1, R3 ;  /* 0x000000010f127824 */ /* 0x000fe200078e0203 */
[----:B------:R-:W-:Y:S01]  /*1850*/  LOP3.LUT R5, R14, R16, RZ, 0x3c, !PT ;  /* 0x000000100e057212 */ /* 0x000fe200078e3cff */
[----:B------:R-:W-:Y:S02]  /*1860*/  HFMA2 R14, -RZ, RZ, -0.006069183349609375, 48928 ;  /* 0x9e3779f9ff0e7431 */ /* 0x000fe400000001ff */
[----:B------:R-:W-:Y:S01]  /*1870*/  IMAD.MOV.U32 R15, RZ, RZ, 0x165667b1 ;  /* 0x165667b1ff0f7424 */ /* 0x000fe200078e00ff */
[----:B------:R-:W-:-:S04]  /*1880*/  LOP3.LUT R16, R18, R7, RZ, 0x3c, !PT ;  /* 0x0000000712107212 */ /* 0x000fc800078e3cff */
[----:B------:R-:W-:Y:S02]  /*1890*/  SHF.L.W.U32.HI R3, R5, 0x17, R16 ;  /* 0x0000001705037819 */ /* 0x000fe40000010e10 */
[----:B------:R-:W-:-:S03]  /*18a0*/  SHF.L.W.U32.HI R5, R16, 0x17, R5 ;  /* 0x0000001710057819 */ /* 0x000fc60000010e05 */
[----:B------:R-:W-:Y:S02]  /*18b0*/  IMAD R16, R3, 0x27d4eb4f, RZ ;  /* 0x27d4eb4f03107824 */ /* 0x000fe400078e02ff */
[----:B------:R-:W-:-:S04]  /*18c0*/  IMAD.WIDE.U32 R14, R5, 0x27d4eb4f, R14 ;  /* 0x27d4eb4f050e7825 */ /* 0x000fc800078e000e */
[----:B------:R-:W-:Y:S02]  /*18d0*/  IMAD R5, R5, -0x3d4d51c3, R16 ;  /* 0xc2b2ae3d05057824 */ /* 0x000fe400078e0210 */
[----:B------:R-:W-:Y:S02]  /*18e0*/  IMAD.MOV.U32 R16, RZ, RZ, R14 ;  /* 0x000000ffff107224 */ /* 0x000fe400078e000e */
[----:B------:R-:W-:Y:S01]  /*18f0*/  IMAD.MOV.U32 R3, RZ, RZ, R23 ;  /* 0x000000ffff037224 */ /* 0x000fe200078e0017 */
[----:B------:R-:W-:Y:S02]  /*1900*/  IADD3 R7, PT, PT, R15, R5, RZ ;  /* 0x000000050f077210 */ /* 0x000fe40007ffe0ff */
[----:B------:R-:W-:-:S07]  /*1910*/  MOV R5, R17 ;  /* 0x0000001100057202 */ /* 0x000fce0000000f00 */
.L_x_10:
[----:B------:R-:W-:Y:S05]  /*1920*/  BSYNC.RECONVERGENT B0 ;  /* 0x0000000000007941 */ /* 0x000fea0003800200 */
.L_x_9:
[----:B------:R-:W-:Y:S01]  /*1930*/  ISETP.GE.U32.AND P0, PT, R3, R6, PT ;  /* 0x000000060300720c */ /* 0x000fe20003f06070 */
[----:B------:R-:W-:Y:S03]  /*1940*/  BSSY.RECONVERGENT B0, `(.L_x_11) ;  /* 0x000021c000007945 */ /* 0x000fe60003800200 */
[----:B------:R-:W-:-:S13]  /*1950*/  ISETP.GE.U32.AND.EX P0, PT, R5, R8, PT, P0 ;  /* 0x000000080500720c */ /* 0x000fda0003f06100 */
[----:B------:R-:W-:Y:S05]  /*1960*/  @P0 BRA `(.L_x_12) ;  /* 0x0000002000640947 */ /* 0x000fea0003800000 */
[----:B------:R-:W0:Y:S01]  /*1970*/  LDCU.64 UR4, c[0x0][0x380] ;  /* 0x00007000ff0477ac */ /* 0x000e220008000a00 */
[----:B------:R-:W-:Y:S01]  /*1980*/  BSSY.RECONVERGENT B1, `(.L_x_13) ;  /* 0x0000027000017945 */ /* 0x000fe20003800200 */
[----:B0-----:R-:W-:-:S04]  /*1990*/  IADD3 R15, P0, PT, R0, UR4, RZ ;  /* 0x00000004000f7c10 */ /* 0x001fc8000ff1e0ff */
[CC--:B------:R-:W-:Y:S02]  /*19a0*/  IADD3 R0, PT, PT, -R10.reuse, R15.reuse, RZ ;  /* 0x0000000f0a007210 */ /* 0x0c0fe40007ffe1ff */
[----:B------:R-:W-:Y:S02]  /*19b0*/  IADD3 R2, P1, P2, R10, -R15, -R2 ;  /* 0x8000000f0a027210 */ /* 0x000fe40007a3e802 */
[----:B------:R-:W-:Y:S02]  /*19c0*/  IADD3.X R9, PT, PT, R9, UR5, RZ, P0, !PT ;  /* 0x0000000509097c10 */ /* 0x000fe400087fe4ff */
[----:B------:R-:W-:Y:S02]  /*19d0*/  LOP3.LUT R0, R0, 0x3, RZ, 0xc0, !PT ;  /* 0x0000000300007812 */ /* 0x000fe400078ec0ff */
[----:B------:R-:W-:Y:S02]  /*19e0*/  IADD3.X R4, PT, PT, R11, ~R9, ~R4, P1, P2 ;  /* 0x800000090b047210 */ /* 0x000fe40000fe4c04 */
[----:B------:R-:W-:-:S02]  /*19f0*/  ISETP.NE.U32.AND P1, PT, R0, RZ, PT ;  /* 0x000000ff0000720c */ /* 0x000fc40003f25070 */
[----:B------:R-:W-:Y:S02]  /*1a00*/  ISETP.GT.U32.AND P0, PT, R2, -0x4, PT ;  /* 0xfffffffc0200780c */ /* 0x000fe40003f04070 */
[----:B------:R-:W-:Y:S02]  /*1a10*/  ISETP.NE.AND.EX P1, PT, RZ, RZ, PT, P1 ;  /* 0x000000ffff00720c */ /* 0x000fe40003f25310 */
[----:B------:R-:W-:-:S11]  /*1a20*/  ISETP.GT.U32.AND.EX P0, PT, R4, -0x1, PT, P0 ;  /* 0xffffffff0400780c */ /* 0x000fd60003f04100 */
[----:B------:R-:W-:Y:S05]  /*1a30*/  @!P1 BRA `(.L_x_14) ;  /* 0x00000000006c9947 */ /* 0x000fea0003800000 */
[----:B------:R-:W-:Y:S02]  /*1a40*/  HFMA2 R4, -RZ, RZ, 0, 0 ;  /* 0x00000000ff047431 */ /* 0x000fe400000001ff */
[----:B------:R-:W-:-:S07]  /*1a50*/  IMAD.MOV.U32 R2, RZ, RZ, R0 ;  /* 0x000000ffff027224 */ /* 0x000fce00078e0000 */
.L_x_15:
[----:B------:R-:W-:Y:S01]  /*1a60*/  IMAD.MOV.U32 R10, RZ, RZ, R12 ;  /* 0x000000ffff0a7224 */ /* 0x000fe200078e000c */
[----:B------:R-:W-:-:S05]  /*1a70*/  MOV R11, R13 ;  /* 0x0000000d000b7202 */ /* 0x000fca0000000f00 */
[----:B------:R-:W2:Y:S01]  /*1a80*/  LDG.E.S8 R10, desc[UR8][R10.64] ;  /* 0x000000080a0a7981 */ /* 0x000ea2000c1e1300 */
[----:B------:R-:W-:Y:S02]  /*1a90*/  IADD3 R2, P1, PT, R2, -0x1, RZ ;  /* 0xffffffff02027810 */ /* 0x000fe40007f3e0ff */
[----:B------:R-:W-:Y:S02]  /*1aa0*/  IADD3 R3, P2, PT, R3, 0x1, RZ ;  /* 0x0000000103037810 */ /* 0x000fe40007f5e0ff */
[----:B------:R-:W-:Y:S02]  /*1ab0*/  IADD3.X R4, PT, PT, R4, -0x1, RZ, P1, !PT ;  /* 0xffffffff04047810 */ /* 0x000fe40000ffe4ff */
[----:B------:R-:W-:Y:S02]  /*1ac0*/  ISETP.NE.U32.AND P1, PT, R2, RZ, PT ;  /* 0x000000ff0200720c */ /* 0x000fe40003f25070 */
[----:B------:R-:W-:Y:S02]  /*1ad0*/  IADD3 R12, P3, PT, R12, 0x1, RZ ;  /* 0x000000010c0c7810 */ /* 0x000fe40007f7e0ff */
[----:B------:R-:W-:-:S02]  /*1ae0*/  ISETP.NE.AND.EX P1, PT, R4, RZ, PT, P1 ;  /* 0x000000ff0400720c */ /* 0x000fc40003f25310 */
[----:B------:R-:W-:Y:S02]  /*1af0*/  IADD3.X R13, PT, PT, RZ, R13, RZ, P3, !PT ;  /* 0x0000000dff0d7210 */ /* 0x000fe40001ffe4ff */
[----:B------:R-:W-:Y:S02]  /*1b00*/  IADD3.X R5, PT, PT, RZ, R5, RZ, P2, !PT ;  /* 0x00000005ff057210 */ /* 0x000fe400017fe4ff */
[----:B--2---:R-:W-:Y:S01]  /*1b10*/  SHF.R.S32.HI R0, RZ, 0x1f, R10 ;  /* 0x0000001fff007819 */ /* 0x004fe2000001140a */
[----:B------:R-:W-:-:S04]  /*1b20*/  IMAD.WIDE.U32 R14, R10, 0x165667c5, RZ ;  /* 0x165667c50a0e7825 */ /* 0x000fc800078e00ff */
[----:B------:R-:W-:Y:S01]  /*1b30*/  IMAD R9, R0, 0x165667c5, RZ ;  /* 0x165667c500097824 */ /* 0x000fe200078e02ff */
[----:B------:R-:W-:-:S03]  /*1b40*/  LOP3.LUT R16, R14, R16, RZ, 0x3c, !PT ;  /* 0x000000100e107212 */ /* 0x000fc600078e3cff */
[----:B------:R-:W-:-:S04]  /*1b50*/  IMAD R9, R10, 0x27d4eb2f, R9 ;  /* 0x27d4eb2f0a097824 */ /* 0x000fc800078e0209 */
[----:B------:R-:W-:-:S05]  /*1b60*/  IMAD.IADD R0, R15, 0x1, R9 ;  /* 0x000000010f007824 */ /* 0x000fca00078e0209 */
[----:B------:R-:W-:-:S04]  /*1b70*/  LOP3.LUT R7, R0, R7, RZ, 0x3c, !PT ;  /* 0x0000000700077212 */ /* 0x000fc800078e3cff */
[----:B------:R-:W-:Y:S02]  /*1b80*/  SHF.L.W.U32.HI R0, R16, 0xb, R7 ;  /* 0x0000000b10007819 */ /* 0x000fe40000010e07 */
[----:B------:R-:W-:-:S03]  /*1b90*/  SHF.L.W.U32.HI R16, R7, 0xb, R16 ;  /* 0x0000000b07107819 */ /* 0x000fc60000010e10 */
[----:B------:R-:W-:-:S04]  /*1ba0*/  IMAD R7, R0, -0x7a143579, RZ ;  /* 0x85ebca8700077824 */ /* 0x000fc800078e02ff */
[C---:B------:R-:W-:Y:S02]  /*1bb0*/  IMAD R7, R16.reuse, -0x61c8864f, R7 ;  /* 0x9e3779b110077824 */ /* 0x040fe400078e0207 */
[----:B------:R-:W-:-:S04]  /*1bc0*/  IMAD.WIDE.U32 R16, R16, -0x7a143579, RZ ;  /* 0x85ebca8710107825 */ /* 0x000fc800078e00ff */
[----:B------:R-:W-:Y:S01]  /*1bd0*/  IMAD.IADD R7, R17, 0x1, R7 ;  /* 0x0000000111077824 */ /* 0x000fe200078e0207 */
[----:B------:R-:W-:Y:S06]  /*1be0*/  @P1 BRA `(.L_x_15) ;  /* 0xfffffffc009c1947 */ /* 0x000fec000383ffff */
.L_x_14:
[----:B------:R-:W-:Y:S05]  /*1bf0*/  BSYNC.RECONVERGENT B1 ;  /* 0x0000000000017941 */ /* 0x000fea0003800200 */
.L_x_13:
[----:B------:R-:W-:Y:S05]  /*1c00*/  @P0 BRA `(.L_x_12) ;  /* 0x0000001c00bc0947 */ /* 0x000fea0003800000 */
[----:B------:R-:W-:Y:S01]  /*1c10*/  ISETP.GE.U32.AND P1, PT, R3, R6, PT ;  /* 0x000000060300720c */ /* 0x000fe20003f26070 */
[----:B------:R-:W-:Y:S01]  /*1c20*/  BSSY.RECONVERGENT B1, `(.L_x_16) ;  /* 0x0000041000017945 */ /* 0x000fe20003800200 */
[----:B------:R-:W-:Y:S02]  /*1c30*/  PLOP3.LUT P0, PT, PT, PT, PT, 0x80, 0x8 ;  /* 0x000000000008781c */ /* 0x000fe40003f0f070 */
[----:B------:R-:W-:-:S13]  /*1c40*/  ISETP.GE.U32.AND.EX P1, PT, R5, R8, PT, P1 ;  /* 0x000000080500720c */ /* 0x000fda0003f26110 */
[----:B------:R-:W-:Y:S05]  /*1c50*/  @!P1 BRA `(.L_x_17) ;  /* 0x0000000000f49947 */ /* 0x000fea0003800000 */
[----:B------:R-:W2:Y:S04]  /*1c60*/  LDG.E.S8 R10, desc[UR8][R12.64] ;  /* 0x000000080c0a7981 */ /* 0x000ea8000c1e1300 */
[----:B------:R-:W3:Y:S04]  /*1c70*/  LDG.E.S8 R9, desc[UR8][R12.64+0x1] ;  /* 0x000001080c097981 */ /* 0x000ee8000c1e1300 */
[----:B------:R-:W4:Y:S04]  /*1c80*/  LDG.E.S8 R2, desc[UR8][R12.64+0x2] ;  /* 0x000002080c027981 */ /* 0x000f28000c1e1300 */
[----:B------:R0:W5:Y:S01]  /*1c90*/  LDG.E.S8 R0, desc[UR8][R12.64+0x3] ;  /* 0x000003080c007981 */ /* 0x000162000c1e1300 */
[----:B------:R-:W-:-:S02]  /*1ca0*/  IADD3 R3, P1, PT, R3, 0x4, RZ ;  /* 0x0000000403037810 */ /* 0x000fc40007f3e0ff */
[----:B------:R-:W-:Y:S02]  /*1cb0*/  PLOP3.LUT P0, PT, PT, PT, PT, 0x8, 0x80 ;  /* 0x000000000080781c */ /* 0x000fe40003f0e170 */
[----:B------:R-:W-:Y:S02]  /*1cc0*/  IADD3.X R5, PT, PT, RZ, R5, RZ, P1, !PT ;  /* 0x00000005ff057210 */ /* 0x000fe40000ffe4ff */
[----:B0-----:R-:W-:-:S04]  /*1cd0*/  IADD3 R12, P2, PT, R12, 0x4, RZ ;  /* 0x000000040c0c7810 */ /* 0x001fc80007f5e0ff */
[----:B------:R-:W-:Y:S02]  /*1ce0*/  IADD3.X R13, PT, PT, RZ, R13, RZ, P2, !PT ;  /* 0x0000000dff0d7210 */ /* 0x000fe400017fe4ff */
[----:B--2---:R-:W-:-:S05]  /*1cf0*/  SHF.R.S32.HI R4, RZ, 0x1f, R10 ;  /* 0x0000001fff047819 */ /* 0x004fca000001140a */
[----:B------:R-:W-:-:S04]  /*1d00*/  IMAD R11, R4, 0x165667c5, RZ ;  /* 0x165667c5040b7824 */ /* 0x000fc800078e02ff */
[C---:B------:R-:W-:Y:S02]  /*1d10*/  IMAD R15, R10.reuse, 0x27d4eb2f, R11 ;  /* 0x27d4eb2f0a0f7824 */ /* 0x040fe400078e020b */
[----:B------:R-:W-:-:S04]  /*1d20*/  IMAD.WIDE.U32 R10, R10, 0x165667c5, RZ ;  /* 0x165667c50a0a7825 */ /* 0x000fc800078e00ff */
[----:B------:R-:W-:Y:S01]  /*1d30*/  IMAD.IADD R4, R11, 0x1, R15 ;  /* 0x000000010b047824 */ /* 0x000fe200078e020f */
[----:B------:R-:W-:-:S04]  /*1d40*/  LOP3.LUT R10, R10, R16, RZ, 0x3c, !PT ;  /* 0x000000100a0a7212 */ /* 0x000fc800078e3cff */
[----:B------:R-:W-:Y:S02]  /*1d50*/  LOP3.LUT R11, R4, R7, RZ, 0x3c, !PT ;  /* 0x00000007040b7212 */ /* 0x000fe400078e3cff */
[----:B---3--:R-:W-:Y:S02]  /*1d60*/  SHF.R.S32.HI R7, RZ, 0x1f, R9 ;  /* 0x0000001fff077819 */ /* 0x008fe40000011409 */
[----:B------:R-:W-:Y:S02]  /*1d70*/  SHF.L.W.U32.HI R4, R10, 0xb, R11 ;  /* 0x0000000b0a047819 */ /* 0x000fe40000010e0b */
[----:B------:R-:W-:Y:S01]  /*1d80*/  SHF.L.W.U32.HI R14, R11, 0xb, R10 ;  /* 0x0000000b0b0e7819 */ /* 0x000fe20000010e0a */
[----:B------:R-:W-:Y:S02]  /*1d90*/  IMAD R16, R7, 0x165667c5, RZ ;  /* 0x165667c507107824 */ /* 0x000fe400078e02ff */
[----:B------:R-:W-:Y:S02]  /*1da0*/  IMAD R7, R4, -0x7a143579, RZ ;  /* 0x85ebca8704077824 */ /* 0x000fe400078e02ff */
[----:B------:R-:W-:-:S02]  /*1db0*/  IMAD R17, R9, 0x27d4eb2f, R16 ;  /* 0x27d4eb2f09117824 */ /* 0x000fc400078e0210 */
[----:B------:R-:W-:Y:S02]  /*1dc0*/  IMAD R7, R14, -0x61c8864f, R7 ;  /* 0x9e3779b10e077824 */ /* 0x000fe400078e0207 */
[----:B------:R-:W-:-:S04]  /*1dd0*/  IMAD.WIDE.U32 R10, R9, 0x165667c5, RZ ;  /* 0x165667c5090a7825 */ /* 0x000fc800078e00ff */
[----:B------:R-:W-:Y:S01]  /*1de0*/  IMAD.WIDE.U32 R14, R14, -0x7a143579, RZ ;  /* 0x85ebca870e0e7825 */ /* 0x000fe200078e00ff */
[----:B------:R-:W-:-:S03]  /*1df0*/  IADD3 R9, PT, PT, R11, R17, RZ ;  /* 0x000000110b097210 */ /* 0x000fc60007ffe0ff */
[----:B------:R-:W-:Y:S01]  /*1e00*/  IMAD.IADD R4, R15, 0x1, R7 ;  /* 0x000000010f047824 */ /* 0x000fe200078e0207 */
[----:B------:R-:W-:Y:S01]  /*1e10*/  LOP3.LUT R10, R10, R14, RZ, 0x3c, !PT ;  /* 0x0000000e0a0a7212 */ /* 0x000fe200078e3cff */
[----:B----4-:R-:W-:Y:S01]  /*1e20*/  IMAD.WIDE.U32 R14, R2, 0x165667c5, RZ ;  /* 0x165667c5020e7825 */ /* 0x010fe200078e00ff */
[----:B------:R-:W-:Y:S02]  /*1e30*/  SHF.R.S32.HI R7, RZ, 0x1f, R2 ;  /* 0x0000001fff077819 */ /* 0x000fe40000011402 */
[----:B------:R-:W-:-:S03]  /*1e40*/  LOP3.LUT R9, R9, R4, RZ, 0x3c, !PT ;  /* 0x0000000409097212 */ /* 0x000fc600078e3cff */
[----:B------:R-:W-:Y:S01]  /*1e50*/  IMAD R11, R7, 0x165667c5, RZ ;  /* 0x165667c5070b7824 */ /* 0x000fe200078e02ff */
[----:B------:R-:W-:Y:S02]  /*1e60*/  SHF.L.W.U32.HI R4, R10, 0xb, R9 ;  /* 0x0000000b0a047819 */ /* 0x000fe40000010e09 */
[----:B------:R-:W-:Y:S01]  /*1e70*/  SHF.L.W.U32.HI R10, R9, 0xb, R10 ;  /* 0x0000000b090a7819 */ /* 0x000fe20000010e0a */
[----:B------:R-:W-:Y:S02]  /*1e80*/  IMAD R17, R2, 0x27d4eb2f, R11 ;  /* 0x27d4eb2f02117824 */ /* 0x000fe400078e020b */
[----:B------:R-:W-:Y:S01]  /*1e90*/  IMAD R7, R4, -0x7a143579, RZ ;  /* 0x85ebca8704077824 */ /* 0x000fe200078e02ff */
[----:B-----5:R-:W-:-:S03]  /*1ea0*/  SHF.R.S32.HI R4, RZ, 0x1f, R0 ;  /* 0x0000001fff047819 */ /* 0x020fc60000011400 */
[C---:B------:R-:W-:Y:S01]  /*1eb0*/  IMAD R9, R10.reuse, -0x61c8864f, R7 ;  /* 0x9e3779b10a097824 */ /* 0x040fe200078e0207 */
[----:B------:R-:W-:Y:S01]  /*1ec0*/  IADD3 R7, PT, PT, R15, R17, RZ ;  /* 0x000000110f077210 */ /* 0x000fe20007ffe0ff */
[----:B------:R-:W-:-:S04]  /*1ed0*/  IMAD.WIDE.U32 R10, R10, -0x7a143579, RZ ;  /* 0x85ebca870a0a7825 */ /* 0x000fc800078e00ff */
[----:B------:R-:W-:Y:S01]  /*1ee0*/  IMAD.IADD R2, R11, 0x1, R9 ;  /* 0x000000010b027824 */ /* 0x000fe200078e0209 */
[----:B------:R-:W-:Y:S01]  /*1ef0*/  LOP3.LUT R10, R14, R10, RZ, 0x3c, !PT ;  /* 0x0000000a0e0a7212 */ /* 0x000fe200078e3cff */
[----:B------:R-:W-:Y:S02]  /*1f00*/  IMAD R9, R4, 0x165667c5, RZ ;  /* 0x165667c504097824 */ /* 0x000fe400078e02ff */
[----:B------:R-:W-:Y:S01]  /*1f10*/  IMAD.WIDE.U32 R14, R0, 0x165667c5, RZ ;  /* 0x165667c5000e7825 */ /* 0x000fe200078e00ff */
[----:B------:R-:W-:-:S03]  /*1f20*/  LOP3.LUT R7, R7, R2, RZ, 0x3c, !PT ;  /* 0x0000000207077212 */ /* 0x000fc600078e3cff */
[----:B------:R-:W-:Y:S01]  /*1f30*/  IMAD R17, R0, 0x27d4eb2f, R9 ;  /* 0x27d4eb2f00117824 */ /* 0x000fe200078e0209 */
[----:B------:R-:W-:Y:S02]  /*1f40*/  SHF.L.W.U32.HI R2, R10, 0xb, R7 ;  /* 0x0000000b0a027819 */ /* 0x000fe40000010e07 */
[----:B------:R-:W-:-:S03]  /*1f50*/  SHF.L.W.U32.HI R10, R7, 0xb, R10 ;  /* 0x0000000b070a7819 */ /* 0x000fc60000010e0a */
[----:B------:R-:W-:-:S04]  /*1f60*/  IMAD R7, R2, -0x7a143579, RZ ;  /* 0x85ebca8702077824 */ /* 0x000fc800078e02ff */
[C---:B------:R-:W-:Y:S01]  /*1f70*/  IMAD R9, R10.reuse, -0x61c8864f, R7 ;  /* 0x9e3779b10a097824 */ /* 0x040fe200078e0207 */
[----:B------:R-:W-:Y:S01]  /*1f80*/  IADD3 R7, PT, PT, R15, R17, RZ ;  /* 0x000000110f077210 */ /* 0x000fe20007ffe0ff */
[----:B------:R-:W-:-:S04]  /*1f90*/  IMAD.WIDE.U32 R10, R10, -0x7a143579, RZ ;  /* 0x85ebca870a0a7825 */ /* 0x000fc800078e00ff */
[----:B------:R-:W-:Y:S01]  /*1fa0*/  IMAD.IADD R0, R11, 0x1, R9 ;  /* 0x000000010b007824 */ /* 0x000fe200078e0209 */
[----:B------:R-:W-:-:S04]  /*1fb0*/  LOP3.LUT R10, R14, R10, RZ, 0x3c, !PT ;  /* 0x0000000a0e0a7212 */ /* 0x000fc800078e3cff */
[----:B------:R-:W-:-:S04]  /*1fc0*/  LOP3.LUT R7, R7, R0, RZ, 0x3c, !PT ;  /* 0x0000000007077212 */ /* 0x000fc800078e3cff */
[----:B------:R-:W-:Y:S02]  /*1fd0*/  SHF.L.W.U32.HI R0, R10, 0xb, R7 ;  /* 0x0000000b0a007819 */ /* 0x000fe40000010e07 */
[----:B------:R-:W-:-:S03]  /*1fe0*/  SHF.L.W.U32.HI R16, R7, 0xb, R10 ;  /* 0x0000000b07107819 */ /* 0x000fc60000010e0a */
[----:B------:R-:W-:-:S04]  /*1ff0*/  IMAD R7, R0, -0x7a143579, RZ ;  /* 0x85ebca8700077824 */ /* 0x000fc800078e02ff */
[C---:B------:R-:W-:Y:S02]  /*2000*/  IMAD R7, R16.reuse, -0x61c8864f, R7 ;  /* 0x9e3779b110077824 */ /* 0x040fe400078e0207 */
[----:B------:R-:W-:-:S04]  /*2010*/  IMAD.WIDE.U32 R16, R16, -0x7a143579, RZ ;  /* 0x85ebca8710107825 */ /* 0x000fc800078e00ff */
[----:B------:R-:W-:-:S07]  /*2020*/  IMAD.IADD R7, R17, 0x1, R7 ;  /* 0x0000000111077824 */ /* 0x000fce00078e0207 */
.L_x_17:
[----:B------:R-:W-:Y:S05]  /*2030*/  BSYNC.RECONVERGENT B1 ;  /* 0x0000000000017941 */ /* 0x000fea0003800200 */
.L_x_16:
[----:B------:R-:W-:Y:S01]  /*2040*/  IADD3 R0, P3, PT, -R3, R6, RZ ;  /* 0x0000000603007210 */ /* 0x000fe20007f7e1ff */
[----:B------:R-:W-:Y:S01]  /*2050*/  BSSY.RECONVERGENT B1, `(.L_x_18) ;  /* 0x00000f1000017945 */ /* 0x000fe20003800200 */
[----:B------:R-:W-:Y:S02]  /*2060*/  ISETP.GT.U32.AND P2, PT, R6, R3, PT ;  /* 0x000000030600720c */ /* 0x000fe40003f44070 */
[----:B------:R-:W-:Y:S01]  /*2070*/  ISETP.LE.U32.AND P1, PT, R0, 0xc, PT ;  /* 0x0000000c0000780c */ /* 0x000fe20003f23070 */
[C---:B------:R-:W-:Y:S01]  /*2080*/  IMAD.X R0, R8.reuse, 0x1, ~R5, P3 ;  /* 0x0000000108007824 */ /* 0x040fe200018e0e05 */
[----:B------:R-:W-:-:S04]  /*2090*/  ISETP.GT.U32.AND.EX P2, PT, R8, R5, PT, P2 ;  /* 0x000000050800720c */ /* 0x000fc80003f44120 */
[----:B------:R-:W-:-:S13]  /*20a0*/  ISETP.LE.U32.OR.EX P1, PT, R0, RZ, !P2, P1 ;  /* 0x000000ff0000720c */ /* 0x000fda0005723510 */
[----:B------:R-:W-:Y:S05]  /*20b0*/  @P1 BRA `(.L_x_19) ;  /* 0x0000000c00a81947 */ /* 0x000fea0003800000 */
[----:B------:R-:W-:Y:S02]  /*20c0*/  IADD3 R4, P1, PT, R6, -0xc, RZ ;  /* 0xfffffff406047810 */ /* 0x000fe40007f3e0ff */
[----:B------:R-:W-:Y:S02]  /*20d0*/  PLOP3.LUT P0, PT, PT, PT, PT, 0x8, 0x80 ;  /* 0x000000000080781c */ /* 0x000fe40003f0e170 */
[----:B------:R-:W-:-:S11]  /*20e0*/  IADD3.X R2, PT, PT, R8, -0x1, RZ, P1, !PT ;  /* 0xffffffff08027810 */ /* 0x000fd60000ffe4ff */
.L_x_20:
[----:B------:R-:W2:Y:S04]  /*20f0*/  LDG.E.S8 R14, desc[UR8][R12.64] ;  /* 0x000000080c0e7981 */ /* 0x000ea8000c1e1300 */
[----:B------:R-:W3:Y:S04]  /*2100*/  LDG.E.S8 R26, desc[UR8][R12.64+0x1] ;  /* 0x000001080c1a7981 */ /* 0x000ee8000c1e1300 */
[----:B------:R-:W4:Y:S04]  /*2110*/  LDG.E.S8 R0, desc[UR8][R12.64+0x2] ;  /* 0x000002080c007981 */ /* 0x000f28000c1e1300 */
[----:B------:R-:W5:Y:S04]  /*2120*/  LDG.E.S8 R25, desc[UR8][R12.64+0x3] ;  /* 0x000003080c197981 */ /* 0x000f68000c1e1300 */
        /* <DEDUP_REMOVED lines=8> */
[----:B------:R-:W5:Y:S01]  /*21b0*/  LDG.E.S8 R10, desc[UR8][R12.64+0xc] ;  /* 0x00000c080c0a7981 */ /* 0x000f62000c1e1300 */
[----:B--2---:R-:W-:-:S05]  /*21c0*/  SHF.R.S32.HI R9, RZ, 0x1f, R14 ;  /* 0x0000001fff097819 */ /* 0x004fca000001140e */
[----:B------:R-:W-:-:S04]  /*21d0*/  IMAD R9, R9, 0x165667c5, RZ ;  /* 0x165667c509097824 */ /* 0x000fc800078e02ff */
[C---:B------:R-:W-:Y:S02]  /*21e0*/  IMAD R9, R14.reuse, 0x27d4eb2f, R9 ;  /* 0x27d4eb2f0e097824 */ /* 0x040fe400078e0209 */
[----:B------:R-:W-:-:S05]  /*21f0*/  IMAD.WIDE.U32 R14, R14, 0x165667c5, RZ ;  /* 0x165667c50e0e7825 */ /* 0x000fca00078e00ff */
[----:B------:R-:W-:Y:S02]  /*2200*/  IADD3 R28, PT, PT, R15, R9, RZ ;  /* 0x000000090f1c7210 */ /* 0x000fe40007ffe0ff */
[----:B------:R-:W2:Y:S01]  /*2210*/  LDG.E.S8 R9, desc[UR8][R12.64+0xd] ;  /* 0x00000d080c097981 */ /* 0x000ea2000c1e1300 */
[----:B------:R-:W-:Y:S02]  /*2220*/  LOP3.LUT R16, R14, R16, RZ, 0x3c, !PT ;  /* 0x000000100e107212 */ /* 0x000fe400078e3cff */
[----:B------:R-:W-:Y:S02]  /*2230*/  LOP3.LUT R15, R28, R7, RZ, 0x3c, !PT ;  /* 0x000000071c0f7212 */ /* 0x000fe400078e3cff */
[----:B---3--:R-:W-:Y:S02]  /*2240*/  SHF.R.S32.HI R14, RZ, 0x1f, R26 ;  /* 0x0000001fff0e7819 */ /* 0x008fe4000001141a */
[----:B------:R-:W-:Y:S02]  /*2250*/  SHF.L.W.U32.HI R7, R16, 0xb, R15 ;  /* 0x0000000b10077819 */ /* 0x000fe40000010e0f */
[----:B------:R-:W-:Y:S01]  /*2260*/  SHF.L.W.U32.HI R16, R15, 0xb, R16 ;  /* 0x0000000b0f107819 */ /* 0x000fe20000010e10 */
[----:B------:R-:W-:-:S02]  /*2270*/  IMAD R17, R14, 0x165667c5, RZ ;  /* 0x165667c50e117824 */ /* 0x000fc400078e02ff */
[----:B------:R-:W-:Y:S02]  /*2280*/  IMAD R15, R7, -0x7a143579, RZ ;  /* 0x85ebca87070f7824 */ /* 0x000fe400078e02ff */
[----:B------:R-:W-:Y:S02]  /*2290*/  IMAD R7, R26, 0x27d4eb2f, R17 ;  /* 0x27d4eb2f1a077824 */ /* 0x000fe400078e0211 */
[C---:B------:R-:W-:Y:S02]  /*22a0*/  IMAD R27, R16.reuse, -0x61c8864f, R15 ;  /* 0x9e3779b1101b7824 */ /* 0x040fe400078e020f */
[----:B------:R-:W-:-:S04]  /*22b0*/  IMAD.WIDE.U32 R16, R16, -0x7a143579, RZ ;  /* 0x85ebca8710107825 */ /* 0x000fc800078e00ff */
[----:B------:R-:W-:-:S04]  /*22c0*/  IMAD.WIDE.U32 R14, R26, 0x165667c5, RZ ;  /* 0x165667c51a0e7825 */ /* 0x000fc800078e00ff */
[----:B------:R-:W-:Y:S01]  /*22d0*/  IMAD.IADD R26, R17, 0x1, R27 ;  /* 0x00000001111a7824 */ /* 0x000fe200078e021b */
[----:B------:R-:W-:Y:S02]  /*22e0*/  IADD3 R17, PT, PT, R15, R7, RZ ;  /* 0x000000070f117210 */ /* 0x000fe40007ffe0ff */
[----:B------:R-:W3:Y:S01]  /*22f0*/  LDG.E.S8 R7, desc[UR8][R12.64+0xe] ;  /* 0x00000e080c077981 */ /* 0x000ee2000c1e1300 */
[----:B------:R-:W-:Y:S02]  /*2300*/  LOP3.LUT R16, R14, R16, RZ, 0x3c, !PT ;  /* 0x000000100e107212 */ /* 0x000fe400078e3cff */
[----:B------:R-:W-:Y:S02]  /*2310*/  LOP3.LUT R17, R17, R26, RZ, 0x3c, !PT ;  /* 0x0000001a11117212 */ /* 0x000fe400078e3cff */
[----:B----4-:R-:W-:Y:S02]  /*2320*/  SHF.R.S32.HI R15, RZ, 0x1f, R0 ;  /* 0x0000001fff0f7819 */ /* 0x010fe40000011400 */
[----:B------:R-:W-:-:S02]  /*2330*/  SHF.L.W.U32.HI R14, R16, 0xb, R17 ;  /* 0x0000000b100e7819 */ /* 0x000fc40000010e11 */
[----:B------:R-:W-:Y:S01]  /*2340*/  SHF.L.W.U32.HI R16, R17, 0xb, R16 ;  /* 0x0000000b11107819 */ /* 0x000fe20000010e10 */
[----:B------:R-:W-:Y:S02]  /*2350*/  IMAD R27, R15, 0x165667c5, RZ ;  /* 0x165667c50f1b7824 */ /* 0x000fe400078e02ff */
[----:B------:R-:W-:Y:S02]  /*2360*/  IMAD R15, R14, -0x7a143579, RZ ;  /* 0x85ebca870e0f7824 */ /* 0x000fe400078e02ff */
[----:B------:R-:W-:Y:S02]  /*2370*/  IMAD R27, R0, 0x27d4eb2f, R27 ;  /* 0x27d4eb2f001b7824 */ /* 0x000fe400078e021b */
[----:B------:R-:W-:Y:S02]  /*2380*/  IMAD R29, R16, -0x61c8864f, R15 ;  /* 0x9e3779b1101d7824 */ /* 0x000fe400078e020f */
[----:B------:R-:W-:Y:S02]  /*2390*/  IMAD.WIDE.U32 R14, R0, 0x165667c5, RZ ;  /* 0x165667c5000e7825 */ /* 0x000fe400078e00ff */
[----:B------:R-:W4:Y:S02]  /*23a0*/  LDG.E.S8 R0, desc[UR8][R12.64+0xf] ;  /* 0x00000f080c007981 */ /* 0x000f24000c1e1300 */
[----:B------:R-:W-:-:S04]  /*23b0*/  IMAD.WIDE.U32 R16, R16, -0x7a143579, RZ ;  /* 0x85ebca8710107825 */ /* 0x000fc800078e00ff */
[----:B------:R-:W-:Y:S01]  /*23c0*/  IMAD.IADD R26, R17, 0x1, R29 ;  /* 0x00000001111a7824 */ /* 0x000fe200078e021d */
[----:B------:R-:W-:Y:S02]  /*23d0*/  IADD3 R17, PT, PT, R15, R27, RZ ;  /* 0x0000001b0f117210 */ /* 0x000fe40007ffe0ff */
[----:B------:R-:W-:Y:S02]  /*23e0*/  LOP3.LUT R16, R14, R16, RZ, 0x3c, !PT ;  /* 0x000000100e107212 */ /* 0x000fe400078e3cff */
[----:B------:R-:W-:Y:S02]  /*23f0*/  LOP3.LUT R17, R17, R26, RZ, 0x3c, !PT ;  /* 0x0000001a11117212 */ /* 0x000fe400078e3cff */
[----:B-----5:R-:W-:Y:S02]  /*2400*/  SHF.R.S32.HI R15, RZ, 0x1f, R25 ;  /* 0x0000001fff0f7819 */ /* 0x020fe40000011419 */
[----:B------:R-:W-:Y:S02]  /*2410*/  SHF.L.W.U32.HI R14, R16, 0xb, R17 ;  /* 0x0000000b100e7819 */ /* 0x000fe40000010e11 */
[----:B------:R-:W-:Y:S01]  /*2420*/  SHF.L.W.U32.HI R16, R17, 0xb, R16 ;  /* 0x0000000b11107819 */ /* 0x000fe20000010e10 */
[----:B------:R-:W-:-:S02]  /*2430*/  IMAD R26, R15, 0x165667c5, RZ ;  /* 0x165667c50f1a7824 */ /* 0x000fc400078e02ff */
[----:B------:R-:W-:Y:S02]  /*2440*/  IMAD R15, R14, -0x7a143579, RZ ;  /* 0x85ebca870e0f7824 */ /* 0x000fe400078e02ff */
[C---:B------:R-:W-:Y:S02]  /*2450*/  IMAD R29, R25.reuse, 0x27d4eb2f, R26 ;  /* 0x27d4eb2f191d7824 */ /* 0x040fe400078e021a */
[----:B------:R-:W-:Y:S02]  /*2460*/  IMAD R27, R16, -0x61c8864f, R15 ;  /* 0x9e3779b1101b7824 */ /* 0x000fe400078e020f */
[----:B------:R-:W-:-:S04]  /*2470*/  IMAD.WIDE.U32 R14, R25, 0x165667c5, RZ ;  /* 0x165667c5190e7825 */ /* 0x000fc800078e00ff */
[----:B------:R-:W-:-:S04]  /*2480*/  IMAD.WIDE.U32 R16, R16, -0x7a143579, RZ ;  /* 0x85ebca8710107825 */ /* 0x000fc800078e00ff */
[----:B------:R-:W-:Y:S01]  /*2490*/  IMAD.IADD R15, R15, 0x1, R29 ;  /* 0x000000010f0f7824 */ /* 0x000fe200078e021d */
[----:B------:R-:W-:Y:S02]  /*24a0*/  IADD3 R26, PT, PT, R17, R27, RZ ;  /* 0x0000001b111a7210 */ /* 0x000fe40007ffe0ff */
[----:B------:R-:W-:Y:S02]  /*24b0*/  LOP3.LUT R16, R14, R16, RZ, 0x3c, !PT ;  /* 0x000000100e107212 */ /* 0x000fe400078e3cff */
[----:B------:R-:W-:Y:S02]  /*24c0*/  LOP3.LUT R17, R15, R26, RZ, 0x3c, !PT ;  /* 0x0000001a0f117212 */ /* 0x000fe400078e3cff */
[----:B------:R-:W-:Y:S02]  /*24d0*/  SHF.R.S32.HI R15, RZ, 0x1f, R24 ;  /* 0x0000001fff0f7819 */ /* 0x000fe40000011418 */
[----:B------:R-:W-:Y:S02]  /*24e0*/  SHF.L.W.U32.HI R14, R16, 0xb, R17 ;  /* 0x0000000b100e7819 */ /* 0x000fe40000010e11 */
[----:B------:R-:W-:Y:S01]  /*24f0*/  SHF.L.W.U32.HI R16, R17, 0xb, R16 ;  /* 0x0000000b11107819 */ /* 0x000fe20000010e10 */
[----:B------:R-:W-:-:S02]  /*2500*/  IMAD R15, R15, 0x165667c5, RZ ;  /* 0x165667c50f0f7824 */ /* 0x000fc400078e02ff */
[----:B------:R-:W-:Y:S02]  /*2510*/  IMAD R17, R14, -0x7a143579, RZ ;  /* 0x85ebca870e117824 */ /* 0x000fe400078e02ff */
[----:B------:R-:W-:Y:S02]  /*2520*/  IMAD R27, R24, 0x27d4eb2f, R15 ;  /* 0x27d4eb2f181b7824 */ /* 0x000fe400078e020f */
        /* <DEDUP_REMOVED lines=12> */
[C---:B------:R-:W-:Y:S02]  /*25f0*/  IMAD R25, R23.reuse, 0x27d4eb2f, R24 ;  /* 0x27d4eb2f17197824 */ /* 0x040fe400078e0218 */
[----:B------:R-:W-:-:S04]  /*2600*/  IMAD.WIDE.U32 R14, R23, 0x165667c5, RZ ;  /* 0x165667c5170e7825 */ /* 0x000fc800078e00ff */
[C---:B------:R-:W-:Y:S02]  /*2610*/  IMAD R23, R16.reuse, -0x61c8864f, R17 ;  /* 0x9e3779b110177824 */ /* 0x040fe400078e0211 */
[----:B------:R-:W-:-:S04]  /*2620*/  IMAD.WIDE.U32 R16, R16, -0x7a143579, RZ ;  /* 0x85ebca8710107825 */ /* 0x000fc800078e00ff */
[----:B------:R-:W-:Y:S01]  /*2630*/  IMAD.IADD R15, R15, 0x1, R25 ;  /* 0x000000010f0f7824 */ /* 0x000fe200078e0219 */
[----:B------:R-:W-:Y:S02]  /*2640*/  IADD3 R24, PT, PT, R17, R23, RZ ;  /* 0x0000001711187210 */ /* 0x000fe40007ffe0ff */
[----:B------:R-:W-:Y:S02]  /*2650*/  LOP3.LUT R16, R14, R16, RZ, 0x3c, !PT ;  /* 0x000000100e107212 */ /* 0x000fe400078e3cff */
[----:B------:R-:W-:Y:S02]  /*2660*/  LOP3.LUT R17, R15, R24, RZ, 0x3c, !PT ;  /* 0x000000180f117212 */ /* 0x000fe400078e3cff */
[----:B------:R-:W-:Y:S02]  /*2670*/  SHF.R.S32.HI R15, RZ, 0x1f, R22 ;  /* 0x0000001fff0f7819 */ /* 0x000fe40000011416 */
[----:B------:R-:W-:-:S03]  /*2680*/  SHF.L.W.U32.HI R14, R16, 0xb, R17 ;  /* 0x0000000b100e7819 */ /* 0x000fc60000010e11 */
[----:B------:R-:W-:Y:S01]  /*2690*/  IMAD R23, R15, 0x165667c5, RZ ;  /* 0x165667c50f177824 */ /* 0x000fe200078e02ff */
[----:B------:R-:W-:Y:S01]  /*26a0*/  SHF.L.W.U32.HI R15, R17, 0xb, R16 ;  /* 0x0000000b110f7819 */ /* 0x000fe20000010e10 */
        /* <DEDUP_REMOVED lines=87> */
[----:B--2---:R-:W-:Y:S02]  /*2c20*/  SHF.R.S32.HI R11, RZ, 0x1f, R9 ;  /* 0x0000001fff0b7819 */ /* 0x004fe40000011409 */
        /* <DEDUP_REMOVED lines=12> */
[----:B---3--:R-:W-:Y:S02]  /*2cf0*/  SHF.R.S32.HI R10, RZ, 0x1f, R7 ;  /* 0x0000001fff0a7819 */ /* 0x008fe40000011407 */
        /* <DEDUP_REMOVED lines=12> */
[----:B----4-:R-:W-:Y:S02]  /*2dc0*/  SHF.R.S32.HI R9, RZ, 0x1f, R0 ;  /* 0x0000001fff097819 */ /* 0x010fe40000011400 */
[----:B------:R-:W-:Y:S02]  /*2dd0*/  SHF.L.W.U32.HI R7, R14, 0xb, R11 ;  /* 0x0000000b0e077819 */ /* 0x000fe40000010e0b */
[----:B------:R-:W-:Y:S01]  /*2de0*/  SHF.L.W.U32.HI R14, R11, 0xb, R14 ;  /* 0x0000000b0b0e7819 */ /* 0x000fe20000010e0e */
[----:B------:R-:W-:-:S02]  /*2df0*/  IMAD R9, R9, 0x165667c5, RZ ;  /* 0x165667c509097824 */ /* 0x000fc400078e02ff */
[----:B------:R-:W-:Y:S01]  /*2e00*/  IMAD R7, R7, -0x7a143579, RZ ;  /* 0x85ebca8707077824 */ /* 0x000fe200078e02ff */
[----:B------:R-:W-:Y:S01]  /*2e10*/  IADD3 R3, P1, PT, R3, 0x10, RZ ;  /* 0x0000001003037810 */ /* 0x000fe20007f3e0ff */
[----:B------:R-:W-:Y:S02]  /*2e20*/  IMAD R9, R0, 0x27d4eb2f, R9 ;  /* 0x27d4eb2f00097824 */ /* 0x000fe400078e0209 */
[----:B------:R-:W-:Y:S02]  /*2e30*/  IMAD R7, R14, -0x61c8864f, R7 ;  /* 0x9e3779b10e077824 */ /* 0x000fe400078e0207 */
[----:B------:R-:W-:-:S04]  /*2e40*/  IMAD.WIDE.U32 R10, R0, 0x165667c5, RZ ;  /* 0x165667c5000a7825 */ /* 0x000fc800078e00ff */
[----:B------:R-:W-:-:S04]  /*2e50*/  IMAD.WIDE.U32 R14, R14, -0x7a143579, RZ ;  /* 0x85ebca870e0e7825 */ /* 0x000fc800078e00ff */
[----:B------:R-:W-:Y:S01]  /*2e60*/  IMAD.IADD R0, R11, 0x1, R9 ;  /* 0x000000010b007824 */ /* 0x000fe200078e0209 */
[----:B------:R-:W-:Y:S01]  /*2e70*/  IADD3 R9, PT, PT, R15, R7, RZ ;  /* 0x000000070f097210 */ /* 0x000fe20007ffe0ff */
[----:B------:R-:W-:Y:S01]  /*2e80*/  IMAD.X R5, RZ, RZ, R5, P1 ;  /* 0x000000ffff057224 */ /* 0x000fe200008e0605 */
[----:B------:R-:W-:Y:S02]  /*2e90*/  ISETP.GE.U32.AND P1, PT, R3, R4, PT ;  /* 0x000000040300720c */ /* 0x000fe40003f26070 */
[----:B------:R-:W-:Y:S02]  /*2ea0*/  LOP3.LUT R7, R10, R14, RZ, 0x3c, !PT ;  /* 0x0000000e0a077212 */ /* 0x000fe400078e3cff */
[----:B------:R-:W-:Y:S02]  /*2eb0*/  LOP3.LUT R10, R0, R9, RZ, 0x3c, !PT ;  /* 0x00000009000a7212 */ /* 0x000fe400078e3cff */
[----:B------:R-:W-:Y:S02]  /*2ec0*/  ISETP.GE.U32.AND.EX P1, PT, R5, R2, PT, P1 ;  /* 0x000000020500720c */ /* 0x000fe40003f26110 */
[----:B------:R-:W-:-:S02]  /*2ed0*/  SHF.L.W.U32.HI R0, R7, 0xb, R10 ;  /* 0x0000000b07007819 */ /* 0x000fc40000010e0a */
[----:B------:R-:W-:-:S03]  /*2ee0*/  SHF.L.W.U32.HI R7, R10, 0xb, R7 ;  /* 0x0000000b0a077819 */ /* 0x000fc60000010e07 */
[----:B------:R-:W-:Y:S01]  /*2ef0*/  IMAD R0, R0, -0x7a143579, RZ ;  /* 0x85ebca8700007824 */ /* 0x000fe200078e02ff */
[----:B------:R-:W-:Y:S01]  /*2f00*/  IADD3 R12, P2, PT, R12, 0x10, RZ ;  /* 0x000000100c0c7810 */ /* 0x000fe20007f5e0ff */
[----:B------:R-:W-:-:S04]  /*2f10*/  IMAD.WIDE.U32 R16, R7, -0x7a143579, RZ ;  /* 0x85ebca8707107825 */ /* 0x000fc800078e00ff */
[----:B------:R-:W-:Y:S01]  /*2f20*/  IMAD R7, R7, -0x61c8864f, R0 ;  /* 0x9e3779b107077824 */ /* 0x000fe200078e0200 */
[----:B------:R-:W-:-:S03]  /*2f30*/  IADD3.X R13, PT, PT, RZ, R13, RZ, P2, !PT ;  /* 0x0000000dff0d7210 */ /* 0x000fc600017fe4ff */
[----:B------:R-:W-:Y:S01]  /*2f40*/  IMAD.IADD R7, R17, 0x1, R7 ;  /* 0x0000000111077824 */ /* 0x000fe200078e0207 */
[----:B------:R-:W-:Y:S06]  /*2f50*/  @!P1 BRA `(.L_x_20) ;  /* 0xfffffff000649947 */ /* 0x000fec000383ffff */
.L_x_19:
[----:B------:R-:W-:Y:S05]  /*2f60*/  BSYNC.RECONVERGENT B1 ;  /* 0x0000000000017941 */ /* 0x000fea0003800200 */
.L_x_18:
[----:B------:R-:W-:Y:S01]  /*2f70*/  IADD3 R0, P3, PT, -R3, R6, RZ ;  /* 0x0000000603007210 */ /* 0x000fe20007f7e1ff */
[----:B------:R-:W-:Y:S01]  /*2f80*/  BSSY.RECONVERGENT B1, `(.L_x_21) ;  /* 0x000007c000017945 */ /* 0x000fe20003800200 */
[----:B------:R-:W-:Y:S02]  /*2f90*/  ISETP.GT.U32.AND P2, PT, R6, R3, PT ;  /* 0x000000030600720c */ /* 0x000fe40003f44070 */
[----:B------:R-:W-:Y:S02]  /*2fa0*/  ISETP.LE.U32.AND P1, PT, R0, 0x4, PT ;  /* 0x000000040000780c */ /* 0x000fe40003f23070 */
[----:B------:R-:W-:Y:S02]  /*2fb0*/  ISETP.GT.U32.AND.EX P2, PT, R8, R5, PT, P2 ;  /* 0x000000050800720c */ /* 0x000fe40003f44120 */
[----:B------:R-:W-:-:S04]  /*2fc0*/  IADD3.X R0, PT, PT, ~R5, R8, RZ, P3, !PT ;  /* 0x0000000805007210 */ /* 0x000fc80001ffe5ff */
[----:B------:R-:W-:-:S13]  /*2fd0*/  ISETP.LE.U32.OR.EX P1, PT, R0, RZ, !P2, P1 ;  /* 0x000000ff0000720c */ /* 0x000fda0005723510 */
[----:B------:R-:W-:Y:S05]  /*2fe0*/  @P1 BRA `(.L_x_22) ;  /* 0x0000000400d41947 */ /* 0x000fea0003800000 */
[----:B------:R-:W2:Y:S04]  /*2ff0*/  LDG.E.S8 R10, desc[UR8][R12.64] ;  /* 0x000000080c0a7981 */ /* 0x000ea8000c1e1300 */
[----:B------:R-:W3:Y:S04]  /*3000*/  LDG.E.S8 R17, desc[UR8][R12.64+0x1] ;  /* 0x000001080c117981 */ /* 0x000ee8000c1e1300 */
[----:B------:R-:W4:Y:S04]  /*3010*/  LDG.E.S8 R15, desc[UR8][R12.64+0x2] ;  /* 0x000002080c0f7981 */ /* 0x000f28000c1e1300 */
[----:B------:R-:W5:Y:S04]  /*3020*/  LDG.E.S8 R14, desc[UR8][R12.64+0x3] ;  /* 0x000003080c0e7981 */ /* 0x000f68000c1e1300 */
[----:B------:R-:W5:Y:S04]  /*3030*/  LDG.E.S8 R9, desc[UR8][R12.64+0x4] ;  /* 0x000004080c097981 */ /* 0x000f68000c1e1300 */
[----:B------:R-:W5:Y:S04]  /*3040*/  LDG.E.S8 R4, desc[UR8][R12.64+0x5] ;  /* 0x000005080c047981 */ /* 0x000f68000c1e1300 */
[----:B------:R-:W5:Y:S04]  /*3050*/  LDG.E.S8 R2, desc[UR8][R12.64+0x6] ;  /* 0x000006080c027981 */ /* 0x000f68000c1e1300 */
        /* <DEDUP_REMOVED lines=11> */
[----:B------:R-:W-:Y:S02]  /*3110*/  LOP3.LUT R16, R10, R16, RZ, 0x3c, !PT ;  /* 0x000000100a107212 */ /* 0x000fe400078e3cff */
[----:B---3--:R-:W-:Y:S02]  /*3120*/  SHF.R.S32.HI R10, RZ, 0x1f, R17 ;  /* 0x0000001fff0a7819 */ /* 0x008fe40000011411 */
[----:B------:R-:W-:-:S03]  /*3130*/  LOP3.LUT R11, R18, R7, RZ, 0x3c, !PT ;  /* 0x00000007120b7212 */ /* 0x000fc600078e3cff */
[----:B------:R-:W-:Y:S01]  /*3140*/  IMAD R10, R10, 0x165667c5, RZ ;  /* 0x165667c50a0a7824 */ /* 0x000fe200078e02ff */
[----:B------:R-:W-:Y:S02]  /*3150*/  SHF.L.W.U32.HI R7, R16, 0xb, R11 ;  /* 0x0000000b10077819 */ /* 0x000fe40000010e0b */
[----:B------:R-:W-:Y:S01]  /*3160*/  SHF.L.W.U32.HI R16, R11, 0xb, R16 ;  /* 0x0000000b0b107819 */ /* 0x000fe20000010e10 */
[----:B------:R-:W-:Y:S02]  /*3170*/  IMAD R19, R17, 0x27d4eb2f, R10 ;  /* 0x27d4eb2f11137824 */ /* 0x000fe400078e020a */
[----:B------:R-:W-:Y:S02]  /*3180*/  IMAD R7, R7, -0x7a143579, RZ ;  /* 0x85ebca8707077824 */ /* 0x000fe400078e02ff */
[----:B------:R-:W-:-:S04]  /*3190*/  IMAD.WIDE.U32 R10, R17, 0x165667c5, RZ ;  /* 0x165667c5110a7825 */ /* 0x000fc800078e00ff */
[C---:B------:R-:W-:Y:S01]  /*31a0*/  IMAD R7, R16.reuse, -0x61c8864f, R7 ;  /* 0x9e3779b110077824 */ /* 0x040fe200078e0207 */
[----:B------:R-:W-:Y:S01]  /*31b0*/  IADD3 R11, PT, PT, R11, R19, RZ ;  /* 0x000000130b0b7210 */ /* 0x000fe20007ffe0ff */
[----:B------:R-:W-:-:S04]  /*31c0*/  IMAD.WIDE.U32 R16, R16, -0x7a143579, RZ ;  /* 0x85ebca8710107825 */ /* 0x000fc800078e00ff */
[----:B------:R-:W-:Y:S01]  /*31d0*/  IMAD.IADD R18, R17, 0x1, R7 ;  /* 0x0000000111127824 */ /* 0x000fe200078e0207 */
[----:B------:R-:W-:Y:S02]  /*31e0*/  LOP3.LUT R16, R10, R16, RZ, 0x3c, !PT ;  /* 0x000000100a107212 */ /* 0x000fe400078e3cff */
[----:B----4-:R-:W-:Y:S02]  /*31f0*/  SHF.R.S32.HI R10, RZ, 0x1f, R15 ;  /* 0x0000001fff0a7819 */ /* 0x010fe4000001140f */
        /* <DEDUP_REMOVED lines=12> */
[----:B-----5:R-:W-:Y:S02]  /*32c0*/  SHF.R.S32.HI R10, RZ, 0x1f, R14 ;  /* 0x0000001fff0a7819 */ /* 0x020fe4000001140e */
[----:B------:R-:W-:-:S03]  /*32d0*/  LOP3.LUT R16, R7, R18, RZ, 0x3c, !PT ;  /* 0x0000001207107212 */ /* 0x000fc600078e3cff */
[----:B------:R-:W-:Y:S01]  /*32e0*/  IMAD R15, R10, 0x165667c5, RZ ;  /* 0x165667c50a0f7824 */ /* 0x000fe200078e02ff */
[----:B------:R-:W-:Y:S02]  /*32f0*/  SHF.L.W.U32.HI R7, R11, 0xb, R16 ;  /* 0x0000000b0b077819 */ /* 0x000fe40000010e10 */
[----:B------:R-:W-:Y:S01]  /*3300*/  SHF.L.W.U32.HI R10, R16, 0xb, R11 ;  /* 0x0000000b100a7819 */ /* 0x000fe20000010e0b */
[C---:B------:R-:W-:Y:S02]  /*3310*/  IMAD R19, R14.reuse, 0x27d4eb2f, R15 ;  /* 0x27d4eb2f0e137824 */ /* 0x040fe400078e020f */
[----:B------:R-:W-:Y:S02]  /*3320*/  IMAD R7, R7, -0x7a143579, RZ ;  /* 0x85ebca8707077824 */ /* 0x000fe400078e02ff */
[----:B------:R-:W-:-:S04]  /*3330*/  IMAD.WIDE.U32 R14, R14, 0x165667c5, RZ ;  /* 0x165667c50e0e7825 */ /* 0x000fc800078e00ff */
[C---:B------:R-:W-:Y:S01]  /*3340*/  IMAD R17, R10.reuse, -0x61c8864f, R7 ;  /* 0x9e3779b10a117824 */ /* 0x040fe200078e0207 */
[----:B------:R-:W-:Y:S01]  /*3350*/  IADD3 R7, PT, PT, R15, R19, RZ ;  /* 0x000000130f077210 */ /* 0x000fe20007ffe0ff */
[----:B------:R-:W-:-:S04]  /*3360*/  IMAD.WIDE.U32 R10, R10, -0x7a143579, RZ ;  /* 0x85ebca870a0a7825 */ /* 0x000fc800078e00ff */
[----:B------:R-:W-:Y:S01]  /*3370*/  IMAD.IADD R16, R11, 0x1, R17 ;  /* 0x000000010b107824 */ /* 0x000fe200078e0211 */
[----:B------:R-:W-:Y:S02]  /*3380*/  LOP3.LUT R14, R14, R10, RZ, 0x3c, !PT ;  /* 0x0000000a0e0e7212 */ /* 0x000fe400078e3cff */
[----:B------:R-:W-:Y:S02]  /*3390*/  SHF.R.S32.HI R10, RZ, 0x1f, R9 ;  /* 0x0000001fff0a7819 */ /* 0x000fe40000011409 */
[----:B------:R-:W-:-:S03]  /*33a0*/  LOP3.LUT R11, R7, R16, RZ, 0x3c, !PT ;  /* 0x00000010070b7212 */ /* 0x000fc600078e3cff */
[----:B------:R-:W-:Y:S01]  /*33b0*/  IMAD R10, R10, 0x165667c5, RZ ;  /* 0x165667c50a0a7824 */ /* 0x000fe200078e02ff */
[----:B------:R-:W-:Y:S02]  /*33c0*/  SHF.L.W.U32.HI R7, R14, 0xb, R11 ;  /* 0x0000000b0e077819 */ /* 0x000fe40000010e0b */
[----:B------:R-:W-:Y:S01]  /*33d0*/  SHF.L.W.U32.HI R14, R11, 0xb, R14 ;  /* 0x0000000b0b0e7819 */ /* 0x000fe20000010e0e */
[----:B------:R-:W-:Y:S02]  /*33e0*/  IMAD R17, R9, 0x27d4eb2f, R10 ;  /* 0x27d4eb2f09117824 */ /* 0x000fe400078e020a */
[----:B------:R-:W-:Y:S02]  /*33f0*/  IMAD R7, R7, -0x7a143579, RZ ;  /* 0x85ebca8707077824 */ /* 0x000fe400078e02ff */
[----:B------:R-:W-:Y:S01]  /*3400*/  IMAD.WIDE.U32 R10, R9, 0x165667c5, RZ ;  /* 0x165667c5090a7825 */ /* 0x000fe200078e00ff */
[----:B------:R-:W-:-:S03]  /*3410*/  SHF.R.S32.HI R9, RZ, 0x1f, R4 ;  /* 0x0000001fff097819 */ /* 0x000fc60000011404 */
[C---:B------:R-:W-:Y:S01]  /*3420*/  IMAD R7, R14.reuse, -0x61c8864f, R7 ;  /* 0x9e3779b10e077824 */ /* 0x040fe200078e0207 */
[----:B------:R-:W-:Y:S01]  /*3430*/  IADD3 R11, PT, PT, R11, R17, RZ ;  /* 0x000000110b0b7210 */ /* 0x000fe20007ffe0ff */
[----:B------:R-:W-:-:S04]  /*3440*/  IMAD.WIDE.U32 R14, R14, -0x7a143579, RZ ;  /* 0x85ebca870e0e7825 */ /* 0x000fc800078e00ff */
[----:B------:R-:W-:Y:S01]  /*3450*/  IMAD.IADD R16, R15, 0x1, R7 ;  /* 0x000000010f107824 */ /* 0x000fe200078e0207 */
[----:B------:R-:W-:Y:S01]  /*3460*/  LOP3.LUT R14, R10, R14, RZ, 0x3c, !PT ;  /* 0x0000000e0a0e7212 */ /* 0x000fe200078e3cff */
[----:B------:R-:W-:-:S03]  /*3470*/  IMAD R9, R9, 0x165667c5, RZ ;  /* 0x165667c509097824 */ /* 0x000fc600078e02ff */
[----:B------:R-:W-:Y:S01]  /*3480*/  LOP3.LUT R11, R11, R16, RZ, 0x3c, !PT ;  /* 0x000000100b0b7212 */ /* 0x000fe200078e3cff */
[----:B------:R-:W-:-:S03]  /*3490*/  IMAD R9, R4, 0x27d4eb2f, R9 ;  /* 0x27d4eb2f04097824 */ /* 0x000fc600078e0209 */
[----:B------:R-:W-:Y:S02]  /*34a0*/  SHF.L.W.U32.HI R7, R14, 0xb, R11 ;  /* 0x0000000b0e077819 */ /* 0x000fe40000010e0b */
[----:B------:R-:W-:Y:S01]  /*34b0*/  SHF.L.W.U32.HI R14, R11, 0xb, R14 ;  /* 0x0000000b0b0e7819 */ /* 0x000fe20000010e0e */
[----:B------:R-:W-:-:S04]  /*34c0*/  IMAD.WIDE.U32 R10, R4, 0x165667c5, RZ ;  /* 0x165667c5040a7825 */ /* 0x000fc800078e00ff */
[----:B------:R-:W-:Y:S01]  /*34d0*/  IMAD R7, R7, -0x7a143579, RZ ;  /* 0x85ebca8707077824 */ /* 0x000fe200078e02ff */
[----:B------:R-:W-:-:S03]  /*34e0*/  IADD3 R9, PT, PT, R11, R9, RZ ;  /* 0x000000090b097210 */ /* 0x000fc60007ffe0ff */
[C---:B------:R-:W-:Y:S02]  /*34f0*/  IMAD R7, R14.reuse, -0x61c8864f, R7 ;  /* 0x9e3779b10e077824 */ /* 0x040fe400078e0207 */
[----:B------:R-:W-:-:S04]  /*3500*/  IMAD.WIDE.U32 R14, R14, -0x7a143579, RZ ;  /* 0x85ebca870e0e7825 */ /* 0x000fc800078e00ff */
[----:B------:R-:W-:Y:S01]  /*3510*/  IMAD.IADD R4, R15, 0x1, R7 ;  /* 0x000000010f047824 */ /* 0x000fe200078e0207 */
[----:B------:R-:W-:Y:S01]  /*3520*/  LOP3.LUT R10, R10, R14, RZ, 0x3c, !PT ;  /* 0x0000000e0a0a7212 */ /* 0x000fe200078e3cff */
[----:B------:R-:W-:Y:S01]  /*3530*/  IMAD.WIDE.U32 R14, R2, 0x165667c5, RZ ;  /* 0x165667c5020e7825 */ /* 0x000fe200078e00ff */
[----:B------:R-:W-:Y:S02]  /*3540*/  SHF.R.S32.HI R7, RZ, 0x1f, R2 ;  /* 0x0000001fff077819 */ /* 0x000fe40000011402 */
[----:B------:R-:W-:-:S03]  /*3550*/  LOP3.LUT R9, R9, R4, RZ, 0x3c, !PT ;  /* 0x0000000409097212 */ /* 0x000fc600078e3cff */
[----:B------:R-:W-:Y:S01]  /*3560*/  IMAD R11, R7, 0x165667c5, RZ ;  /* 0x165667c5070b7824 */ /* 0x000fe200078e02ff */
[----:B------:R-:W-:Y:S02]  /*3570*/  SHF.L.W.U32.HI R4, R10, 0xb, R9 ;  /* 0x0000000b0a047819 */ /* 0x000fe40000010e09 */
[----:B------:R-:W-:Y:S01]  /*3580*/  SHF.L.W.U32.HI R10, R9, 0xb, R10 ;  /* 0x0000000b090a7819 */ /* 0x000fe20000010e0a */
[----:B------:R-:W-:Y:S02]  /*3590*/  IMAD R17, R2, 0x27d4eb2f, R11 ;  /* 0x27d4eb2f02117824 */ /* 0x000fe400078e020b */
[----:B------:R-:W-:Y:S01]  /*35a0*/  IMAD R7, R4, -0x7a143579, RZ ;  /* 0x85ebca8704077824 */ /* 0x000fe200078e02ff */
[----:B------:R-:W-:-:S03]  /*35b0*/  SHF.R.S32.HI R4, RZ, 0x1f, R0 ;  /* 0x0000001fff047819 */ /* 0x000fc60000011400 */
        /* <DEDUP_REMOVED lines=24> */
.L_x_22:
[----:B------:R-:W-:Y:S05]  /*3740*/  BSYNC.RECONVERGENT B1 ;  /* 0x0000000000017941 */ /* 0x000fea0003800200 */
.L_x_21:
[----:B------:R-:W-:-:S04]  /*3750*/  ISETP.LT.U32.AND P1, PT, R3, R6, PT ;  /* 0x000000060300720c */ /* 0x000fc80003f21070 */
[----:B------:R-:W-:-:S13]  /*3760*/  ISETP.LT.U32.OR.EX P0, PT, R5, R8, P0, P1 ;  /* 0x000000080500720c */ /* 0x000fda0000701510 */
[----:B------:R-:W-:Y:S05]  /*3770*/  @!P0 BRA `(.L_x_12) ;  /* 0x0000000000e08947 */ /* 0x000fea0003800000 */
[----:B------:R-:W2:Y:S04]  /*3780*/  LDG.E.S8 R4, desc[UR8][R12.64] ;  /* 0x000000080c047981 */ /* 0x000ea8000c1e1300 */
[----:B------:R-:W3:Y:S04]  /*3790*/  LDG.E.S8 R6, desc[UR8][R12.64+0x1] ;  /* 0x000001080c067981 */ /* 0x000ee8000c1e1300 */
[----:B------:R-:W4:Y:S04]  /*37a0*/  LDG.E.S8 R2, desc[UR8][R12.64+0x2] ;  /* 0x000002080c027981 */ /* 0x000f28000c1e1300 */
[----:B------:R-:W5:Y:S01]  /*37b0*/  LDG.E.S8 R0, desc[UR8][R12.64+0x3] ;  /* 0x000003080c007981 */ /* 0x000f62000c1e1300 */
        /* <DEDUP_REMOVED lines=37> */
[----:B------:R-:W-:Y:S02]  /*3a10*/  IMAD R9, R0, 0x27d4eb2f, R7 ;  /* 0x27d4eb2f00097824 */ /* 0x000fe400078e0207 */
[----:B------:R-:W-:Y:S02]  /*3a20*/  IMAD R2, R2, -0x7a143579, RZ ;  /* 0x85ebca8702027824 */ /* 0x000fe400078e02ff */
[----:B------:R-:W-:-:S04]  /*3a30*/  IMAD.WIDE.U32 R4, R0, 0x165667c5, RZ ;  /* 0x165667c500047825 */ /* 0x000fc800078e00ff */
[----:B------:R-:W-:Y:S01]  /*3a40*/  IMAD R7, R3, -0x61c8864f, R2 ;  /* 0x9e3779b103077824 */ /* 0x000fe200078e0202 */
[----:B------:R-:W-:Y:S01]  /*3a50*/  IADD3 R0, PT, PT, R5, R9, RZ ;  /* 0x0000000905007210 */ /* 0x000fe20007ffe0ff */
[----:B------:R-:W-:-:S04]  /*3a60*/  IMAD.WIDE.U32 R2, R3, -0x7a143579, RZ ;  /* 0x85ebca8703027825 */ /* 0x000fc800078e00ff */
[----:B------:R-:W-:Y:S01]  /*3a70*/  IMAD.IADD R3, R3, 0x1, R7 ;  /* 0x0000000103037824 */ /* 0x000fe200078e0207 */
[----:B------:R-:W-:-:S04]  /*3a80*/  LOP3.LUT R2, R4, R2, RZ, 0x3c, !PT ;  /* 0x0000000204027212 */ /* 0x000fc800078e3cff */
[----:B------:R-:W-:-:S04]  /*3a90*/  LOP3.LUT R3, R0, R3, RZ, 0x3c, !PT ;  /* 0x0000000300037212 */ /* 0x000fc800078e3cff */
[----:B------:R-:W-:Y:S02]  /*3aa0*/  SHF.L.W.U32.HI R0, R2, 0xb, R3 ;  /* 0x0000000b02007819 */ /* 0x000fe40000010e03 */
[----:B------:R-:W-:-:S03]  /*3ab0*/  SHF.L.W.U32.HI R2, R3, 0xb, R2 ;  /* 0x0000000b03027819 */ /* 0x000fc60000010e02 */
[----:B------:R-:W-:Y:S02]  /*3ac0*/  IMAD R3, R0, -0x7a143579, RZ ;  /* 0x85ebca8700037824 */ /* 0x000fe400078e02ff */
[----:B------:R-:W-:-:S04]  /*3ad0*/  IMAD.WIDE.U32 R16, R2, -0x7a143579, RZ ;  /* 0x85ebca8702107825 */ /* 0x000fc800078e00ff */
[----:B------:R-:W-:-:S05]  /*3ae0*/  IMAD R3, R2, -0x61c8864f, R3 ;  /* 0x9e3779b102037824 */ /* 0x000fca00078e0203 */
[----:B------:R-:W-:-:S07]  /*3af0*/  IADD3 R7, PT, PT, R17, R3, RZ ;  /* 0x0000000311077210 */ /* 0x000fce0007ffe0ff */
.L_x_12:
[----:B------:R-:W-:Y:S05]  /*3b00*/  BSYNC.RECONVERGENT B0 ;  /* 0x0000000000007941 */ /* 0x000fea0003800200 */
.L_x_11:
[----:B------:R-:W0:Y:S02]  /*3b10*/  LDCU UR4, c[0x0][0x3b0] ;  /* 0x00007600ff0477ac */ /* 0x000e240008000800 */
[----:B0-----:R-:W-:-:S06]  /*3b20*/  UIADD3 UR4, UPT, UPT, UR4, -0x1, URZ ;  /* 0xffffffff04047890 */ /* 0x001fcc000fffe0ff */
[----:B------:R-:W-:-:S13]  /*3b30*/  ISETP.LE.AND P0, PT, RZ, UR4, PT ;  /* 0x00000004ff007c0c */ /* 0x000fda000bf03270 */
[----:B------:R-:W-:Y:S05]  /*3b40*/  @!P0 EXIT ;  /* 0x000000000000894d */ /* 0x000fea0003800000 */
[----:B------:R-:W0:Y:S01]  /*3b50*/  LDC.64 R4, c[0x0][0x3a8] ;  /* 0x0000ea00ff047b82 */ /* 0x000e220000000a00 */
[----:B------:R-:W-:-:S05]  /*3b60*/  IMAD.U32 R2, RZ, RZ, UR4 ;  /* 0x00000004ff027e24 */ /* 0x000fca000f8e00ff */
[----:B------:R-:W-:-:S04]  /*3b70*/  LEA.HI R0, R2, R2, RZ, 0x1 ;  /* 0x0000000202007211 */ /* 0x000fc800078f08ff */
[----:B------:R-:W-:-:S05]  /*3b80*/  SHF.R.S32.HI R9, RZ, 0x1, R0 ;  /* 0x00000001ff097819 */ /* 0x000fca0000011400 */
[----:B0-----:R-:W-:-:S06]  /*3b90*/  IMAD.WIDE R4, R9, 0x8, R4 ;  /* 0x0000000809047825 */ /* 0x001fcc00078e0204 */
[----:B------:R-:W2:Y:S01]  /*3ba0*/  LDG.E.64 R4, desc[UR8][R4.64] ;  /* 0x0000000804047981 */ /* 0x000ea2000c1e1b00 */
[----:B------:R-:W-:Y:S01]  /*3bb0*/  SHF.R.U32.HI R3, RZ, 0x1, R7 ;  /* 0x00000001ff037819 */ /* 0x000fe20000011607 */
[----:B------:R-:W-:Y:S01]  /*3bc0*/  IMAD R7, R7, 0x27d4eb4f, RZ ;  /* 0x27d4eb4f07077824 */ /* 0x000fe200078e02ff */
[----:B------:R-:W-:Y:S02]  /*3bd0*/  BSSY.RECONVERGENT B0, `(.L_x_23) ;  /* 0x0000022000007945 */ /* 0x000fe40003800200 */
[----:B------:R-:W-:-:S05]  /*3be0*/  LOP3.LUT R6, R3, R16, RZ, 0x3c, !PT ;  /* 0x0000001003067212 */ /* 0x000fca00078e3cff */
[C---:B------:R-:W-:Y:S02]  /*3bf0*/  IMAD R3, R6.reuse, -0x3d4d51c3, R7 ;  /* 0xc2b2ae3d06037824 */ /* 0x040fe400078e0207 */
[----:B------:R-:W-:-:S05]  /*3c00*/  IMAD.WIDE.U32 R6, R6, 0x27d4eb4f, RZ ;  /* 0x27d4eb4f06067825 */ /* 0x000fca00078e00ff */
[----:B------:R-:W-:-:S04]  /*3c10*/  IADD3 R0, PT, PT, R7, R3, RZ ;  /* 0x0000000307007210 */ /* 0x000fc80007ffe0ff */
[--C-:B------:R-:W-:Y:S02]  /*3c20*/  SHF.R.U32.HI R3, RZ, 0x1d, R0.reuse ;  /* 0x0000001dff037819 */ /* 0x100fe40000011600 */
[----:B------:R-:W-:Y:S02]  /*3c30*/  SHF.R.U64 R7, R6, 0x1d, R0 ;  /* 0x0000001d06077819 */ /* 0x000fe40000001200 */
[----:B------:R-:W-:Y:S02]  /*3c40*/  LOP3.LUT R3, R3, R0, RZ, 0x3c, !PT ;  /* 0x0000000003037212 */ /* 0x000fe400078e3cff */
[----:B------:R-:W-:-:S03]  /*3c50*/  LOP3.LUT R0, R7, R6, RZ, 0x3c, !PT ;  /* 0x0000000607007212 */ /* 0x000fc600078e3cff */
[----:B------:R-:W-:Y:S02]  /*3c60*/  IMAD R3, R3, -0x61c88607, RZ ;  /* 0x9e3779f903037824 */ /* 0x000fe400078e02ff */
[----:B------:R-:W-:-:S04]  /*3c70*/  IMAD.WIDE.U32 R6, R0, -0x61c88607, RZ ;  /* 0x9e3779f900067825 */ /* 0x000fc800078e00ff */
[----:B------:R-:W-:-:S04]  /*3c80*/  IMAD R3, R0, 0x165667b1, R3 ;  /* 0x165667b100037824 */ /* 0x000fc800078e0203 */
[----:B------:R-:W-:-:S05]  /*3c90*/  IMAD.IADD R0, R7, 0x1, R3 ;  /* 0x0000000107007824 */ /* 0x000fca00078e0203 */
[----:B------:R-:W-:-:S04]  /*3ca0*/  LOP3.LUT R3, R0, R6, RZ, 0x3c, !PT ;  /* 0x0000000600037212 */ /* 0x000fc800078e3cff */
[----:B--2---:R-:W-:-:S04]  /*3cb0*/  ISETP.NE.U32.AND P0, PT, R4, R3, PT ;  /* 0x000000030400720c */ /* 0x004fc80003f05070 */
[----:B------:R-:W-:-:S13]  /*3cc0*/  ISETP.NE.AND.EX P0, PT, R5, R0, PT, P0 ;  /* 0x000000000500720c */ /* 0x000fda0003f05300 */
[----:B------:R-:W-:Y:S05]  /*3cd0*/  @!P0 BRA `(.L_x_24) ;  /* 0x0000000000448947 */ /* 0x000fea0003800000 */
[----:B------:R-:W0:Y:S01]  /*3ce0*/  LDC.64 R6, c[0x0][0x3a8] ;  /* 0x0000ea00ff067b82 */ /* 0x000e220000000a00 */
[----:B------:R-:W-:Y:S01]  /*3cf0*/  MOV R11, R9 ;  /* 0x00000009000b7202 */ /* 0x000fe20000000f00 */
[----:B------:R-:W-:-:S07]  /*3d00*/  IMAD.MOV.U32 R9, RZ, RZ, RZ ;  /* 0x000000ffff097224 */ /* 0x000fce00078e00ff */
.L_x_25:
[----:B------:R-:W-:-:S04]  /*3d10*/  ISETP.GE.U32.AND P0, PT, R4, R3, PT ;  /* 0x000000030400720c */ /* 0x000fc80003f06070 */
[----:B------:R-:W-:-:S13]  /*3d20*/  ISETP.GE.U32.AND.EX P0, PT, R5, R0, PT, P0 ;  /* 0x000000000500720c */ /* 0x000fda0003f06100 */
[C---:B------:R-:W-:Y:S01]  /*3d30*/  @P0 VIADD R2, R11.reuse, 0xffffffff ;  /* 0xffffffff0b020836 */ /* 0x040fe20000000000 */
[----:B------:R-:W-:-:S04]  /*3d40*/  @!P0 IADD3 R9, PT, PT, R11, 0x1, RZ ;  /* 0x000000010b098810 */ /* 0x000fc80007ffe0ff */
[----:B------:R-:W-:-:S13]  /*3d50*/  ISETP.GT.AND P0, PT, R9, R2, PT ;  /* 0x000000020900720c */ /* 0x000fda0003f04270 */
[----:B------:R-:W-:Y:S05]  /*3d60*/  @P0 EXIT ;  /* 0x000000000000094d */ /* 0x000fea0003800000 */
[----:B------:R-:W-:-:S04]  /*3d70*/  IADD3 R4, PT, PT, R2, -R9, RZ ;  /* 0x8000000902047210 */ /* 0x000fc80007ffe0ff */
[----:B------:R-:W-:-:S04]  /*3d80*/  LEA.HI R4, R4, R4, RZ, 0x1 ;  /* 0x0000000404047211 */ /* 0x000fc800078f08ff */
[----:B------:R-:W-:-:S05]  /*3d90*/  LEA.HI.SX32 R11, R4, R9, 0x1f ;  /* 0x00000009040b7211 */ /* 0x000fca00078ffaff */
[----:B0-----:R-:W-:-:S06]  /*3da0*/  IMAD.WIDE R4, R11, 0x8, R6 ;  /* 0x000000080b047825 */ /* 0x001fcc00078e0206 */
[----:B------:R-:W2:Y:S02]  /*3db0*/  LDG.E.64 R4, desc[UR8][R4.64] ;  /* 0x0000000804047981 */ /* 0x000ea4000c1e1b00 */
[----:B--2---:R-:W-:-:S04]  /*3dc0*/  ISETP.NE.U32.AND P0, PT, R4, R3, PT ;  /* 0x000000030400720c */ /* 0x004fc80003f05070 */
[----:B------:R-:W-:-:S13]  /*3dd0*/  ISETP.NE.AND.EX P0, PT, R5, R0, PT, P0 ;  /* 0x000000000500720c */ /* 0x000fda0003f05300 */
[----:B------:R-:W-:Y:S05]  /*3de0*/  @P0 BRA `(.L_x_25) ;  /* 0xfffffffc00c80947 */ /* 0x000fea000383ffff */
.L_x_24:
[----:B------:R-:W-:Y:S05]  /*3df0*/  BSYNC.RECONVERGENT B0 ;  /* 0x0000000000007941 */ /* 0x000fea0003800200 */
.L_x_23:
[----:B------:R-:W0:Y:S02]  /*3e00*/  LDCU UR4, c[0x0][0x3a0] ;  /* 0x00007400ff0477ac */ /* 0x000e240008000800 */
[----:B0-----:R-:W-:-:S04]  /*3e10*/  UIADD3 UR4, UPT, UPT, UR4, -0x1, URZ ;  /* 0xffffffff04047890 */ /* 0x001fc8000fffe0ff */
[----:B------:R-:W-:-:S09]  /*3e20*/  UISETP.GE.AND UP0, UPT, UR4, URZ, UPT ;  /* 0x000000ff0400728c */ /* 0x000fd2000bf06270 */
[----:B------:R-:W-:Y:S05]  /*3e30*/  BRA.U !UP0, `(.L_x_26) ;  /* 0x00000001085c7547 */ /* 0x000fea000b800000 */
[----:B------:R-:W0:Y:S01]  /*3e40*/  LDC.64 R6, c[0x0][0x398] ;  /* 0x0000e600ff067b82 */ /* 0x000e220000000a00 */
[----:B------:R-:W-:Y:S01]  /*3e50*/  HFMA2 R4, -RZ, RZ, 0, 0 ;  /* 0x00000000ff047431 */ /* 0x000fe200000001ff */
[----:B------:R-:W-:Y:S01]  /*3e60*/  BSSY.RECONVERGENT B0, `(.L_x_26) ;  /* 0x0000014000007945 */ /* 0x000fe20003800200 */
[----:B------:R-:W-:-:S07]  /*3e70*/  IMAD.U32 R2, RZ, RZ, UR4 ;  /* 0x00000004ff027e24 */ /* 0x000fce000f8e00ff */
.L_x_27:
[----:B------:R-:W-:Y:S01]  /*3e80*/  MOV R9, R4 ;  /* 0x0000000400097202 */ /* 0x000fe20000000f00 */
[----:B------:R-:W-:-:S04]  /*3e90*/  IMAD.MOV.U32 R8, RZ, RZ, R2 ;  /* 0x000000ffff087224 */ /* 0x000fc800078e0002 */
[----:B------:R-:W-:-:S05]  /*3ea0*/  IMAD.IADD R2, R8, 0x1, -R9 ;  /* 0x0000000108027824 */ /* 0x000fca00078e0a09 */
[----:B------:R-:W-:-:S04]  /*3eb0*/  LEA.HI R2, R2, R2, RZ, 0x1 ;  /* 0x0000000202027211 */ /* 0x000fc800078f08ff */
[----:B------:R-:W-:-:S05]  /*3ec0*/  LEA.HI.SX32 R11, R2, R9, 0x1f ;  /* 0x00000009020b7211 */ /* 0x000fca00078ffaff */
[----:B0-----:R-:W-:-:S06]  /*3ed0*/  IMAD.WIDE R4, R11, 0x8, R6 ;  /* 0x000000080b047825 */ /* 0x001fcc00078e0206 */
[----:B------:R-:W2:Y:S02]  /*3ee0*/  LDG.E.64 R4, desc[UR8][R4.64] ;  /* 0x0000000804047981 */ /* 0x000ea4000c1e1b00 */
[----:B--2---:R-:W-:-:S04]  /*3ef0*/  ISETP.NE.U32.AND P0, PT, R4, R3, PT ;  /* 0x000000030400720c */ /* 0x004fc80003f05070 */
[----:B------:R-:W-:-:S13]  /*3f00*/  ISETP.NE.AND.EX P0, PT, R5, R0, PT, P0 ;  /* 0x000000000500720c */ /* 0x000fda0003f05300 */
[----:B------:R-:W-:Y:S05]  /*3f10*/  @!P0 EXIT ;  /* 0x000000000000894d */ /* 0x000fea0003800000 */
[----:B------:R-:W-:-:S04]  /*3f20*/  ISETP.GE.U32.AND P0, PT, R4, R3, PT ;  /* 0x000000030400720c */ /* 0x000fc80003f06070 */
[----:B------:R-:W-:-:S13]  /*3f30*/  ISETP.GE.U32.AND.EX P0, PT, R5, R0, PT, P0 ;  /* 0x000000000500720c */ /* 0x000fda0003f06100 */
[C---:B------:R-:W-:Y:S01]  /*3f40*/  @P0 VIADD R8, R11.reuse, 0xffffffff ;  /* 0xffffffff0b080836 */ /* 0x040fe20000000000 */
[----:B------:R-:W-:-:S03]  /*3f50*/  @!P0 IADD3 R9, PT, PT, R11, 0x1, RZ ;  /* 0x000000010b098810 */ /* 0x000fc60007ffe0ff */
[----:B------:R-:W-:Y:S01]  /*3f60*/  IMAD.MOV.U32 R2, RZ, RZ, R8 ;  /* 0x000000ffff027224 */ /* 0x000fe200078e0008 */
[----:B------:R-:W-:Y:S02]  /*3f70*/  ISETP.GT.AND P0, PT, R9, R8, PT ;  /* 0x000000080900720c */ /* 0x000fe40003f04270 */
[----:B------:R-:W-:-:S11]  /*3f80*/  MOV R4, R9 ;  /* 0x0000000900047202 */ /* 0x000fd60000000f00 */
[----:B------:R-:W-:Y:S05]  /*3f90*/  @!P0 BRA `(.L_x_27) ;  /* 0xfffffffc00b88947 */ /* 0x000fea000383ffff */
[----:B------:R-:W-:Y:S05]  /*3fa0*/  BSYNC.RECONVERGENT B0 ;  /* 0x0000000000007941 */ /* 0x000fea0003800200 */
.L_x_26:
[----:B------:R-:W0:Y:S01]  /*3fb0*/  S2R R0, SR_LANEID ;  /* 0x0000000000007919 */ /* 0x000e220000000000 */
[----:B------:R-:W1:Y:S01]  /*3fc0*/  LDC.64 R2, c[0x0][0x3b8] ;  /* 0x0000ee00ff027b82 */ /* 0x000e620000000a00 */
[----:B------:R-:W-:Y:S02]  /*3fd0*/  VOTEU.ANY UR4, UPT, PT ;  /* 0x0000000000047886 */ /* 0x000fe400038e0100 */
[----:B------:R-:W-:Y:S02]  /*3fe0*/  UPOPC UR6, UR4 ;  /* 0x00000004000672bf */ /* 0x000fe40008000000 */
[----:B------:R-:W-:Y:S02]  /*3ff0*/  UFLO.U32 UR5, UR4 ;  /* 0x00000004000572bd */ /* 0x000fe400080e0000 */
[----:B------:R-:W-:Y:S01]  /*4000*/  UIMAD.WIDE.U32 UR6, UR6, 0x1, URZ ;  /* 0x00000001060678a5 */ /* 0x000fe2000f8e00ff */
[----:B------:R-:W-:-:S03]  /*4010*/  UMOV UR4, URZ ;  /* 0x000000ff00047c82 */ /* 0x000fc60008000000 */
[----:B------:R-:W-:Y:S02]  /*4020*/  UIADD3 UR4, UPT, UPT, UR7, UR4, URZ ;  /* 0x0000000407047290 */ /* 0x000fe4000fffe0ff */
[----:B------:R-:W-:Y:S01]  /*4030*/  IMAD.U32 R5, RZ, RZ, UR7 ;  /* 0x00000007ff057e24 */ /* 0x000fe2000f8e00ff */
[----:B------:R-:W-:-:S03]  /*4040*/  MOV R4, UR6 ;  /* 0x0000000600047c02 */ /* 0x000fc60008000f00 */
[----:B------:R-:W-:Y:S02]  /*4050*/  MOV R5, UR4 ;  /* 0x0000000400057c02 */ /* 0x000fe40008000f00 */
[----:B0-----:R-:W-:-:S13]  /*4060*/  ISETP.EQ.U32.AND P0, PT, R0, UR5, PT ;  /* 0x0000000500007c0c */ /* 0x001fda000bf02070 */
[----:B-1----:R-:W-:Y:S01]  /*4070*/  @P0 REDG.E.ADD.64.STRONG.GPU desc[UR8][R2.64], R4 ;  /* 0x000000040200098e */ /* 0x002fe2000c12e508 */
[----:B------:R-:W-:Y:S05]  /*4080*/  EXIT ;  /* 0x000000000000794d */ /* 0x000fea0003800000 */
.L_x_28:
[----:B------:R-:W-:-:S00]  /*4090*/  BRA `(.L_x_28) ;  /* 0xfffffffc00fc7947 */ /* 0x000fc0000383ffff */
[----:B------:R-:W-:-:S00]  /*40a0*/  NOP ;  /* 0x0000000000007918 */ /* 0x000fc00000000000 */
        /* <DEDUP_REMOVED lines=13> */
.L_x_350:


//--------------------- .text.xxhashKernel        --------------------------
	.section	.text.xxhashKernel,"ax",@progbits
	.align	128
        .global         xxhashKernel
        .type           xxhashKernel,@function
        .size           xxhashKernel,(.L_x_351 - xxhashKernel)
        .other          xxhashKernel,@"STO_CUDA_ENTRY STV_DEFAULT"
xxhashKernel:
.text.xxhashKernel:
[----:B------:R-:W-:Y:S01]  /*0000*/  LDC R1, c[0x0][0x37c] ;  /* 0x0000df00ff017b82 */ /* 0x000fe20000000800 */
[----:B------:R-:W0:Y:S07]  /*0010*/  S2R R0, SR_TID.X ;  /* 0x0000000000007919 */ /* 0x000e2e0000002100 */
[----:B------:R-:W0:Y:S01]  /*0020*/  S2UR UR4, SR_CTAID.X ;  /* 0x00000000000479c3 */ /* 0x000e220000002500 */
[----:B------:R-:W1:Y:S07]  /*0030*/  LDCU UR5, c[0x0][0x3a0] ;  /* 0x00007400ff0577ac */ /* 0x000e6e0008000800 */
[----:B------:R-:W0:Y:S02]  /*0040*/  LDC R9, c[0x0][0x360] ;  /* 0x0000d800ff097b82 */ /* 0x000e240000000800 */
[----:B0-----:R-:W-:-:S05]  /*0050*/  IMAD R9, R9, UR4, R0 ;  /* 0x0000000409097c24 */ /* 0x001fca000f8e0200 */
[----:B-1----:R-:W-:-:S13]  /*0060*/  ISETP.GE.AND P0, PT, R9, UR5, PT ;  /* 0x0000000509007c0c */ /* 0x002fda000bf06270 */
[----:B------:R-:W-:Y:S05]  /*0070*/  @P0 EXIT ;  /* 0x000000000000094d */ /* 0x000fea0003800000 */
[----:B------:R-:W0:Y:S01]  /*0080*/  LDC.64 R2, c[0x0][0x388] ;  /* 0x0000e200ff027b82 */ /* 0x000e220000000a00 */
[----:B------:R-:W1:Y:S01]  /*0090*/  LDCU.64 UR6, c[0x0][0x358] ;  /* 0x00006b00ff0677ac */ /* 0x000e620008000a00 */
[----:B------:R-:W2:Y:S01]  /*00a0*/  LDCU.64 UR12, c[0x0][0x380] ;  /* 0x00007000ff0c77ac */ /* 0x000ea20008000a00 */
[C---:B------:R-:W-:Y:S01]  /*00b0*/  SHF.L.U32 R0, R9.reuse, 0x5, RZ ;  /* 0x0000000509007819 */ /* 0x040fe200000006ff */
[----:B------:R-:W3:Y:S01]  /*00c0*/  LDCU.64 UR14, c[0x0][0x390] ;  /* 0x00007200ff0e77ac */ /* 0x000ee20008000a00 */
[----:B0-----:R-:W-:-:S05]  /*00d0*/  IMAD.WIDE R2, R9, 0x4, R2 ;  /* 0x0000000409027825 */ /* 0x001fca00078e0202 */
[----:B-1----:R-:W4:Y:S01]  /*00e0*/  LDG.E R7, desc[UR6][R2.64] ;  /* 0x0000000602077981 */ /* 0x002f22000c1e1900 */
[----:B--2---:R-:W-:Y:S01]  /*00f0*/  IADD3 R8, P1, PT, R0, UR12, RZ ;  /* 0x0000000c00087c10 */ /* 0x004fe2000ff3e0ff */
[----:B------:R-:W-:Y:S01]  /*0100*/  BSSY.RECONVERGENT B0, `(.L_x_29) ;  /* 0x0000116000007945 */ /* 0x000fe20003800200 */
[----:B------:R-:W-:-:S04]  /*0110*/  SHF.R.S32.HI R0, RZ, 0x1f, R0 ;  /* 0x0000001fff007819 */ /* 0x000fc80000011400 */
[----:B------:R-:W-:Y:S02]  /*0120*/  IADD3.X R6, PT, PT, R0, UR13, RZ, P1, !PT ;  /* 0x0000000d00067c10 */ /* 0x000fe40008ffe4ff */
[C---:B----4-:R-:W-:Y:S02]  /*0130*/  ISETP.GE.U32.AND P0, PT, R7.reuse, 0x20, PT ;  /* 0x000000200700780c */ /* 0x050fe40003f06070 */
[----:B------:R-:W-:Y:S02]  /*0140*/  SHF.R.S32.HI R11, RZ, 0x1f, R7 ;  /* 0x0000001fff0b7819 */ /* 0x000fe40000011407 */
[----:B------:R-:W-:Y:S02]  /*0150*/  IADD3 R5, P2, PT, R7, R8, RZ ;  /* 0x0000000807057210 */ /* 0x000fe40007f5e0ff */
[----:B------:R-:W-:-:S03]  /*0160*/  ISETP.GE.AND.EX P0, PT, R11, RZ, PT, P0 ;  /* 0x000000ff0b00720c */ /* 0x000fc60003f06300 */
[----:B------:R-:W-:-:S10]  /*0170*/  IMAD.X R3, R11, 0x1, R6, P2 ;  /* 0x000000010b037824 */ /* 0x000fd400010e0606 */
[----:B---3--:R-:W-:Y:S05]  /*0180*/  @!P0 BRA `(.L_x_30) ;  /* 0x00000010001c8947 */ /* 0x008fea0003800000 */
[----:B------:R-:W0:Y:S01]  /*0190*/  LDCU.64 UR8, c[0x0][0x390] ;  /* 0x00007200ff0877ac */ /* 0x000e220008000a00 */
[----:B------:R-:W-:Y:S01]  /*01a0*/  IADD3 RZ, P0, PT, R5, -0x20, RZ ;  /* 0xffffffe005ff7810 */ /* 0x000fe20007f1e0ff */
[----:B------:R-:W-:Y:S01]  /*01b0*/  BSSY.RECONVERGENT B1, `(.L_x_31) ;  /* 0x000009c000017945 */ /* 0x000fe20003800200 */
[----:B------:R-:W-:Y:S01]  /*01c0*/  IMAD.MOV.U32 R0, RZ, RZ, R8 ;  /* 0x000000ffff007224 */ /* 0x000fe200078e0008 */
[----:B------:R-:W-:Y:S01]  /*01d0*/  UMOV UR4, 0xadc0b5d6 ;  /* 0xadc0b5d600047882 */ /* 0x000fe20000000000 */
[----:B------:R-:W-:Y:S01]  /*01e0*/  UMOV UR5, 0x60ea27ee ;  /* 0x60ea27ee00057882 */ /* 0x000fe20000000000 */
[----:B------:R-:W-:Y:S01]  /*01f0*/  UIADD3 UR10, UP0, UPT, UR14, 0x27d4eb4f, URZ ;  /* 0x27d4eb4f0e0a7890 */ /* 0x000fe2000ff1e0ff */
[----:B------:R-:W-:Y:S01]  /*0200*/  MOV R15, R6 ;  /* 0x00000006000f7202 */ /* 0x000fe20000000f00 */
[----:B------:R-:W-:Y:S02]  /*0210*/  UIMAD.WIDE.U32 UR4, UR14, 0x1, UR4 ;  /* 0x000000010e0478a5 */ /* 0x000fe4000f8e0004 */
[----:B------:R-:W-:-:S04]  /*0220*/  UIADD3.X UR11, UPT, UPT, UR15, -0x3d4d51c3, URZ, UP0, !UPT ;  /* 0xc2b2ae3d0f0b7890 */ /* 0x000fc800087fe4ff */
[----:B------:R-:W-:Y:S01]  /*0230*/  MOV R10, UR4 ;  /* 0x00000004000a7c02 */ /* 0x000fe20008000f00 */
[----:B------:R-:W-:Y:S02]  /*0240*/  UIADD3 UR4, UPT, UPT, UR5, UR15, URZ ;  /* 0x0000000f05047290 */ /* 0x000fe4000fffe0ff */
[----:B------:R-:W-:Y:S01]  /*0250*/  IMAD.U32 R11, RZ, RZ, UR5 ;  /* 0x00000005ff0b7e24 */ /* 0x000fe2000f8e00ff */
[----:B------:R-:W-:Y:S01]  /*0260*/  IADD3.X R11, PT, PT, R3, -0x1, RZ, P0, !PT ;  /* 0xffffffff030b7810 */ /* 0x000fe200007fe4ff */
[----:B------:R-:W-:Y:S01]  /*0270*/  IMAD.U32 R25, RZ, RZ, UR11 ;  /* 0x0000000bff197e24 */ /* 0x000fe2000f8e00ff */
[----:B0-----:R-:W-:Y:S01]  /*0280*/  MOV R4, UR8 ;  /* 0x0000000800047c02 */ /* 0x001fe20008000f00 */
[----:B------:R-:W-:Y:S01]  /*0290*/  UIADD3 UR8, UP1, UPT, UR14, 0x7a143579, URZ ;  /* 0x7a1435790e087890 */ /* 0x000fe2000ff3e0ff */
[----:B------:R-:W-:Y:S01]  /*02a0*/  MOV R24, UR9 ;  /* 0x0000000900187c02 */ /* 0x000fe20008000f00 */
[----:B------:R-:W-:Y:S02]  /*02b0*/  IMAD.MOV.U32 R2, RZ, RZ, R10 ;  /* 0x000000ffff027224 */ /* 0x000fe400078e000a */
[----:B------:R-:W-:Y:S01]  /*02c0*/  UIADD3.X UR9, UPT, UPT, UR15, 0x61c8864e, URZ, UP1, !UPT ;  /* 0x61c8864e0f097890 */ /* 0x000fe20008ffe4ff */
[----:B------:R-:W-:Y:S01]  /*02d0*/  IMAD.U32 R10, RZ, RZ, UR10 ;  /* 0x0000000aff0a7e24 */ /* 0x000fe2000f8e00ff */
[----:B------:R-:W-:Y:S01]  /*02e0*/  MOV R12, UR8 ;  /* 0x00000008000c7c02 */ /* 0x000fe20008000f00 */
[----:B------:R-:W-:-:S03]  /*02f0*/  IMAD.U32 R26, RZ, RZ, UR4 ;  /* 0x00000004ff1a7e24 */ /* 0x000fc6000f8e00ff */
[----:B------:R-:W-:-:S07]  /*0300*/  MOV R13, UR9 ;  /* 0x00000009000d7c02 */ /* 0x000fce0008000f00 */
.L_x_32:
[----:B------:R-:W-:-:S05]  /*0310*/  MOV R14, R0 ;  /* 0x00000000000e7202 */ /* 0x000fca0000000f00 */
        /* <DEDUP_REMOVED lines=9> */
[----:B----4-:R-:W-:-:S05]  /*03b0*/  IMAD.WIDE.U32 R16, R16, 0x1000000, RZ ;  /* 0x0100000010107825 */ /* 0x010fca00078e00ff */
[----:B------:R-:W-:Y:S01]  /*03c0*/  LOP3.LUT R21, R17, R21, R19, 0xfe, !PT ;  /* 0x0000001511157212 */ /* 0x000fe200078efe13 */
[----:B-----5:R-:W-:Y:S01]  /*03d0*/  IMAD.SHL.U32 R19, R22, 0x100, RZ ;  /* 0x0000010016137824 */ /* 0x020fe200078e00ff */
[----:B------:R-:W-:Y:S01]  /*03e0*/  LOP3.LUT R23, R18, R20, R23, 0xfe, !PT ;  /* 0x0000001412177212 */ /* 0x000fe200078efe17 */
[----:B------:R-:W2:Y:S03]  /*03f0*/  LDG.E.U8 R22, desc[UR6][R14.64+0xd] ;  /* 0x00000d060e167981 */ /* 0x000ea6000c1e1100 */
[----:B------:R-:W-:Y:S01]  /*0400*/  LOP3.LUT R0, R19, R21, R0, 0xfe, !PT ;  /* 0x0000001513007212 */ /* 0x000fe200078efe00 */
[----:B------:R-:W3:Y:S04]  /*0410*/  LDG.E.U8 R18, desc[UR6][R14.64+0x6] ;  /* 0x000006060e127981 */ /* 0x000ee8000c1e1100 */
[----:B------:R-:W4:Y:S04]  /*0420*/  LDG.E.U8 R20, desc[UR6][R14.64+0x7] ;  /* 0x000007060e147981 */ /* 0x000f28000c1e1100 */
[----:B------:R-:W5:Y:S04]  /*0430*/  LDG.E.U8 R21, desc[UR6][R14.64+0xa] ;  /* 0x00000a060e157981 */ /* 0x000f68000c1e1100 */
[----:B------:R-:W2:Y:S01]  /*0440*/  LDG.E.U8 R19, desc[UR6][R14.64+0xb] ;  /* 0x00000b060e137981 */ /* 0x000ea2000c1e1100 */
[----:B------:R-:W-:-:S03]  /*0450*/  LOP3.LUT R17, R23, R16, RZ, 0xfc, !PT ;  /* 0x0000001017117212 */ /* 0x000fc600078efcff */
[----:B------:R-:W2:Y:S01]  /*0460*/  LDG.E.U8 R23, desc[UR6][R14.64+0x8] ;  /* 0x000008060e177981 */ /* 0x000ea2000c1e1100 */
[----:B------:R-:W-:Y:S01]  /*0470*/  IMAD.WIDE.U32 R28, R28, 0x100, RZ ;  /* 0x000001001c1c7825 */ /* 0x000fe200078e00ff */
[----:B---3--:R-:W-:-:S03]  /*0480*/  SHF.L.U32 R16, R18, 0x10, RZ ;  /* 0x0000001012107819 */ /* 0x008fc600000006ff */
[----:B----4-:R-:W-:Y:S02]  /*0490*/  IMAD.SHL.U32 R27, R20, 0x1000000, RZ ;  /* 0x01000000141b7824 */ /* 0x010fe400078e00ff */
[----:B-----5:R-:W-:-:S04]  /*04a0*/  IMAD.WIDE.U32 R20, R21, 0x10000, RZ ;  /* 0x0001000015147825 */ /* 0x020fc800078e00ff */
[----:B--2---:R-:W-:Y:S01]  /*04b0*/  IMAD.WIDE.U32 R18, R19, 0x1000000, RZ ;  /* 0x0100000013127825 */ /* 0x004fe200078e00ff */
[----:B------:R-:W-:Y:S02]  /*04c0*/  LOP3.LUT R16, R27, R0, R16, 0xfe, !PT ;  /* 0x000000001b107212 */ /* 0x000fe400078efe10 */
[----:B------:R-:W2:Y:S02]  /*04d0*/  LDG.E.U8 R27, desc[UR6][R14.64+0x10] ;  /* 0x000010060e1b7981 */ /* 0x000ea4000c1e1100 */
[----:B------:R-:W-:Y:S02]  /*04e0*/  LOP3.LUT R0, R19, R29, R21, 0xfe, !PT ;  /* 0x0000001d13007212 */ /* 0x000fe400078efe15 */
[----:B------:R-:W3:Y:S01]  /*04f0*/  LDG.E.U8 R19, desc[UR6][R14.64+0xc] ;  /* 0x00000c060e137981 */ /* 0x000ee2000c1e1100 */
[----:B------:R-:W-:Y:S01]  /*0500*/  LOP3.LUT R23, R20, R28, R23, 0xfe, !PT ;  /* 0x0000001c14177212 */ /* 0x000fe200078efe17 */
[----:B------:R-:W-:Y:S01]  /*0510*/  IMAD.MOV.U32 R21, RZ, RZ, R26 ;  /* 0x000000ffff157224 */ /* 0x000fe200078e001a */
[----:B------:R-:W-:Y:S01]  /*0520*/  MOV R20, R2 ;  /* 0x0000000200147202 */ /* 0x000fe20000000f00 */
[----:B------:R-:W-:Y:S01]  /*0530*/  IMAD R16, R16, 0x27d4eb4f, RZ ;  /* 0x27d4eb4f10107824 */ /* 0x000fe200078e02ff */
[----:B------:R-:W4:Y:S03]  /*0540*/  LDG.E.U8 R2, desc[UR6][R14.64+0xf] ;  /* 0x00000f060e027981 */ /* 0x000f26000c1e1100 */
[----:B------:R-:W-:-:S04]  /*0550*/  IMAD.WIDE.U32 R20, R17, 0x27d4eb4f, R20 ;  /* 0x27d4eb4f11147825 */ /* 0x000fc800078e0014 */
[----:B------:R-:W-:-:S05]  /*0560*/  IMAD R17, R17, -0x3d4d51c3, R16 ;  /* 0xc2b2ae3d11117824 */ /* 0x000fca00078e0210 */
[----:B------:R-:W-:Y:S02]  /*0570*/  IADD3 R17, PT, PT, R21, R17, RZ ;  /* 0x0000001115117210 */ /* 0x000fe40007ffe0ff */
[----:B------:R-:W5:Y:S01]  /*0580*/  LDG.E.U8 R21, desc[UR6][R14.64+0xe] ;  /* 0x00000e060e157981 */ /* 0x000f62000c1e1100 */
[----:B------:R-:W-:Y:S01]  /*0590*/  IMAD.SHL.U32 R22, R22, 0x100, RZ ;  /* 0x0000010016167824 */ /* 0x000fe200078e00ff */
[----:B------:R-:W-:Y:S02]  /*05a0*/  SHF.L.W.U32.HI R16, R20, 0x1f, R17 ;  /* 0x0000001f14107819 */ /* 0x000fe40000010e11 */
[----:B------:R-:W-:Y:S02]  /*05b0*/  LOP3.LUT R26, R23, R18, RZ, 0xfc, !PT ;  /* 0x00000012171a7212 */ /* 0x000fe400078efcff */
[----:B------:R-:W-:Y:S01]  /*05c0*/  SHF.L.W.U32.HI R17, R17, 0x1f, R20 ;  /* 0x0000001f11117819 */ /* 0x000fe20000010e14 */
[----:B------:R-:W2:Y:S04]  /*05d0*/  LDG.E.U8 R18, desc[UR6][R14.64+0x12] ;  /* 0x000012060e127981 */ /* 0x000ea8000c1e1100 */
[----:B------:R-:W2:Y:S01]  /*05e0*/  LDG.E.U8 R20, desc[UR6][R14.64+0x13] ;  /* 0x000013060e147981 */ /* 0x000ea2000c1e1100 */
[----:B---3--:R-:W-:-:S03]  /*05f0*/  LOP3.LUT R19, R22, R0, R19, 0xfe, !PT ;  /* 0x0000000016137212 */ /* 0x008fc600078efe13 */
[----:B------:R-:W3:Y:S01]  /*0600*/  LDG.E.U8 R22, desc[UR6][R14.64+0x11] ;  /* 0x000011060e167981 */ /* 0x000ee2000c1e1100 */
[----:B----4-:R-:W-:-:S03]  /*0610*/  IMAD.SHL.U32 R2, R2, 0x1000000, RZ ;  /* 0x0100000002027824 */ /* 0x010fc600078e00ff */
[----:B------:R-:W4:Y:S01]  /*0620*/  LDG.E.U8 R0, desc[UR6][R14.64+0x15] ;  /* 0x000015060e007981 */ /* 0x000f22000c1e1100 */
[----:B-----5:R-:W-:-:S04]  /*0630*/  SHF.L.U32 R21, R21, 0x10, RZ ;  /* 0x0000001015157819 */ /* 0x020fc800000006ff */
[----:B------:R-:W-:Y:S02]  /*0640*/  LOP3.LUT R28, R2, R19, R21, 0xfe, !PT ;  /* 0x00000013021c7212 */ /* 0x000fe400078efe15 */
[----:B------:R-:W5:Y:S01]  /*0650*/  LDG.E.U8 R2, desc[UR6][R14.64+0x14] ;  /* 0x000014060e027981 */ /* 0x000f62000c1e1100 */
[----:B--2---:R-:W-:-:S04]  /*0660*/  IMAD.WIDE.U32 R18, R18, 0x10000, RZ ;  /* 0x0001000012127825 */ /* 0x004fc800078e00ff */
[----:B------:R-:W-:-:S04]  /*0670*/  IMAD.WIDE.U32 R20, R20, 0x1000000, RZ ;  /* 0x0100000014147825 */ /* 0x000fc800078e00ff */
[----:B---3--:R-:W-:-:S03]  /*0680*/  IMAD.WIDE.U32 R22, R22, 0x100, RZ ;  /* 0x0000010016167825 */ /* 0x008fc600078e00ff */
[----:B------:R-:W-:Y:S02]  /*0690*/  LOP3.LUT R27, R18, R22, R27, 0xfe, !PT ;  /* 0x00000016121b7212 */ /* 0x000fe400078efe1b */
[----:B------:R-:W-:Y:S01]  /*06a0*/  LOP3.LUT R21, R21, R23, R19, 0xfe, !PT ;  /* 0x0000001715157212 */ /* 0x000fe200078efe13 */
[----:B------:R-:W-:Y:S01]  /*06b0*/  IMAD R19, R28, 0x27d4eb4f, RZ ;  /* 0x27d4eb4f1c137824 */ /* 0x000fe200078e02ff */
[----:B------:R-:W-:Y:S01]  /*06c0*/  MOV R22, R10 ;  /* 0x0000000a00167202 */ /* 0x000fe20000000f00 */
[----:B------:R-:W-:Y:S01]  /*06d0*/  IMAD.MOV.U32 R23, RZ, RZ, R25 ;  /* 0x000000ffff177224 */ /* 0x000fe200078e0019 */
[----:B------:R-:W2:Y:S01]  /*06e0*/  LDG.E.U8 R10, desc[UR6][R14.64+0x16] ;  /* 0x000016060e0a7981 */ /* 0x000ea2000c1e1100 */
[C---:B------:R-:W-:Y:S02]  /*06f0*/  IMAD R19, R26.reuse, -0x3d4d51c3, R19 ;  /* 0xc2b2ae3d1a137824 */ /* 0x040fe400078e0213 */
[----:B------:R-:W-:Y:S01]  /*0700*/  IMAD.WIDE.U32 R22, R26, 0x27d4eb4f, R22 ;  /* 0x27d4eb4f1a167825 */ /* 0x000fe200078e0016 */
[----:B------:R-:W3:Y:S04]  /*0710*/  LDG.E.U8 R25, desc[UR6][R14.64+0x18] ;  /* 0x000018060e197981 */ /* 0x000ee8000c1e1100 */
[----:B------:R-:W-:Y:S01]  /*0720*/  IADD3 R19, PT, PT, R23, R19, RZ ;  /* 0x0000001317137210 */ /* 0x000fe20007ffe0ff */
[----:B----4-:R-:W-:Y:S01]  /*0730*/  IMAD.SHL.U32 R23, R0, 0x100, RZ ;  /* 0x0000010000177824 */ /* 0x010fe200078e00ff */
[----:B------:R-:W4:Y:S02]  /*0740*/  LDG.E.U8 R26, desc[UR6][R14.64+0x19] ;  /* 0x000019060e1a7981 */ /* 0x000f24000c1e1100 */
[----:B------:R-:W-:-:S02]  /*0750*/  SHF.L.W.U32.HI R18, R22, 0x1f, R19 ;  /* 0x0000001f16127819 */ /* 0x000fc40000010e13 */
[----:B------:R-:W-:Y:S02]  /*0760*/  SHF.L.W.U32.HI R19, R19, 0x1f, R22 ;  /* 0x0000001f13137819 */ /* 0x000fe40000010e16 */
[----:B------:R-:W3:Y:S01]  /*0770*/  LDG.E.U8 R22, desc[UR6][R14.64+0x17] ;  /* 0x000017060e167981 */ /* 0x000ee2000c1e1100 */
[----:B------:R-:W-:Y:S02]  /*0780*/  LOP3.LUT R0, R27, R20, RZ, 0xfc, !PT ;  /* 0x000000141b007212 */ /* 0x000fe400078efcff */
[----:B-----5:R-:W-:Y:S01]  /*0790*/  LOP3.LUT R27, R23, R21, R2, 0xfe, !PT ;  /* 0x00000015171b7212 */ /* 0x020fe200078efe02 */
[----:B------:R-:W5:Y:S04]  /*07a0*/  LDG.E.U8 R20, desc[UR6][R14.64+0x1b] ;  /* 0x00001b060e147981 */ /* 0x000f68000c1e1100 */
[----:B------:R-:W5:Y:S01]  /*07b0*/  LDG.E.U8 R23, desc[UR6][R14.64+0x1a] ;  /* 0x00001a060e177981 */ /* 0x000f62000c1e1100 */
[----:B--2---:R-:W-:-:S03]  /*07c0*/  SHF.L.U32 R2, R10, 0x10, RZ ;  /* 0x000000100a027819 */ /* 0x004fc600000006ff */
[----:B------:R-:W2:Y:S01]  /*07d0*/  LDG.E.U8 R10, desc[UR6][R14.64+0x1f] ;  /* 0x00001f060e0a7981 */ /* 0x000ea2000c1e1100 */
[----:B---3--:R-:W-:-:S05]  /*07e0*/  IMAD.SHL.U32 R21, R22, 0x1000000, RZ ;  /* 0x0100000016157824 */ /* 0x008fca00078e00ff */
[----:B------:R-:W-:Y:S01]  /*07f0*/  LOP3.LUT R2, R21, R27, R2, 0xfe, !PT ;  /* 0x0000001b15027212 */ /* 0x000fe200078efe02 */
[----:B----4-:R-:W-:-:S04]  /*0800*/  IMAD.WIDE.U32 R26, R26, 0x100, RZ ;  /* 0x000001001a1a7825 */ /* 0x010fc800078e00ff */
[----:B-----5:R-:W-:-:S04]  /*0810*/  IMAD.WIDE.U32 R22, R23, 0x10000, RZ ;  /* 0x0001000017167825 */ /* 0x020fc800078e00ff */
[----:B------:R-:W-:Y:S01]  /*0820*/  IMAD.WIDE.U32 R20, R20, 0x1000000, RZ ;  /* 0x0100000014147825 */ /* 0x000fe200078e00ff */
[----:B------:R-:W-:Y:S02]  /*0830*/  LOP3.LUT R25, R22, R26, R25, 0xfe, !PT ;  /* 0x0000001a16197212 */ /* 0x000fe400078efe19 */
[----:B------:R-:W3:Y:S02]  /*0840*/  LDG.E.U8 R22, desc[UR6][R14.64+0x1d] ;  /* 0x00001d060e167981 */ /* 0x000ee4000c1e1100 */
[----:B------:R-:W-:Y:S02]  /*0850*/  LOP3.LUT R26, R21, R27, R23, 0xfe, !PT ;  /* 0x0000001b151a7212 */ /* 0x000fe400078efe17 */
[----:B------:R-:W4:Y:S04]  /*0860*/  LDG.E.U8 R23, desc[UR6][R14.64+0x1e] ;  /* 0x00001e060e177981 */ /* 0x000f28000c1e1100 */
[----:B------:R-:W5:Y:S01]  /*0870*/  LDG.E.U8 R21, desc[UR6][R14.64+0x1c] ;  /* 0x00001c060e157981 */ /* 0x000f62000c1e1100 */
[----:B------:R-:W-:-:S05]  /*0880*/  LOP3.LUT R25, R25, R20, RZ, 0xfc, !PT ;  /* 0x0000001419197212 */ /* 0x000fca00078efcff */
[----:B------:R-:W-:Y:S01]  /*0890*/  IMAD.WIDE.U32 R28, R25, 0x27d4eb4f, R12 ;  /* 0x27d4eb4f191c7825 */ /* 0x000fe200078e000c */
[----:B------:R-:W-:-:S04]  /*08a0*/  IADD3 R8, P1, PT, R8, 0x20, RZ ;  /* 0x0000002008087810 */ /* 0x000fc80007f3e0ff */
[----:B------:R-:W-:Y:S01]  /*08b0*/  IADD3.X R6, PT, PT, RZ, R6, RZ, P1, !PT ;  /* 0x00000006ff067210 */ /* 0x000fe20000ffe4ff */
[----:B------:R-:W-:Y:S01]  /*08c0*/  IMAD.WIDE.U32 R12, R19, -0x7a143579, RZ ;  /* 0x85ebca87130c7825 */ /* 0x000fe200078e00ff */
[----:B--2---:R-:W-:Y:S02]  /*08d0*/  SHF.L.U32 R10, R10, 0x18, RZ ;  /* 0x000000180a0a7819 */ /* 0x004fe400000006ff */
[----:B---3--:R-:W-:Y:S01]  /*08e0*/  SHF.L.U32 R22, R22, 0x8, RZ ;  /* 0x0000000816167819 */ /* 0x008fe200000006ff */
[----:B----4-:R-:W-:-:S03]  /*08f0*/  IMAD.U32 R23, R23, 0x10000, RZ ;  /* 0x0001000017177824 */ /* 0x010fc600078e00ff */
[----:B-----5:R-:W-:-:S04]  /*0900*/  LOP3.LUT R21, R22, R26, R21, 0xfe, !PT ;  /* 0x0000001a16157212 */ /* 0x020fc800078efe15 */
[----:B------:R-:W-:Y:S01]  /*0910*/  LOP3.LUT R10, R10, R21, R23, 0xfe, !PT ;  /* 0x000000150a0a7212 */ /* 0x000fe200078efe17 */
[----:B------:R-:W-:Y:S01]  /*0920*/  IMAD R21, R2, 0x27d4eb4f, RZ ;  /* 0x27d4eb4f02157824 */ /* 0x000fe200078e02ff */
[----:B------:R-:W-:Y:S01]  /*0930*/  MOV R23, R24 ;  /* 0x0000001800177202 */ /* 0x000fe20000000f00 */
[----:B------:R-:W-:Y:S02]  /*0940*/  IMAD.MOV.U32 R22, RZ, RZ, R4 ;  /* 0x000000ffff167224 */ /* 0x000fe400078e0004 */
[----:B------:R-:W-:Y:S02]  /*0950*/  IMAD R10, R10, 0x27d4eb4f, RZ ;  /* 0x27d4eb4f0a0a7824 */ /* 0x000fe400078e02ff */
[----:B------:R-:W-:-:S04]  /*0960*/  IMAD.WIDE.U32 R22, R0, 0x27d4eb4f, R22 ;  /* 0x27d4eb4f00167825 */ /* 0x000fc800078e0016 */
[----:B------:R-:W-:Y:S02]  /*0970*/  IMAD R21, R0, -0x3d4d51c3, R21 ;  /* 0xc2b2ae3d00157824 */ /* 0x000fe400078e0215 */
[----:B------:R-:W-:Y:S02]  /*0980*/  IMAD R0, R25, -0x3d4d51c3, R10 ;  /* 0xc2b2ae3d19007824 */ /* 0x000fe400078e020a */
[----:B------:R-:W-:-:S03]  /*0990*/  IMAD.IADD R21, R23, 0x1, R21 ;  /* 0x0000000117157824 */ /* 0x000fc600078e0215 */
[----:B------:R-:W-:Y:S01]  /*09a0*/  IADD3 R23, PT, PT, R29, R0, RZ ;  /* 0x000000001d177210 */ /* 0x000fe20007ffe0ff */
[----:B------:R-:W-:Y:S01]  /*09b0*/  VIADD R29, R5, 0xffffffe0 ;  /* 0xffffffe0051d7836 */ /* 0x000fe20000000000 */
[----:B------:R-:W-:Y:S01]  /*09c0*/  SHF.L.W.U32.HI R20, R22, 0x1f, R21 ;  /* 0x0000001f16147819 */ /* 0x000fe20000010e15 */
[----:B------:R-:W-:Y:S02]  /*09d0*/  IMAD R2, R16, -0x7a143579, RZ ;  /* 0x85ebca8710027824 */ /* 0x000fe400078e02ff */
[----:B------:R-:W-:Y:S01]  /*09e0*/  IMAD R4, R18, -0x7a143579, RZ ;  /* 0x85ebca8712047824 */ /* 0x000fe200078e02ff */
[----:B------:R-:W-:Y:S01]  /*09f0*/  ISETP.GT.U32.AND P0, PT, R8, R29, PT ;  /* 0x0000001d0800720c */ /* 0x000fe20003f04070 */
[----:B------:R-:W-:Y:S01]  /*0a00*/  IMAD.WIDE.U32 R26, R17, -0x7a143579, RZ ;  /* 0x85ebca87111a7825 */ /* 0x000fe200078e00ff */
[----:B------:R-:W-:Y:S02]  /*0a10*/  SHF.L.W.U32.HI R21, R21, 0x1f, R22 ;  /* 0x0000001f15157819 */ /* 0x000fe40000010e16 */
[----:B------:R-:W-:Y:S01]  /*0a20*/  ISETP.GT.U32.AND.EX P0, PT, R6, R11, PT, P0 ;  /* 0x0000000b0600720c */ /* 0x000fe20003f04100 */
[----:B------:R-:W-:-:S02]  /*0a30*/  IMAD R26, R17, -0x61c8864f, R2 ;  /* 0x9e3779b1111a7824 */ /* 0x000fc400078e0202 */
[----:B------:R-:W-:Y:S01]  /*0a40*/  IMAD R25, R19, -0x61c8864f, R4 ;  /* 0x9e3779b113197824 */ /* 0x000fe200078e0204 */
[----:B------:R-:W-:Y:S01]  /*0a50*/  SHF.L.W.U32.HI R22, R28, 0x1f, R23 ;  /* 0x0000001f1c167819 */ /* 0x000fe20000010e17 */
[----:B------:R-:W-:Y:S01]  /*0a60*/  IMAD R0, R20, -0x7a143579, RZ ;  /* 0x85ebca8714007824 */ /* 0x000fe200078e02ff */
[----:B------:R-:W-:Y:S01]  /*0a70*/  IADD3 R26, PT, PT, R27, R26, RZ ;  /* 0x0000001a1b1a7210 */ /* 0x000fe20007ffe0ff */
[----:B------:R-:W-:Y:S01]  /*0a80*/  IMAD.IADD R25, R13, 0x1, R25 ;  /* 0x000000010d197824 */ /* 0x000fe200078e0219 */
[----:B------:R-:W-:Y:S01]  /*0a90*/  SHF.L.W.U32.HI R23, R23, 0x1f, R28 ;  /* 0x0000001f17177819 */ /* 0x000fe20000010e1c */
[----:B------:R-:W-:-:S04]  /*0aa0*/  IMAD.WIDE.U32 R12, R21, -0x7a143579, RZ ;  /* 0x85ebca87150c7825 */ /* 0x000fc800078e00ff */
[----:B------:R-:W-:Y:S02]  /*0ab0*/  IMAD R27, R21, -0x61c8864f, R0 ;  /* 0x9e3779b1151b7824 */ /* 0x000fe400078e0200 */
[----:B------:R-:W-:Y:S01]  /*0ac0*/  IMAD R2, R22, -0x7a143579, RZ ;  /* 0x85ebca8716027824 */ /* 0x000fe200078e02ff */
[----:B------:R-:W-:Y:S01]  /*0ad0*/  MOV R4, R12 ;  /* 0x0000000c00047202 */ /* 0x000fe20000000f00 */
[----:B------:R-:W-:Y:S01]  /*0ae0*/  IMAD.IADD R24, R13, 0x1, R27 ;  /* 0x000000010d187824 */ /* 0x000fe200078e021b */
[----:B------:R-:W-:Y:S01]  /*0af0*/  IADD3 R0, P2, PT, R14, 0x20, RZ ;  /* 0x000000200e007810 */ /* 0x000fe20007f5e0ff */
[C---:B------:R-:W-:Y:S02]  /*0b00*/  IMAD R27, R23.reuse, -0x61c8864f, R2 ;  /* 0x9e3779b1171b7824 */ /* 0x040fe400078e0202 */
[----:B------:R-:W-:-:S04]  /*0b10*/  IMAD.WIDE.U32 R12, R23, -0x7a143579, RZ ;  /* 0x85ebca87170c7825 */ /* 0x000fc800078e00ff */
[----:B------:R-:W-:Y:S01]  /*0b20*/  IMAD.X R15, RZ, RZ, R15, P2 ;  /* 0x000000ffff0f7224 */ /* 0x000fe200010e060f */
[----:B------:R-:W-:Y:S01]  /*0b30*/  IADD3 R13, PT, PT, R13, R27, RZ ;  /* 0x0000001b0d0d7210 */ /* 0x000fe20007ffe0ff */
[----:B------:R-:W-:Y:S02]  /*0b40*/  IMAD R2, R17, -0x7a143579, RZ ;  /* 0x85ebca8711027824 */ /* 0x000fe400078e02ff */
[----:B------:R-:W-:Y:S01]  /*0b50*/  IMAD R10, R19, -0x7a143579, RZ ;  /* 0x85ebca87130a7824 */ /* 0x000fe200078e02ff */
[----:B------:R-:W-:Y:S06]  /*0b60*/  @!P0 BRA `(.L_x_32) ;  /* 0xfffffff400e88947 */ /* 0x000fec000383ffff */
[----:B------:R-:W-:Y:S05]  /*0b70*/  BSYNC.RECONVERGENT B1 ;  /* 0x0000000000017941 */ /* 0x000fea0003800200 */
.L_x_31:
        /* <DEDUP_REMOVED lines=9> */
[----:B------:R-:W-:Y:S01]  /*0c10*/  IMAD R4, R16, 0xf796ca9, RZ ;  /* 0x0f796ca910047824 */ /* 0x000fe200078e02ff */
[----:B------:R-:W-:Y:S01]  /*0c20*/  LEA.HI R26, P0, R25, R10, RZ, 0x7 ;  /* 0x0000000a191a7211 */ /* 0x000fe200078138ff */
[----:B------:R-:W-:Y:S02]  /*0c30*/  IMAD R2, R20, -0x43579000, RZ ;  /* 0xbca8700014027824 */ /* 0x000fe400078e02ff */
[----:B------:R-:W-:Y:S01]  /*0c40*/  IMAD.U32 R16, R16, -0x80000000, RZ ;  /* 0x8000000010107824 */ /* 0x000fe200078e00ff */
[----:B------:R-:W-:Y:S01]  /*0c50*/  IADD3.X R27, PT, PT, R11, R27, RZ, P0, !PT ;  /* 0x0000001b0b1b7210 */ /* 0x000fe200007fe4ff */
[----:B------:R-:W-:-:S04]  /*0c60*/  IMAD.WIDE.U32 R10, R17, 0xf796ca9, RZ ;  /* 0x0f796ca9110a7825 */ /* 0x000fc800078e00ff */
[----:B------:R-:W-:-:S04]  /*0c70*/  IMAD.WIDE.U32 R26, R21, -0x43579000, R26 ;  /* 0xbca87000151a7825 */ /* 0x000fc800078e001a */
[----:B------:R-:W-:Y:S01]  /*0c80*/  IMAD R10, R17, -0x210ca4ff, R4 ;  /* 0xdef35b01110a7824 */ /* 0x000fe200078e0204 */
[----:B------:R-:W-:Y:S01]  /*0c90*/  LEA.HI R24, P0, R24, R26, RZ, 0xc ;  /* 0x0000001a18187211 */ /* 0x000fe200078160ff */
[----:B------:R-:W-:Y:S02]  /*0ca0*/  IMAD R25, R21, 0x779b185e, R2 ;  /* 0x779b185e15197824 */ /* 0x000fe400078e0202 */
[C---:B------:R-:W-:Y:S01]  /*0cb0*/  IMAD R12, R18.reuse, 0xf796ca9, RZ ;  /* 0x0f796ca9120c7824 */ /* 0x040fe200078e02ff */
[----:B------:R-:W-:Y:S01]  /*0cc0*/  IADD3 R2, PT, PT, R11, R10, RZ ;  /* 0x0000000a0b027210 */ /* 0x000fe20007ffe0ff */
[----:B------:R-:W-:Y:S01]  /*0cd0*/  IMAD.X R25, R27, 0x1, R25, P0 ;  /* 0x000000011b197824 */ /* 0x000fe200000e0619 */
[----:B------:R-:W-:Y:S01]  /*0ce0*/  SHF.L.U32 R18, R18, 0x1f, RZ ;  /* 0x0000001f12127819 */ /* 0x000fe200000006ff */
[C---:B------:R-:W-:Y:S02]  /*0cf0*/  IMAD R27, R17.reuse, -0x784349ac, R16 ;  /* 0x87bcb654111b7824 */ /* 0x040fe400078e0210 */
[----:B------:R-:W-:-:S04]  /*0d00*/  IMAD.WIDE.U32 R10, R17, -0x80000000, RZ ;  /* 0x80000000110a7825 */ /* 0x000fc800078e00ff */
[----:B------:R-:W-:Y:S01]  /*0d10*/  IMAD R29, R19, -0x210ca4ff, R12 ;  /* 0xdef35b01131d7824 */ /* 0x000fe200078e020c */
[----:B------:R-:W-:Y:S01]  /*0d20*/  SHF.R.U32.HI R12, RZ, 0x1, R2 ;  /* 0x00000001ff0c7819 */ /* 0x000fe20000011602 */
[----:B------:R-:W-:Y:S01]  /*0d30*/  IMAD.WIDE.U32 R24, R23, 0x2a1c0000, R24 ;  /* 0x2a1c000017187825 */ /* 0x000fe200078e0018 */
[----:B------:R-:W-:Y:S02]  /*0d40*/  IADD3 R2, PT, PT, R11, R27, RZ ;  /* 0x0000001b0b027210 */ /* 0x000fe40007ffe0ff */
[----:B------:R-:W-:Y:S01]  /*0d50*/  LOP3.LUT R12, R12, R10, RZ, 0xfc, !PT ;  /* 0x0000000a0c0c7212 */ /* 0x000fe200078efcff */
[----:B------:R-:W-:Y:S01]  /*0d60*/  IMAD R4, R22, 0x2a1c0000, RZ ;  /* 0x2a1c000016047824 */ /* 0x000fe200078e02ff */
[----:B------:R-:W-:Y:S01]  /*0d70*/  LEA.HI R27, P0, R13, R24, RZ, 0x12 ;  /* 0x000000180d1b7211 */ /* 0x000fe200078190ff */
[----:B------:R-:W-:Y:S02]  /*0d80*/  IMAD R13, R2, -0x7a143579, RZ ;  /* 0x85ebca87020d7824 */ /* 0x000fe400078e02ff */
[----:B------:R-:W-:-:S02]  /*0d90*/  IMAD R4, R23, -0x1939e851, R4 ;  /* 0xe6c617af17047824 */ /* 0x000fc400078e0204 */
[----:B------:R-:W-:-:S04]  /*0da0*/  IMAD.WIDE.U32 R16, R19, 0xf796ca9, RZ ;  /* 0x0f796ca913107825 */ /* 0x000fc800078e00ff */
[----:B------:R-:W-:Y:S02]  /*0db0*/  IMAD.X R24, R25, 0x1, R4, P0 ;  /* 0x0000000119187824 */ /* 0x000fe400000e0604 */
[----:B------:R-:W-:Y:S02]  /*0dc0*/  IMAD R4, R20, 0xf796ca9, RZ ;  /* 0x0f796ca914047824 */ /* 0x000fe400078e02ff */
[C---:B------:R-:W-:Y:S02]  /*0dd0*/  IMAD R2, R12.reuse, -0x61c8864f, R13 ;  /* 0x9e3779b10c027824 */ /* 0x040fe400078e020d */
[----:B------:R-:W-:Y:S02]  /*0de0*/  IMAD.IADD R29, R17, 0x1, R29 ;  /* 0x00000001111d7824 */ /* 0x000fe400078e021d */
[----:B------:R-:W-:-:S03]  /*0df0*/  IMAD.WIDE.U32 R12, R12, -0x7a143579, RZ ;  /* 0x85ebca870c0c7825 */ /* 0x000fc600078e00ff */
[----:B------:R-:W-:Y:S01]  /*0e00*/  SHF.R.U32.HI R29, RZ, 0x1, R29 ;  /* 0x00000001ff1d7819 */ /* 0x000fe2000001161d */
[----:B------:R-:W-:Y:S01]  /*0e10*/  IMAD.WIDE.U32 R10, R21, 0xf796ca9, RZ ;  /* 0x0f796ca9150a7825 */ /* 0x000fe200078e00ff */
[----:B------:R-:W-:-:S03]  /*0e20*/  LOP3.LUT R27, R27, R12, RZ, 0x3c, !PT ;  /* 0x0000000c1b1b7212 */ /* 0x000fc600078e3cff */
[C---:B------:R-:W-:Y:S02]  /*0e30*/  IMAD R25, R19.reuse, -0x784349ac, R18 ;  /* 0x87bcb65413197824 */ /* 0x040fe400078e0212 */
[----:B------:R-:W-:Y:S01]  /*0e40*/  IMAD.WIDE.U32 R16, R19, -0x80000000, RZ ;  /* 0x8000000013107825 */ /* 0x000fe200078e00ff */
[----:B------:R-:W-:-:S03]  /*0e50*/  IADD3 R19, PT, PT, R13, R2, RZ ;  /* 0x000000020d137210 */ /* 0x000fc60007ffe0ff */
[----:B------:R-:W-:Y:S01]  /*0e60*/  IMAD R10, R21, -0x210ca4ff, R4 ;  /* 0xdef35b01150a7824 */ /* 0x000fe200078e0204 */
[----:B------:R-:W-:Y:S01]  /*0e70*/  IADD3 R25, PT, PT, R17, R25, RZ ;  /* 0x0000001911197210 */ /* 0x000fe20007ffe0ff */
[----:B------:R-:W-:Y:S01]  /*0e80*/  IMAD.U32 R20, R20, -0x80000000, RZ ;  /* 0x8000000014147824 */ /* 0x000fe200078e00ff */
[----:B------:R-:W-:Y:S01]  /*0e90*/  LOP3.LUT R24, R24, R19, RZ, 0x3c, !PT ;  /* 0x0000001318187212 */ /* 0x000fe200078e3cff */
[----:B------:R-:W-:Y:S02]  /*0ea0*/  IMAD.IADD R2, R11, 0x1, R10 ;  /* 0x000000010b027824 */ /* 0x000fe400078e020a */
[----:B------:R-:W-:Y:S01]  /*0eb0*/  HFMA2 R10, -RZ, RZ, -3.34765625, -0.09979248046875 ;  /* 0xc2b2ae63ff0a7431 */ /* 0x000fe200000001ff */
[----:B------:R-:W-:Y:S01]  /*0ec0*/  LOP3.LUT R13, R29, R16, RZ, 0xfc, !PT ;  /* 0x000000101d0d7212 */ /* 0x000fe200078efcff */
[----:B------:R-:W-:Y:S02]  /*0ed0*/  IMAD R4, R25, -0x7a143579, RZ ;  /* 0x85ebca8719047824 */ /* 0x000fe400078e02ff */
[----:B------:R-:W-:-:S02]  /*0ee0*/  IMAD.MOV.U32 R11, RZ, RZ, -0x7a143589 ;  /* 0x85ebca77ff0b7424 */ /* 0x000fc400078e00ff */
[----:B------:R-:W-:Y:S02]  /*0ef0*/  IMAD R24, R24, -0x7a143579, RZ ;  /* 0x85ebca8718187824 */ /* 0x000fe400078e02ff */
[C---:B------:R-:W-:Y:S02]  /*0f00*/  IMAD R4, R13.reuse, -0x61c8864f, R4 ;  /* 0x9e3779b10d047824 */ /* 0x040fe400078e0204 */
[----:B------:R-:W-:-:S04]  /*0f10*/  IMAD.WIDE.U32 R12, R13, -0x7a143579, RZ ;  /* 0x85ebca870d0c7825 */ /* 0x000fc800078e00ff */
[C---:B------:R-:W-:Y:S02]  /*0f20*/  IMAD R29, R27.reuse, -0x61c8864f, R24 ;  /* 0x9e3779b11b1d7824 */ /* 0x040fe400078e0218 */
[----:B------:R-:W-:-:S04]  /*0f30*/  IMAD.WIDE.U32 R16, R27, -0x7a143579, R10 ;  /* 0x85ebca871b107825 */ /* 0x000fc800078e000a */
[C---:B------:R-:W-:Y:S02]  /*0f40*/  IMAD R25, R21.reuse, -0x784349ac, R20 ;  /* 0x87bcb65415197824 */ /* 0x040fe400078e0214 */
[----:B------:R-:W-:Y:S01]  /*0f50*/  IMAD.WIDE.U32 R18, R21, -0x80000000, RZ ;  /* 0x8000000015127825 */ /* 0x000fe200078e00ff */
[----:B------:R-:W-:Y:S02]  /*0f60*/  SHF.R.U32.HI R21, RZ, 0x1, R2 ;  /* 0x00000001ff157819 */ /* 0x000fe40000011602 */
[----:B------:R-:W-:Y:S01]  /*0f70*/  IADD3 R2, PT, PT, R13, R4, RZ ;  /* 0x000000040d027210 */ /* 0x000fe20007ffe0ff */
[----:B------:R-:W-:Y:S01]  /*0f80*/  IMAD.IADD R13, R17, 0x1, R29 ;  /* 0x00000001110d7824 */ /* 0x000fe200078e021d */
[----:B------:R-:W-:Y:S01]  /*0f90*/  IADD3 R25, PT, PT, R19, R25, RZ ;  /* 0x0000001913197210 */ /* 0x000fe20007ffe0ff */
[C---:B------:R-:W-:Y:S01]  /*0fa0*/  IMAD R14, R22.reuse, 0xf796ca9, RZ ;  /* 0x0f796ca9160e7824 */ /* 0x040fe200078e02ff */
[----:B------:R-:W-:Y:S01]  /*0fb0*/  LOP3.LUT R17, R21, R18, RZ, 0xfc, !PT ;  /* 0x0000001215117212 */ /* 0x000fe200078efcff */
[----:B------:R-:W-:Y:S01]  /*0fc0*/  IMAD.U32 R22, R22, -0x80000000, RZ ;  /* 0x8000000016167824 */ /* 0x000fe200078e00ff */
[----:B------:R-:W-:Y:S01]  /*0fd0*/  LOP3.LUT R2, R13, R2, RZ, 0x3c, !PT ;  /* 0x000000020d027212 */ /* 0x000fe200078e3cff */
[----:B------:R-:W-:Y:S01]  /*0fe0*/  IMAD R4, R25, -0x7a143579, RZ ;  /* 0x85ebca8719047824 */ /* 0x000fe200078e02ff */
[----:B------:R-:W-:Y:S01]  /*0ff0*/  LOP3.LUT R19, R16, R12, RZ, 0x3c, !PT ;  /* 0x0000000c10137212 */ /* 0x000fe200078e3cff */
[----:B------:R-:W-:-:S04]  /*1000*/  IMAD.WIDE.U32 R12, R23, 0xf796ca9, RZ ;  /* 0x0f796ca9170c7825 */ /* 0x000fc800078e00ff */
[----:B------:R-:W-:Y:S02]  /*1010*/  IMAD R2, R2, -0x7a143579, RZ ;  /* 0x85ebca8702027824 */ /* 0x000fe400078e02ff */
[----:B------:R-:W-:Y:S02]  /*1020*/  IMAD R12, R23, -0x210ca4ff, R14 ;  /* 0xdef35b01170c7824 */ /* 0x000fe400078e020e */
[----:B------:R-:W-:Y:S02]  /*1030*/  IMAD R29, R17, -0x61c8864f, R4 ;  /* 0x9e3779b1111d7824 */ /* 0x000fe400078e0204 */
[----:B------:R-:W-:Y:S01]  /*1040*/  IMAD R27, R19, -0x61c8864f, R2 ;  /* 0x9e3779b1131b7824 */ /* 0x000fe200078e0202 */
[----:B------:R-:W-:Y:S01]  /*1050*/  IADD3 R13, PT, PT, R13, R12, RZ ;  /* 0x0000000c0d0d7210 */ /* 0x000fe20007ffe0ff */
[----:B------:R-:W-:-:S03]  /*1060*/  IMAD.WIDE.U32 R16, R17, -0x7a143579, RZ ;  /* 0x85ebca8711107825 */ /* 0x000fc600078e00ff */
[----:B------:R-:W-:Y:S01]  /*1070*/  SHF.R.U32.HI R13, RZ, 0x1, R13 ;  /* 0x00000001ff0d7819 */ /* 0x000fe2000001160d */
[----:B------:R-:W-:-:S04]  /*1080*/  IMAD.WIDE.U32 R18, R19, -0x7a143579, R10 ;  /* 0x85ebca8713127825 */ /* 0x000fc800078e000a */
[C---:B------:R-:W-:Y:S02]  /*1090*/  IMAD R25, R23.reuse, -0x784349ac, R22 ;  /* 0x87bcb65417197824 */ /* 0x040fe400078e0216 */
[----:B------:R-:W-:-:S04]  /*10a0*/  IMAD.WIDE.U32 R20, R23, -0x80000000, RZ ;  /* 0x8000000017147825 */ /* 0x000fc800078e00ff */
[----:B------:R-:W-:Y:S01]  /*10b0*/  IMAD.IADD R2, R17, 0x1, R29 ;  /* 0x0000000111027824 */ /* 0x000fe200078e021d */
[----:B------:R-:W-:Y:S01]  /*10c0*/  IADD3 R17, PT, PT, R19, R27, RZ ;  /* 0x0000001b13117210 */ /* 0x000fe20007ffe0ff */
[----:B------:R-:W-:Y:S01]  /*10d0*/  IMAD.IADD R25, R21, 0x1, R25 ;  /* 0x0000000115197824 */ /* 0x000fe200078e0219 */
[----:B------:R-:W-:Y:S02]  /*10e0*/  LOP3.LUT R12, R13, R20, RZ, 0xfc, !PT ;  /* 0x000000140d0c7212 */ /* 0x000fe400078efcff */
[----:B------:R-:W-:Y:S01]  /*10f0*/  LOP3.LUT R2, R17, R2, RZ, 0x3c, !PT ;  /* 0x0000000211027212 */ /* 0x000fe200078e3cff */
[----:B------:R-:W-:Y:S01]  /*1100*/  IMAD R25, R25, -0x7a143579, RZ ;  /* 0x85ebca8719197824 */ /* 0x000fe200078e02ff */
[----:B------:R-:W-:-:S03]  /*1110*/  LOP3.LUT R17, R18, R16, RZ, 0x3c, !PT ;  /* 0x0000001012117212 */ /* 0x000fc600078e3cff */
[----:B------:R-:W-:Y:S02]  /*1120*/  IMAD R2, R2, -0x7a143579, RZ ;  /* 0x85ebca8702027824 */ /* 0x000fe400078e02ff */
[C---:B------:R-:W-:Y:S02]  /*1130*/  IMAD R25, R12.reuse, -0x61c8864f, R25 ;  /* 0x9e3779b10c197824 */ /* 0x040fe400078e0219 */
[----:B------:R-:W-:-:S04]  /*1140*/  IMAD.WIDE.U32 R12, R12, -0x7a143579, RZ ;  /* 0x85ebca870c0c7825 */ /* 0x000fc800078e00ff */
[----:B------:R-:W-:Y:S01]  /*1150*/  IMAD R19, R17, -0x61c8864f, R2 ;  /* 0x9e3779b111137824 */ /* 0x000fe200078e0202 */
[----:B------:R-:W-:Y:S01]  /*1160*/  IADD3 R2, PT, PT, R13, R25, RZ ;  /* 0x000000190d027210 */ /* 0x000fe20007ffe0ff */
[----:B------:R-:W-:-:S04]  /*1170*/  IMAD.WIDE.U32 R16, R17, -0x7a143579, R10 ;  /* 0x85ebca8711107825 */ /* 0x000fc800078e000a */
[----:B------:R-:W-:-:S05]  /*1180*/  IMAD.IADD R13, R17, 0x1, R19 ;  /* 0x00000001110d7824 */ /* 0x000fca00078e0213 */
[----:B------:R-:W-:Y:S02]  /*1190*/  LOP3.LUT R2, R13, R2, RZ, 0x3c, !PT ;  /* 0x000000020d027212 */ /* 0x000fe400078e3cff */
[----:B------:R-:W-:-:S03]  /*11a0*/  LOP3.LUT R13, R16, R12, RZ, 0x3c, !PT ;  /* 0x0000000c100d7212 */ /* 0x000fc600078e3cff */
[----:B------:R-:W-:Y:S02]  /*11b0*/  IMAD R2, R2, -0x7a143579, RZ ;  /* 0x85ebca8702027824 */ /* 0x000fe400078e02ff */
[----:B------:R-:W-:-:S04]  /*11c0*/  IMAD.WIDE.U32 R10, R13, -0x7a143579, R10 ;  /* 0x85ebca870d0a7825 */ /* 0x000fc800078e000a */
[----:B------:R-:W-:-:S05]  /*11d0*/  IMAD R13, R13, -0x61c8864f, R2 ;  /* 0x9e3779b10d0d7824 */ /* 0x000fca00078e0202 */
[----:B------:R-:W-:Y:S01]  /*11e0*/  IADD3 R11, PT, PT, R11, R13, RZ ;  /* 0x0000000d0b0b7210 */ /* 0x000fe20007ffe0ff */
[----:B------:R-:W-:Y:S06]  /*11f0*/  BRA `(.L_x_33) ;  /* 0x0000000000187947 */ /* 0x000fec0003800000 */
.L_x_30:
[----:B------:R-:W-:Y:S01]  /*1200*/  UIADD3 UR4, UP0, UPT, UR14, 0x165667c5, URZ ;  /* 0x165667c50e047890 */ /* 0x000fe2000ff1e0ff */
[----:B------:R-:W-:Y:S01]  /*1210*/  IMAD.MOV.U32 R0, RZ, RZ, R8 ;  /* 0x000000ffff007224 */ /* 0x000fe200078e0008 */
[----:B------:R-:W-:Y:S02]  /*1220*/  MOV R15, R6 ;  /* 0x00000006000f7202 */ /* 0x000fe40000000f00 */
[----:B------:R-:W-:Y:S02]  /*1230*/  UIADD3.X UR5, UPT, UPT, UR15, 0x27d4eb2f, URZ, UP0, !UPT ;  /* 0x27d4eb2f0f057890 */ /* 0x000fe400087fe4ff */
[----:B------:R-:W-:-:S04]  /*1240*/  IMAD.U32 R10, RZ, RZ, UR4 ;  /* 0x00000004ff0a7e24 */ /* 0x000fc8000f8e00ff */
[----:B------:R-:W-:-:S07]  /*1250*/  MOV R11, UR5 ;  /* 0x00000005000b7c02 */ /* 0x000fce0008000f00 */
.L_x_33:
[----:B------:R-:W-:Y:S05]  /*1260*/  BSYNC.RECONVERGENT B0 ;  /* 0x0000000000007941 */ /* 0x000fea0003800200 */
.L_x_29:
[----:B------:R-:W-:Y:S01]  /*1270*/  IADD3 R12, P1, PT, R8, 0x8, RZ ;  /* 0x00000008080c7810 */ /* 0x000fe20007f3e0ff */
[----:B------:R-:W-:Y:S01]  /*1280*/  BSSY.RECONVERGENT B0, `(.L_x_34) ;  /* 0x0000049000007945 */ /* 0x000fe20003800200 */
[----:B------:R-:W-:Y:S02]  /*1290*/  SHF.R.S32.HI R14, RZ, 0x1f, R7 ;  /* 0x0000001fff0e7819 */ /* 0x000fe40000011407 */
[----:B------:R-:W-:Y:S01]  /*12a0*/  ISETP.GT.U32.AND P0, PT, R12, R5, PT ;  /* 0x000000050c00720c */ /* 0x000fe20003f04070 */
[----:B------:R-:W-:Y:S01]  /*12b0*/  IMAD.X R16, RZ, RZ, R6, P1 ;  /* 0x000000ffff107224 */ /* 0x000fe200008e0606 */
[----:B------:R-:W-:Y:S01]  /*12c0*/  IADD3 R4, P1, PT, R7, R10, RZ ;  /* 0x0000000a07047210 */ /* 0x000fe20007f3e0ff */
[----:B------:R-:W-:-:S03]  /*12d0*/  IMAD.MOV.U32 R10, RZ, RZ, R0 ;  /* 0x000000ffff0a7224 */ /* 0x000fc600078e0000 */
[----:B------:R-:W-:Y:S02]  /*12e0*/  ISETP.GT.U32.AND.EX P0, PT, R16, R3, PT, P0 ;  /* 0x000000031000720c */ /* 0x000fe40003f04100 */
[----:B------:R-:W-:Y:S02]  /*12f0*/  IADD3.X R2, PT, PT, R14, R11, RZ, P1, !PT ;  /* 0x0000000b0e027210 */ /* 0x000fe40000ffe4ff */
[----:B------:R-:W-:-:S09]  /*1300*/  MOV R11, R15 ;  /* 0x0000000f000b7202 */ /* 0x000fd20000000f00 */
[----:B------:R-:W-:Y:S05]  /*1310*/  @P0 BRA `(.L_x_35) ;  /* 0x0000000000fc0947 */ /* 0x000fea0003800000 */
[----:B------:R-:W-:Y:S01]  /*1320*/  BSSY.RECONVERGENT B1, `(.L_x_36) ;  /* 0x000003c000017945 */ /* 0x000fe20003800200 */
[----:B------:R-:W-:Y:S01]  /*1330*/  IMAD.MOV.U32 R6, RZ, RZ, R12 ;  /* 0x000000ffff067224 */ /* 0x000fe200078e000c */
[----:B------:R-:W-:Y:S01]  /*1340*/  MOV R8, R16 ;  /* 0x0000001000087202 */ /* 0x000fe20000000f00 */
[----:B------:R-:W-:Y:S01]  /*1350*/  IMAD.MOV.U32 R10, RZ, RZ, R0 ;  /* 0x000000ffff0a7224 */ /* 0x000fe200078e0000 */
[----:B------:R-:W-:-:S07]  /*1360*/  MOV R11, R15 ;  /* 0x0000000f000b7202 */ /* 0x000fce0000000f00 */
.L_x_37:
        /* <DEDUP_REMOVED lines=14> */
[----:B------:R-:W-:-:S04]  /*1450*/  LOP3.LUT R13, R19, R13, R17, 0xfe, !PT ;  /* 0x0000000d130d7212 */ /* 0x000fc800078efe11 */
[----:B------:R-:W-:Y:S01]  /*1460*/  LOP3.LUT R23, R24, R13, R23, 0xfe, !PT ;  /* 0x0000000d18177212 */ /* 0x000fe200078efe17 */
[----:B------:R-:W-:Y:S01]  /*1470*/  IMAD.SHL.U32 R13, R20, 0x1000000, RZ ;  /* 0x01000000140d7824 */ /* 0x000fe200078e00ff */
        /* <DEDUP_REMOVED lines=12> */
[----:B------:R-:W-:-:S04]  /*1540*/  SHF.R.U32.HI R13, RZ, 0x1, R17 ;  /* 0x00000001ff0d7819 */ /* 0x000fc80000011611 */
[----:B------:R-:W-:Y:S01]  /*1550*/  LOP3.LUT R12, R13, R12, RZ, 0xfc, !PT ;  /* 0x0000000c0d0c7212 */ /* 0x000fe200078efcff */
[----:B------:R-:W-:Y:S01]  /*1560*/  IMAD R13, R16, -0x7a143579, RZ ;  /* 0x85ebca87100d7824 */ /* 0x000fe200078e02ff */
[----:B------:R-:W-:-:S03]  /*1570*/  MOV R16, R6 ;  /* 0x0000000600107202 */ /* 0x000fc60000000f00 */
[C---:B------:R-:W-:Y:S02]  /*1580*/  IMAD R17, R12.reuse, -0x61c8864f, R13 ;  /* 0x9e3779b10c117824 */ /* 0x040fe400078e020d */
[----:B------:R-:W-:Y:S01]  /*1590*/  IMAD.WIDE.U32 R12, R12, -0x7a143579, RZ ;  /* 0x85ebca870c0c7825 */ /* 0x000fe200078e00ff */
[----:B------:R-:W-:-:S03]  /*15a0*/  IADD3 R6, P1, PT, R6, 0x8, RZ ;  /* 0x0000000806067810 */ /* 0x000fc60007f3e0ff */
[----:B------:R-:W-:Y:S01]  /*15b0*/  IMAD.IADD R17, R13, 0x1, R17 ;  /* 0x000000010d117824 */ /* 0x000fe200078e0211 */
[----:B------:R-:W-:Y:S01]  /*15c0*/  ISETP.GT.U32.AND P0, PT, R6, R5, PT ;  /* 0x000000050600720c */ /* 0x000fe20003f04070 */
[----:B------:R-:W-:Y:S01]  /*15d0*/  IMAD.MOV.U32 R18, RZ, RZ, R8 ;  /* 0x000000ffff127224 */ /* 0x000fe200078e0008 */
[----:B------:R-:W-:Y:S02]  /*15e0*/  IADD3.X R8, PT, PT, RZ, R8, RZ, P1, !PT ;  /* 0x00000008ff087210 */ /* 0x000fe40000ffe4ff */
[----:B------:R-:W-:Y:S02]  /*15f0*/  LOP3.LUT R4, R12, R4, RZ, 0x3c, !PT ;  /* 0x000000040c047212 */ /* 0x000fe400078e3cff */
[----:B------:R-:W-:Y:S01]  /*1600*/  LOP3.LUT R17, R17, R2, RZ, 0x3c, !PT ;  /* 0x0000000211117212 */ /* 0x000fe200078e3cff */
[----:B------:R-:W-:Y:S01]  /*1610*/  HFMA2 R13, -RZ, RZ, -9.0301036834716796875e-05, -12.9296875 ;  /* 0x85ebca77ff0d7431 */ /* 0x000fe200000001ff */
[----:B------:R-:W-:Y:S02]  /*1620*/  ISETP.GT.U32.AND.EX P0, PT, R8, R3, PT, P0 ;  /* 0x000000030800720c */ /* 0x000fe40003f04100 */
[----:B------:R-:W-:Y:S01]  /*1630*/  SHF.L.W.U32.HI R2, R4, 0x1b, R17 ;  /* 0x0000001b04027819 */ /* 0x000fe20000010e11 */
[----:B------:R-:W-:Y:S01]  /*1640*/  IMAD.MOV.U32 R12, RZ, RZ, -0x3d4d519d ;  /* 0xc2b2ae63ff0c7424 */ /* 0x000fe200078e00ff */
[----:B------:R-:W-:-:S03]  /*1650*/  SHF.L.W.U32.HI R17, R17, 0x1b, R4 ;  /* 0x0000001b11117819 */ /* 0x000fc60000010e04 */
[----:B------:R-:W-:Y:S01]  /*1660*/  IMAD R2, R2, -0x7a143579, RZ ;  /* 0x85ebca8702027824 */ /* 0x000fe200078e02ff */
[----:B------:R-:W-:Y:S01]  /*1670*/  IADD3 R0, P1, PT, R0, 0x8, RZ ;  /* 0x0000000800007810 */ /* 0x000fe20007f3e0ff */
[----:B------:R-:W-:-:S04]  /*1680*/  IMAD.WIDE.U32 R12, R17, -0x7a143579, R12 ;  /* 0x85ebca87110c7825 */ /* 0x000fc800078e000c */
[----:B------:R-:W-:Y:S01]  /*1690*/  IMAD R17, R17, -0x61c8864f, R2 ;  /* 0x9e3779b111117824 */ /* 0x000fe200078e0202 */
[----:B------:R-:W-:Y:S02]  /*16a0*/  MOV R4, R12 ;  /* 0x0000000c00047202 */ /* 0x000fe40000000f00 */
[----:B------:R-:W-:Y:S01]  /*16b0*/  IADD3.X R15, PT, PT, RZ, R15, RZ, P1, !PT ;  /* 0x0000000fff0f7210 */ /* 0x000fe20000ffe4ff */
[----:B------:R-:W-:Y:S01]  /*16c0*/  IMAD.IADD R2, R13, 0x1, R17 ;  /* 0x000000010d027824 */ /* 0x000fe200078e0211 */
[----:B------:R-:W-:Y:S06]  /*16d0*/  @!P0 BRA `(.L_x_37) ;  /* 0xfffffffc00248947 */ /* 0x000fec000383ffff */
[----:B------:R-:W-:Y:S05]  /*16e0*/  BSYNC.RECONVERGENT B1 ;  /* 0x0000000000017941 */ /* 0x000fea0003800200 */
.L_x_36:
[----:B------:R-:W-:Y:S01]  /*16f0*/  IMAD.MOV.U32 R8, RZ, RZ, R16 ;  /* 0x000000ffff087224 */ /* 0x000fe200078e0010 */
[----:B------:R-:W-:-:S07]  /*1700*/  MOV R6, R18 ;  /* 0x0000001200067202 */ /* 0x000fce0000000f00 */
.L_x_35:
[----:B------:R-:W-:Y:S05]  /*1710*/  BSYNC.RECONVERGENT B0 ;  /* 0x0000000000007941 */ /* 0x000fea0003800200 */
.L_x_34:
[----:B------:R-:W-:Y:S01]  /*1720*/  IADD3 R22, P1, PT, R8, 0x4, RZ ;  /* 0x0000000408167810 */ /* 0x000fe20007f3e0ff */
[----:B------:R-:W-:Y:S03]  /*1730*/  BSSY.RECONVERGENT B0, `(.L_x_38) ;  /* 0x0000024000007945 */ /* 0x000fe60003800200 */
[----:B------:R-:W-:Y:S01]  /*1740*/  ISETP.GT.U32.AND P0, PT, R22, R5, PT ;  /* 0x000000051600720c */ /* 0x000fe20003f04070 */
[----:B------:R-:W-:-:S05]  /*1750*/  IMAD.X R20, RZ, RZ, R6, P1 ;  /* 0x000000ffff147224 */ /* 0x000fca00008e0606 */
[----:B------:R-:W-:-:S13]  /*1760*/  ISETP.GT.U32.AND.EX P0, PT, R20, R3, PT, P0 ;  /* 0x000000031400720c */ /* 0x000fda0003f04100 */
[----:B------:R-:W-:Y:S05]  /*1770*/  @P0 BRA `(.L_x_39) ;  /* 0x00000000007c0947 */ /* 0x000fea0003800000 */
[----:B------:R-:W2:Y:S04]  /*1780*/  LDG.E.U8 R12, desc[UR6][R10.64+0x1] ;  /* 0x000001060a0c7981 */ /* 0x000ea8000c1e1100 */
[----:B------:R-:W3:Y:S04]  /*1790*/  LDG.E.U8 R16, desc[UR6][R10.64+0x2] ;  /* 0x000002060a107981 */ /* 0x000ee8000c1e1100 */
[----:B------:R-:W4:Y:S04]  /*17a0*/  LDG.E.U8 R18, desc[UR6][R10.64+0x3] ;  /* 0x000003060a127981 */ /* 0x000f28000c1e1100 */
[----:B------:R0:W5:Y:S01]  /*17b0*/  LDG.E.U8 R21, desc[UR6][R10.64] ;  /* 0x000000060a157981 */ /* 0x000162000c1e1100 */
[----:B------:R-:W-:Y:S01]  /*17c0*/  IADD3 R0, P0, PT, R0, 0x4, RZ ;  /* 0x0000000400007810 */ /* 0x000fe20007f1e0ff */
[----:B------:R-:W-:Y:S01]  /*17d0*/  IMAD.MOV.U32 R6, RZ, RZ, R20 ;  /* 0x000000ffff067224 */ /* 0x000fe200078e0014 */
[----:B------:R-:W-:-:S02]  /*17e0*/  MOV R8, R22 ;  /* 0x0000001600087202 */ /* 0x000fc40000000f00 */
[----:B------:R-:W-:Y:S02]  /*17f0*/  IADD3.X R15, PT, PT, RZ, R15, RZ, P0, !PT ;  /* 0x0000000fff0f7210 */ /* 0x000fe400007fe4ff */
[----:B0-----:R-:W-:-:S05]  /*1800*/  IADD3 R10, P1, PT, R10, 0x4, RZ ;  /* 0x000000040a0a7810 */ /* 0x001fca0007f3e0ff */
[----:B------:R-:W-:Y:S02]  /*1810*/  IMAD.X R11, RZ, RZ, R11, P1 ;  /* 0x000000ffff0b7224 */ /* 0x000fe400008e060b */
        /* <DEDUP_REMOVED lines=8> */
[----:B------:R-:W-:-:S05]  /*18a0*/  IMAD.WIDE.U32 R12, R12, -0x7a143579, RZ ;  /* 0x85ebca870c0c7825 */ /* 0x000fca00078e00ff */
[----:B------:R-:W-:Y:S01]  /*18b0*/  IADD3 R17, PT, PT, R13, R17, RZ ;  /* 0x000000110d117210 */ /* 0x000fe20007ffe0ff */
[----:B------:R-:W-:Y:S01]  /*18c0*/  HFMA2 R13, -RZ, RZ, 0.0015468597412109375, 1969 ;  /* 0x165667b1ff0d7431 */ /* 0x000fe200000001ff */
[----:B------:R-:W-:Y:S01]  /*18d0*/  LOP3.LUT R4, R12, R4, RZ, 0x3c, !PT ;  /* 0x000000040c047212 */ /* 0x000fe200078e3cff */
[----:B------:R-:W-:Y:S01]  /*18e0*/  IMAD.MOV.U32 R12, RZ, RZ, -0x61c88607 ;  /* 0x9e3779f9ff0c7424 */ /* 0x000fe200078e00ff */
[----:B------:R-:W-:-:S04]  /*18f0*/  LOP3.LUT R17, R17, R2, RZ, 0x3c, !PT ;  /* 0x0000000211117212 */ /* 0x000fc800078e3cff */
[----:B------:R-:W-:Y:S02]  /*1900*/  SHF.L.W.U32.HI R2, R4, 0x17, R17 ;  /* 0x0000001704027819 */ /* 0x000fe40000010e11 */
[----:B------:R-:W-:-:S03]  /*1910*/  SHF.L.W.U32.HI R17, R17, 0x17, R4 ;  /* 0x0000001711117819 */ /* 0x000fc60000010e04 */
[----:B------:R-:W-:Y:S02]  /*1920*/  IMAD R2, R2, 0x27d4eb4f, RZ ;  /* 0x27d4eb4f02027824 */ /* 0x000fe400078e02ff */
[----:B------:R-:W-:-:S04]  /*1930*/  IMAD.WIDE.U32 R12, R17, 0x27d4eb4f, R12 ;  /* 0x27d4eb4f110c7825 */ /* 0x000fc800078e000c */
[----:B------:R-:W-:Y:S01]  /*1940*/  IMAD R17, R17, -0x3d4d51c3, R2 ;  /* 0xc2b2ae3d11117824 */ /* 0x000fe200078e0202 */
[----:B------:R-:W-:-:S03]  /*1950*/  MOV R4, R12 ;  /* 0x0000000c00047202 */ /* 0x000fc60000000f00 */
[----:B------:R-:W-:-:S07]  /*1960*/  IMAD.IADD R2, R13, 0x1, R17 ;  /* 0x000000010d027824 */ /* 0x000fce00078e0211 */
.L_x_39:
[----:B------:R-:W-:Y:S05]  /*1970*/  BSYNC.RECONVERGENT B0 ;  /* 0x0000000000007941 */ /* 0x000fea0003800200 */
.L_x_38:
[----:B------:R-:W-:Y:S01]  /*1980*/  ISETP.GE.U32.AND P0, PT, R8, R5, PT ;  /* 0x000000050800720c */ /* 0x000fe20003f06070 */
[----:B------:R-:W-:Y:S03]  /*1990*/  BSSY.RECONVERGENT B0, `(.L_x_40) ;  /* 0x0000220000007945 */ /* 0x000fe60003800200 */
[----:B------:R-:W-:-:S13]  /*19a0*/  ISETP.GE.U32.AND.EX P0, PT, R6, R3, PT, P0 ;  /* 0x000000030600720c */ /* 0x000fda0003f06100 */
[----:B------:R-:W-:Y:S05]  /*19b0*/  @P0 BRA `(.L_x_41) ;  /* 0x0000002000740947 */ /* 0x000fea0003800000 */
[----:B------:R-:W0:Y:S01]  /*19c0*/  LDCU UR4, c[0x0][0x380] ;  /* 0x00007000ff0477ac */ /* 0x000e220008000800 */
[----:B------:R-:W-:Y:S01]  /*19d0*/  IMAD.SHL.U32 R13, R9, 0x20, RZ ;  /* 0x00000020090d7824 */ /* 0x000fe200078e00ff */
[----:B------:R-:W-:Y:S04]  /*19e0*/  BSSY.RECONVERGENT B1, `(.L_x_42) ;  /* 0x0000027000017945 */ /* 0x000fe80003800200 */
[----:B------:R-:W-:Y:S02]  /*19f0*/  SHF.R.S32.HI R16, RZ, 0x1f, R13 ;  /* 0x0000001fff107819 */ /* 0x000fe4000001140d */
        /* <DEDUP_REMOVED lines=13> */
.L_x_44:
[----:B------:R0:W2:Y:S01]  /*1ad0*/  LDG.E.S8 R7, desc[UR6][R10.64] ;  /* 0x000000060a077981 */ /* 0x0000a2000c1e1300 */
[----:B------:R-:W-:Y:S02]  /*1ae0*/  IADD3 R0, P1, PT, R0, -0x1, RZ ;  /* 0xffffffff00007810 */ /* 0x000fe40007f3e0ff */
[----:B------:R-:W-:Y:S02]  /*1af0*/  IADD3 R8, P2, PT, R8, 0x1, RZ ;  /* 0x0000000108087810 */ /* 0x000fe40007f5e0ff */
[----:B------:R-:W-:Y:S02]  /*1b00*/  IADD3.X R15, PT, PT, R15, -0x1, RZ, P1, !PT ;  /* 0xffffffff0f0f7810 */ /* 0x000fe40000ffe4ff */
[----:B------:R-:W-:Y:S01]  /*1b10*/  ISETP.NE.U32.AND P1, PT, R0, RZ, PT ;  /* 0x000000ff0000720c */ /* 0x000fe20003f25070 */
[----:B------:R-:W-:Y:S01]  /*1b20*/  IMAD.X R6, RZ, RZ, R6, P2 ;  /* 0x000000ffff067224 */ /* 0x000fe200010e0606 */
[----:B0-----:R-:W-:Y:S02]  /*1b30*/  IADD3 R10, P3, PT, R10, 0x1, RZ ;  /* 0x000000010a0a7810 */ /* 0x001fe40007f7e0ff */
[----:B------:R-:W-:-:S02]  /*1b40*/  ISETP.NE.AND.EX P1, PT, R15, RZ, PT, P1 ;  /* 0x000000ff0f00720c */ /* 0x000fc40003f25310 */
[----:B------:R-:W-:Y:S02]  /*1b50*/  IADD3.X R11, PT, PT, RZ, R11, RZ, P3, !PT ;  /* 0x0000000bff0b7210 */ /* 0x000fe40001ffe4ff */
[----:B--2---:R-:W-:-:S05]  /*1b60*/  SHF.R.S32.HI R12, RZ, 0x1f, R7 ;  /* 0x0000001fff0c7819 */ /* 0x004fca0000011407 */
[----:B------:R-:W-:Y:S02]  /*1b70*/  IMAD R14, R12, 0x165667c5, RZ ;  /* 0x165667c50c0e7824 */ /* 0x000fe400078e02ff */
[----:B------:R-:W-:-:S04]  /*1b80*/  IMAD.WIDE.U32 R12, R7, 0x165667c5, RZ ;  /* 0x165667c5070c7825 */ /* 0x000fc800078e00ff */
[----:B------:R-:W-:Y:S01]  /*1b90*/  IMAD R7, R7, 0x27d4eb2f, R14 ;  /* 0x27d4eb2f07077824 */ /* 0x000fe200078e020e */
[----:B------:R-:W-:-:S03]  /*1ba0*/  LOP3.LUT R12, R12, R4, RZ, 0x3c, !PT ;  /* 0x000000040c0c7212 */ /* 0x000fc600078e3cff */
[----:B------:R-:W-:-:S05]  /*1bb0*/  IMAD.IADD R7, R13, 0x1, R7 ;  /* 0x000000010d077824 */ /* 0x000fca00078e0207 */
[----:B------:R-:W-:-:S04]  /*1bc0*/  LOP3.LUT R7, R7, R2, RZ, 0x3c, !PT ;  /* 0x0000000207077212 */ /* 0x000fc800078e3cff */
[----:B------:R-:W-:Y:S02]  /*1bd0*/  SHF.L.W.U32.HI R2, R12, 0xb, R7 ;  /* 0x0000000b0c027819 */ /* 0x000fe40000010e07 */
[----:B------:R-:W-:-:S03]  /*1be0*/  SHF.L.W.U32.HI R12, R7, 0xb, R12 ;  /* 0x0000000b070c7819 */ /* 0x000fc60000010e0c */
[----:B------:R-:W-:-:S04]  /*1bf0*/  IMAD R7, R2, -0x7a143579, RZ ;  /* 0x85ebca8702077824 */ /* 0x000fc800078e02ff */
[C---:B------:R-:W-:Y:S02]  /*1c00*/  IMAD R7, R12.reuse, -0x61c8864f, R7 ;  /* 0x9e3779b10c077824 */ /* 0x040fe400078e0207 */
[----:B------:R-:W-:-:S04]  /*1c10*/  IMAD.WIDE.U32 R12, R12, -0x7a143579, RZ ;  /* 0x85ebca870c0c7825 */ /* 0x000fc800078e00ff */
[----:B------:R-:W-:Y:S01]  /*1c20*/  IMAD.MOV.U32 R4, RZ, RZ, R12 ;  /* 0x000000ffff047224 */ /* 0x000fe200078e000c */
[----:B------:R-:W-:Y:S01]  /*1c30*/  IADD3 R2, PT, PT, R13, R7, RZ ;  /* 0x000000070d027210 */ /* 0x000fe20007ffe0ff */
[----:B------:R-:W-:Y:S06]  /*1c40*/  @P1 BRA `(.L_x_44) ;  /* 0xfffffffc00a01947 */ /* 0x000fec000383ffff */
.L_x_43:
[----:B------:R-:W-:Y:S05]  /*1c50*/  BSYNC.RECONVERGENT B1 ;  /* 0x0000000000017941 */ /* 0x000fea0003800200 */
.L_x_42:
        /* <DEDUP_REMOVED lines=13> */
[----:B0-----:R-:W-:-:S05]  /*1d30*/  IADD3 R10, P2, PT, R10, 0x4, RZ ;  /* 0x000000040a0a7810 */ /* 0x001fca0007f5e0ff */
[----:B------:R-:W-:Y:S01]  /*1d40*/  IMAD.X R11, RZ, RZ, R11, P2 ;  /* 0x000000ffff0b7224 */ /* 0x000fe200010e060b */
[----:B--2---:R-:W-:-:S05]  /*1d50*/  SHF.R.S32.HI R13, RZ, 0x1f, R12 ;  /* 0x0000001fff0d7819 */ /* 0x004fca000001140c */
[----:B------:R-:W-:-:S04]  /*1d60*/  IMAD R13, R13, 0x165667c5, RZ ;  /* 0x165667c50d0d7824 */ /* 0x000fc800078e02ff */
[C---:B------:R-:W-:Y:S02]  /*1d70*/  IMAD R17, R12.reuse, 0x27d4eb2f, R13 ;  /* 0x27d4eb2f0c117824 */ /* 0x040fe400078e020d */
[----:B------:R-:W-:-:S05]  /*1d80*/  IMAD.WIDE.U32 R12, R12, 0x165667c5, RZ ;  /* 0x165667c50c0c7825 */ /* 0x000fca00078e00ff */
        /* <DEDUP_REMOVED lines=8> */
[C---:B------:R-:W-:Y:S01]  /*1e10*/  IMAD R19, R15.reuse, 0x27d4eb2f, R4 ;  /* 0x27d4eb2f0f137824 */ /* 0x040fe200078e0204 */
[----:B----4-:R-:W-:Y:S01]  /*1e20*/  SHF.R.S32.HI R4, RZ, 0x1f, R7 ;  /* 0x0000001fff047819 */ /* 0x010fe20000011407 */
[----:B------:R-:W-:-:S04]  /*1e30*/  IMAD.WIDE.U32 R12, R15, 0x165667c5, RZ ;  /* 0x165667c50f0c7825 */ /* 0x000fc800078e00ff */
[C---:B------:R-:W-:Y:S02]  /*1e40*/  IMAD R17, R14.reuse, -0x61c8864f, R17 ;  /* 0x9e3779b10e117824 */ /* 0x040fe400078e0211 */
[----:B------:R-:W-:-:S04]  /*1e50*/  IMAD.WIDE.U32 R14, R14, -0x7a143579, RZ ;  /* 0x85ebca870e0e7825 */ /* 0x000fc800078e00ff */
[----:B------:R-:W-:Y:S01]  /*1e60*/  IMAD.IADD R13, R13, 0x1, R19 ;  /* 0x000000010d0d7824 */ /* 0x000fe200078e0213 */
[----:B------:R-:W-:Y:S01]  /*1e70*/  IADD3 R2, PT, PT, R15, R17, RZ ;  /* 0x000000110f027210 */ /* 0x000fe20007ffe0ff */
[----:B------:R-:W-:Y:S01]  /*1e80*/  IMAD R4, R4, 0x165667c5, RZ ;  /* 0x165667c504047824 */ /* 0x000fe200078e02ff */
[----:B------:R-:W-:Y:S02]  /*1e90*/  LOP3.LUT R14, R12, R14, RZ, 0x3c, !PT ;  /* 0x0000000e0c0e7212 */ /* 0x000fe400078e3cff */
[----:B------:R-:W-:Y:S01]  /*1ea0*/  LOP3.LUT R13, R13, R2, RZ, 0x3c, !PT ;  /* 0x000000020d0d7212 */ /* 0x000fe200078e3cff */
[----:B------:R-:W-:Y:S01]  /*1eb0*/  IMAD R19, R7, 0x27d4eb2f, R4 ;  /* 0x27d4eb2f07137824 */ /* 0x000fe200078e0204 */
[----:B-----5:R-:W-:Y:S02]  /*1ec0*/  SHF.R.S32.HI R4, RZ, 0x1f, R0 ;  /* 0x0000001fff047819 */ /* 0x020fe40000011400 */
[----:B------:R-:W-:Y:S02]  /*1ed0*/  SHF.L.W.U32.HI R2, R14, 0xb, R13 ;  /* 0x0000000b0e027819 */ /* 0x000fe40000010e0d */
[----:B------:R-:W-:Y:S01]  /*1ee0*/  SHF.L.W.U32.HI R14, R13, 0xb, R14 ;  /* 0x0000000b0d0e7819 */ /* 0x000fe20000010e0e */
[----:B------:R-:W-:-:S04]  /*1ef0*/  IMAD.WIDE.U32 R12, R7, 0x165667c5, RZ ;  /* 0x165667c5070c7825 */ /* 0x000fc800078e00ff */
[----:B------:R-:W-:Y:S02]  /*1f00*/  IMAD R15, R2, -0x7a143579, RZ ;  /* 0x85ebca87020f7824 */ /* 0x000fe400078e02ff */
[----:B------:R-:W-:Y:S02]  /*1f10*/  IMAD.IADD R7, R13, 0x1, R19 ;  /* 0x000000010d077824 */ /* 0x000fe400078e0213 */
[C---:B------:R-:W-:Y:S02]  /*1f20*/  IMAD R17, R14.reuse, -0x61c8864f, R15 ;  /* 0x9e3779b10e117824 */ /* 0x040fe400078e020f */
[----:B------:R-:W-:-:S04]  /*1f30*/  IMAD.WIDE.U32 R14, R14, -0x7a143579, RZ ;  /* 0x85ebca870e0e7825 */ /* 0x000fc800078e00ff */
[----:B------:R-:W-:Y:S01]  /*1f40*/  IMAD R13, R4, 0x165667c5, RZ ;  /* 0x165667c5040d7824 */ /* 0x000fe200078e02ff */
[----:B------:R-:W-:Y:S02]  /*1f50*/  IADD3 R2, PT, PT, R15, R17, RZ ;  /* 0x000000110f027210 */ /* 0x000fe40007ffe0ff */
[----:B------:R-:W-:Y:S01]  /*1f60*/  LOP3.LUT R12, R12, R14, RZ, 0x3c, !PT ;  /* 0x0000000e0c0c7212 */ /* 0x000fe200078e3cff */
[C---:B------:R-:W-:Y:S01]  /*1f70*/  IMAD R19, R0.reuse, 0x27d4eb2f, R13 ;  /* 0x27d4eb2f00137824 */ /* 0x040fe200078e020d */
[----:B------:R-:W-:Y:S01]  /*1f80*/  LOP3.LUT R7, R7, R2, RZ, 0x3c, !PT ;  /* 0x0000000207077212 */ /* 0x000fe200078e3cff */
[----:B------:R-:W-:-:S03]  /*1f90*/  IMAD.WIDE.U32 R14, R0, 0x165667c5, RZ ;  /* 0x165667c5000e7825 */ /* 0x000fc600078e00ff */
[----:B------:R-:W-:Y:S02]  /*1fa0*/  SHF.L.W.U32.HI R2, R12, 0xb, R7 ;  /* 0x0000000b0c027819 */ /* 0x000fe40000010e07 */
[----:B------:R-:W-:-:S03]  /*1fb0*/  SHF.L.W.U32.HI R12, R7, 0xb, R12 ;  /* 0x0000000b070c7819 */ /* 0x000fc60000010e0c */
[----:B------:R-:W-:-:S04]  /*1fc0*/  IMAD R7, R2, -0x7a143579, RZ ;  /* 0x85ebca8702077824 */ /* 0x000fc800078e02ff */
[C---:B------:R-:W-:Y:S02]  /*1fd0*/  IMAD R17, R12.reuse, -0x61c8864f, R7 ;  /* 0x9e3779b10c117824 */ /* 0x040fe400078e0207 */
[----:B------:R-:W-:-:S04]  /*1fe0*/  IMAD.WIDE.U32 R12, R12, -0x7a143579, RZ ;  /* 0x85ebca870c0c7825 */ /* 0x000fc800078e00ff */
[----:B------:R-:W-:Y:S01]  /*1ff0*/  IMAD.IADD R7, R15, 0x1, R19 ;  /* 0x000000010f077824 */ /* 0x000fe200078e0213 */
[----:B------:R-:W-:Y:S02]  /*2000*/  IADD3 R0, PT, PT, R13, R17, RZ ;  /* 0x000000110d007210 */ /* 0x000fe40007ffe0ff */
[----:B------:R-:W-:Y:S02]  /*2010*/  LOP3.LUT R12, R14, R12, RZ, 0x3c, !PT ;  /* 0x0000000c0e0c7212 */ /* 0x000fe400078e3cff */
[----:B------:R-:W-:-:S04]  /*2020*/  LOP3.LUT R7, R7, R0, RZ, 0x3c, !PT ;  /* 0x0000000007077212 */ /* 0x000fc800078e3cff */
[----:B------:R-:W-:Y:S02]  /*2030*/  SHF.L.W.U32.HI R0, R12, 0xb, R7 ;  /* 0x0000000b0c007819 */ /* 0x000fe40000010e07 */
[----:B------:R-:W-:-:S03]  /*2040*/  SHF.L.W.U32.HI R12, R7, 0xb, R12 ;  /* 0x0000000b070c7819 */ /* 0x000fc60000010e0c */
[----:B------:R-:W-:-:S04]  /*2050*/  IMAD R7, R0, -0x7a143579, RZ ;  /* 0x85ebca8700077824 */ /* 0x000fc800078e02ff */
[C---:B------:R-:W-:Y:S02]  /*2060*/  IMAD R7, R12.reuse, -0x61c8864f, R7 ;  /* 0x9e3779b10c077824 */ /* 0x040fe400078e0207 */
[----:B------:R-:W-:-:S04]  /*2070*/  IMAD.WIDE.U32 R12, R12, -0x7a143579, RZ ;  /* 0x85ebca870c0c7825 */ /* 0x000fc800078e00ff */
[----:B------:R-:W-:Y:S01]  /*2080*/  IMAD.IADD R2, R13, 0x1, R7 ;  /* 0x000000010d027824 */ /* 0x000fe200078e0207 */
[----:B------:R-:W-:-:S07]  /*2090*/  MOV R4, R12 ;  /* 0x0000000c00047202 */ /* 0x000fce0000000f00 */
.L_x_46:
[----:B------:R-:W-:Y:S05]  /*20a0*/  BSYNC.RECONVERGENT B1 ;  /* 0x0000000000017941 */ /* 0x000fea0003800200 */
.L_x_45:
        /* <DEDUP_REMOVED lines=11> */
.L_x_49:
        /* <DEDUP_REMOVED lines=17> */
[----:B------:R-:W-:Y:S02]  /*2270*/  LOP3.LUT R15, R14, R4, RZ, 0x3c, !PT ;  /* 0x000000040e0f7212 */ /* 0x000fe400078e3cff */
[----:B------:R-:W-:Y:S01]  /*2280*/  LOP3.LUT R26, R17, R2, RZ, 0x3c, !PT ;  /* 0x00000002111a7212 */ /* 0x000fe200078e3cff */
[----:B------:R-:W2:Y:S01]  /*2290*/  LDG.E.S8 R4, desc[UR6][R10.64+0xc] ;  /* 0x00000c060a047981 */ /* 0x000ea2000c1e1300 */
        /* <DEDUP_REMOVED lines=13> */
[----:B------:R-:W3:Y:S01]  /*2370*/  LDG.E.S8 R2, desc[UR6][R10.64+0xd] ;  /* 0x00000d060a027981 */ /* 0x000ee2000c1e1300 */
        /* <DEDUP_REMOVED lines=20> */
[C---:B------:R-:W-:Y:S02]  /*24c0*/  IMAD R29, R16.reuse, -0x61c8864f, R15 ;  /* 0x9e3779b1101d7824 */ /* 0x040fe400078e020f */
[----:B------:R-:W-:Y:S02]  /*24d0*/  IMAD.WIDE.U32 R14, R23, 0x165667c5, RZ ;  /* 0x165667c5170e7825 */ /* 0x000fe400078e00ff */
[----:B------:R-:W5:Y:S02]  /*24e0*/  LDG.E.S8 R23, desc[UR6][R10.64+0xf] ;  /* 0x00000f060a177981 */ /* 0x000f64000c1e1300 */
        /* <DEDUP_REMOVED lines=155> */
[----:B------:R-:W-:Y:S01]  /*2ea0*/  IMAD.WIDE.U32 R14, R23, 0x165667c5, RZ ;  /* 0x165667c5170e7825 */ /* 0x000fe200078e00ff */
[----:B------:R-:W-:-:S03]  /*2eb0*/  IADD3 R8, P1, PT, R8, 0x10, RZ ;  /* 0x0000001008087810 */ /* 0x000fc60007f3e0ff */
        /* <DEDUP_REMOVED lines=14> */
[----:B------:R-:W-:Y:S01]  /*2fa0*/  IADD3.X R11, PT, PT, RZ, R11, RZ, P2, !PT ;  /* 0x0000000bff0b7210 */ /* 0x000fe200017fe4ff */
[----:B------:R-:W-:-:S03]  /*2fb0*/  IMAD.MOV.U32 R4, RZ, RZ, R14 ;  /* 0x000000ffff047224 */ /* 0x000fc600078e000e */
[----:B------:R-:W-:Y:S01]  /*2fc0*/  IADD3 R2, PT, PT, R15, R17, RZ ;  /* 0x000000110f027210 */ /* 0x000fe20007ffe0ff */
[----:B------:R-:W-:Y:S06]  /*2fd0*/  @!P1 BRA `(.L_x_49) ;  /* 0xfffffff000609947 */ /* 0x000fec000383ffff */
.L_x_48:
[----:B------:R-:W-:Y:S05]  /*2fe0*/  BSYNC.RECONVERGENT B1 ;  /* 0x0000000000017941 */ /* 0x000fea0003800200 */
.L_x_47:
        /* <DEDUP_REMOVED lines=31> */
[----:B------:R-:W-:Y:S01]  /*31e0*/  IMAD R13, R4, 0x165667c5, RZ ;  /* 0x165667c5040d7824 */ /* 0x000fe200078e02ff */
[----:B----4-:R-:W-:Y:S01]  /*31f0*/  SHF.R.S32.HI R4, RZ, 0x1f, R17 ;  /* 0x0000001fff047819 */ /* 0x010fe20000011411 */
[----:B------:R-:W-:-:S02]  /*3200*/  IMAD R2, R2, -0x7a143579, RZ ;  /* 0x85ebca8702027824 */ /* 0x000fc400078e02ff */
[C---:B------:R-:W-:Y:S02]  /*3210*/  IMAD R23, R18.reuse, 0x27d4eb2f, R13 ;  /* 0x27d4eb2f12177824 */ /* 0x040fe400078e020d */
[----:B------:R-:W-:-:S04]  /*3220*/  IMAD.WIDE.U32 R12, R18, 0x165667c5, RZ ;  /* 0x165667c5120c7825 */ /* 0x000fc800078e00ff */
[----:B------:R-:W-:Y:S01]  /*3230*/  IMAD R21, R19, -0x61c8864f, R2 ;  /* 0x9e3779b113157824 */ /* 0x000fe200078e0202 */
[----:B------:R-:W-:Y:S01]  /*3240*/  IADD3 R13, PT, PT, R13, R23, RZ ;  /* 0x000000170d0d7210 */ /* 0x000fe20007ffe0ff */
[----:B------:R-:W-:-:S04]  /*3250*/  IMAD.WIDE.U32 R18, R19, -0x7a143579, RZ ;  /* 0x85ebca8713127825 */ /* 0x000fc800078e00ff */
[----:B------:R-:W-:Y:S01]  /*3260*/  IMAD.IADD R2, R19, 0x1, R21 ;  /* 0x0000000113027824 */ /* 0x000fe200078e0215 */
[----:B------:R-:W-:Y:S01]  /*3270*/  LOP3.LUT R18, R12, R18, RZ, 0x3c, !PT ;  /* 0x000000120c127212 */ /* 0x000fe200078e3cff */
[----:B------:R-:W-:-:S03]  /*3280*/  IMAD R4, R4, 0x165667c5, RZ ;  /* 0x165667c504047824 */ /* 0x000fc600078e02ff */
[----:B------:R-:W-:Y:S01]  /*3290*/  LOP3.LUT R13, R13, R2, RZ, 0x3c, !PT ;  /* 0x000000020d0d7212 */ /* 0x000fe200078e3cff */
[----:B------:R-:W-:Y:S01]  /*32a0*/  IMAD R21, R17, 0x27d4eb2f, R4 ;  /* 0x27d4eb2f11157824 */ /* 0x000fe200078e0204 */
[----:B-----5:R-:W-:Y:S02]  /*32b0*/  SHF.R.S32.HI R4, RZ, 0x1f, R16 ;  /* 0x0000001fff047819 */ /* 0x020fe40000011410 */
[----:B------:R-:W-:Y:S02]  /*32c0*/  SHF.L.W.U32.HI R2, R18, 0xb, R13 ;  /* 0x0000000b12027819 */ /* 0x000fe40000010e0d */
[----:B------:R-:W-:Y:S01]  /*32d0*/  SHF.L.W.U32.HI R18, R13, 0xb, R18 ;  /* 0x0000000b0d127819 */ /* 0x000fe20000010e12 */
[----:B------:R-:W-:-:S04]  /*32e0*/  IMAD.WIDE.U32 R12, R17, 0x165667c5, RZ ;  /* 0x165667c5110c7825 */ /* 0x000fc800078e00ff */
[----:B------:R-:W-:Y:S01]  /*32f0*/  IMAD R19, R2, -0x7a143579, RZ ;  /* 0x85ebca8702137824 */ /* 0x000fe200078e02ff */
[----:B------:R-:W-:-:S03]  /*3300*/  IADD3 R13, PT, PT, R13, R21, RZ ;  /* 0x000000150d0d7210 */ /* 0x000fc60007ffe0ff */
[C---:B------:R-:W-:Y:S02]  /*3310*/  IMAD R17, R18.reuse, -0x61c8864f, R19 ;  /* 0x9e3779b112117824 */ /* 0x040fe400078e0213 */
[----:B------:R-:W-:-:S05]  /*3320*/  IMAD.WIDE.U32 R18, R18, -0x7a143579, RZ ;  /* 0x85ebca8712127825 */ /* 0x000fca00078e00ff */
[----:B------:R-:W-:Y:S01]  /*3330*/  IADD3 R2, PT, PT, R19, R17, RZ ;  /* 0x0000001113027210 */ /* 0x000fe20007ffe0ff */
[----:B------:R-:W-:Y:S01]  /*3340*/  IMAD R17, R4, 0x165667c5, RZ ;  /* 0x165667c504117824 */ /* 0x000fe200078e02ff */
[----:B------:R-:W-:Y:S02]  /*3350*/  LOP3.LUT R12, R12, R18, RZ, 0x3c, !PT ;  /* 0x000000120c0c7212 */ /* 0x000fe400078e3cff */
[----:B------:R-:W-:Y:S01]  /*3360*/  LOP3.LUT R13, R13, R2, RZ, 0x3c, !PT ;  /* 0x000000020d0d7212 */ /* 0x000fe200078e3cff */
[C---:B------:R-:W-:Y:S01]  /*3370*/  IMAD R21, R16.reuse, 0x27d4eb2f, R17 ;  /* 0x27d4eb2f10157824 */ /* 0x040fe200078e0211 */
[----:B------:R-:W-:Y:S01]  /*3380*/  SHF.R.S32.HI R4, RZ, 0x1f, R15 ;  /* 0x0000001fff047819 */ /* 0x000fe2000001140f */
[----:B------:R-:W-:Y:S01]  /*3390*/  IMAD.WIDE.U32 R16, R16, 0x165667c5, RZ ;  /* 0x165667c510107825 */ /* 0x000fe200078e00ff */
[----:B------:R-:W-:Y:S02]  /*33a0*/  SHF.L.W.U32.HI R2, R12, 0xb, R13 ;  /* 0x0000000b0c027819 */ /* 0x000fe40000010e0d */
[----:B------:R-:W-:Y:S01]  /*33b0*/  SHF.L.W.U32.HI R12, R13, 0xb, R12 ;  /* 0x0000000b0d0c7819 */ /* 0x000fe20000010e0c */
[----:B------:R-:W-:-:S02]  /*33c0*/  IMAD R4, R4, 0x165667c5, RZ ;  /* 0x165667c504047824 */ /* 0x000fc400078e02ff */
[----:B------:R-:W-:Y:S02]  /*33d0*/  IMAD R13, R2, -0x7a143579, RZ ;  /* 0x85ebca87020d7824 */ /* 0x000fe400078e02ff */
[----:B------:R-:W-:Y:S02]  /*33e0*/  IMAD.IADD R2, R17, 0x1, R21 ;  /* 0x0000000111027824 */ /* 0x000fe400078e0215 */
[C---:B------:R-:W-:Y:S02]  /*33f0*/  IMAD R19, R12.reuse, -0x61c8864f, R13 ;  /* 0x9e3779b10c137824 */ /* 0x040fe400078e020d */
[----:B------:R-:W-:-:S05]  /*3400*/  IMAD.WIDE.U32 R12, R12, -0x7a143579, RZ ;  /* 0x85ebca870c0c7825 */ /* 0x000fca00078e00ff */
[----:B------:R-:W-:Y:S01]  /*3410*/  IADD3 R13, PT, PT, R13, R19, RZ ;  /* 0x000000130d0d7210 */ /* 0x000fe20007ffe0ff */
[----:B------:R-:W-:Y:S01]  /*3420*/  IMAD R19, R15, 0x27d4eb2f, R4 ;  /* 0x27d4eb2f0f137824 */ /* 0x000fe200078e0204 */
[----:B------:R-:W-:Y:S02]  /*3430*/  LOP3.LUT R16, R16, R12, RZ, 0x3c, !PT ;  /* 0x0000000c10107212 */ /* 0x000fe400078e3cff */
[----:B------:R-:W-:Y:S02]  /*3440*/  LOP3.LUT R13, R2, R13, RZ, 0x3c, !PT ;  /* 0x0000000d020d7212 */ /* 0x000fe400078e3cff */
[----:B------:R-:W-:Y:S02]  /*3450*/  SHF.R.S32.HI R4, RZ, 0x1f, R14 ;  /* 0x0000001fff047819 */ /* 0x000fe4000001140e */
        /* <DEDUP_REMOVED lines=9> */
[----:B------:R-:W-:Y:S01]  /*34f0*/  IMAD R15, R4, 0x165667c5, RZ ;  /* 0x165667c5040f7824 */ /* 0x000fe200078e02ff */
[----:B------:R-:W-:Y:S02]  /*3500*/  SHF.R.S32.HI R4, RZ, 0x1f, R7 ;  /* 0x0000001fff047819 */ /* 0x000fe40000011407 */
[----:B------:R-:W-:Y:S01]  /*3510*/  LOP3.LUT R13, R13, R2, RZ, 0x3c, !PT ;  /* 0x000000020d0d7212 */ /* 0x000fe200078e3cff */
[C---:B------:R-:W-:Y:S02]  /*3520*/  IMAD R19, R14.reuse, 0x27d4eb2f, R15 ;  /* 0x27d4eb2f0e137824 */ /* 0x040fe400078e020f */
[----:B------:R-:W-:Y:S01]  /*3530*/  IMAD.WIDE.U32 R14, R14, 0x165667c5, RZ ;  /* 0x165667c50e0e7825 */ /* 0x000fe200078e00ff */
[----:B------:R-:W-:Y:S02]  /*3540*/  SHF.L.W.U32.HI R2, R12, 0xb, R13 ;  /* 0x0000000b0c027819 */ /* 0x000fe40000010e0d */
[----:B------:R-:W-:Y:S01]  /*3550*/  SHF.L.W.U32.HI R12, R13, 0xb, R12 ;  /* 0x0000000b0d0c7819 */ /* 0x000fe20000010e0c */
[----:B------:R-:W-:-:S02]  /*3560*/  IMAD R4, R4, 0x165667c5, RZ ;  /* 0x165667c504047824 */ /* 0x000fc400078e02ff */
[----:B------:R-:W-:Y:S01]  /*3570*/  IMAD R13, R2, -0x7a143579, RZ ;  /* 0x85ebca87020d7824 */ /* 0x000fe200078e02ff */
[----:B------:R-:W-:Y:S01]  /*3580*/  IADD3 R2, PT, PT, R15, R19, RZ ;  /* 0x000000130f027210 */ /* 0x000fe20007ffe0ff */
[----:B------:R-:W-:Y:S01]  /*3590*/  IMAD R19, R7, 0x27d4eb2f, R4 ;  /* 0x27d4eb2f07137824 */ /* 0x000fe200078e0204 */
[----:B------:R-:W-:Y:S01]  /*35a0*/  SHF.R.S32.HI R4, RZ, 0x1f, R0 ;  /* 0x0000001fff047819 */ /* 0x000fe20000011400 */
[C---:B------:R-:W-:Y:S02]  /*35b0*/  IMAD R17, R12.reuse, -0x61c8864f, R13 ;  /* 0x9e3779b10c117824 */ /* 0x040fe400078e020d */
[----:B------:R-:W-:-:S05]  /*35c0*/  IMAD.WIDE.U32 R12, R12, -0x7a143579, RZ ;  /* 0x85ebca870c0c7825 */ /* 0x000fca00078e00ff */
[----:B------:R-:W-:Y:S02]  /*35d0*/  IADD3 R13, PT, PT, R13, R17, RZ ;  /* 0x000000110d0d7210 */ /* 0x000fe40007ffe0ff */
[----:B------:R-:W-:Y:S02]  /*35e0*/  LOP3.LUT R14, R14, R12, RZ, 0x3c, !PT ;  /* 0x0000000c0e0e7212 */ /* 0x000fe400078e3cff */
[----:B------:R-:W-:-:S04]  /*35f0*/  LOP3.LUT R13, R2, R13, RZ, 0x3c, !PT ;  /* 0x0000000d020d7212 */ /* 0x000fc800078e3cff */
        /* <DEDUP_REMOVED lines=29> */
.L_x_51:
[----:B------:R-:W-:Y:S05]  /*37d0*/  BSYNC.RECONVERGENT B1 ;  /* 0x0000000000017941 */ /* 0x000fea0003800200 */
.L_x_50:
[----:B------:R-:W-:-:S04]  /*37e0*/  ISETP.LT.U32.AND P1, PT, R8, R5, PT ;  /* 0x000000050800720c */ /* 0x000fc80003f21070 */
[----:B------:R-:W-:-:S13]  /*37f0*/  ISETP.LT.U32.OR.EX P0, PT, R6, R3, P0, P1 ;  /* 0x000000030600720c */ /* 0x000fda0000701510 */
[----:B------:R-:W-:Y:S05]  /*3800*/  @!P0 BRA `(.L_x_41) ;  /* 0x0000000000e08947 */ /* 0x000fea0003800000 */
[----:B------:R-:W2:Y:S04]  /*3810*/  LDG.E.S8 R6, desc[UR6][R10.64] ;  /* 0x000000060a067981 */ /* 0x000ea8000c1e1300 */
[----:B------:R-:W3:Y:S04]  /*3820*/  LDG.E.S8 R5, desc[UR6][R10.64+0x1] ;  /* 0x000001060a057981 */ /* 0x000ee8000c1e1300 */
[----:B------:R-:W4:Y:S04]  /*3830*/  LDG.E.S8 R3, desc[UR6][R10.64+0x2] ;  /* 0x000002060a037981 */ /* 0x000f28000c1e1300 */
[----:B------:R0:W5:Y:S01]  /*3840*/  LDG.E.S8 R0, desc[UR6][R10.64+0x3] ;  /* 0x000003060a007981 */ /* 0x000162000c1e1300 */
        /* <DEDUP_REMOVED lines=8> */
[----:B------:R-:W-:-:S03]  /*38d0*/  SHF.L.W.U32.HI R2, R6, 0xb, R7 ;  /* 0x0000000b06027819 */ /* 0x000fc60000010e07 */
[----:B------:R-:W-:Y:S01]  /*38e0*/  IMAD R8, R4, 0x165667c5, RZ ;  /* 0x165667c504087824 */ /* 0x000fe200078e02ff */
[----:B------:R-:W-:Y:S01]  /*38f0*/  SHF.L.W.U32.HI R4, R7, 0xb, R6 ;  /* 0x0000000b07047819 */ /* 0x000fe20000010e06 */
[----:B0-----:R-:W-:Y:S02]  /*3900*/  IMAD R11, R2, -0x7a143579, RZ ;  /* 0x85ebca87020b7824 */ /* 0x001fe400078e02ff */
        /* <DEDUP_REMOVED lines=13> */
[C---:B------:R-:W-:Y:S02]  /*39e0*/  IMAD R11, R3.reuse, 0x27d4eb2f, R4 ;  /* 0x27d4eb2f030b7824 */ /* 0x040fe400078e0204 */
        /* <DEDUP_REMOVED lines=16> */
[----:B------:R-:W-:-:S05]  /*3af0*/  IMAD.WIDE.U32 R2, R3, -0x7a143579, RZ ;  /* 0x85ebca8703027825 */ /* 0x000fca00078e00ff */
[----:B------:R-:W-:Y:S02]  /*3b00*/  IADD3 R3, PT, PT, R3, R7, RZ ;  /* 0x0000000703037210 */ /* 0x000fe40007ffe0ff */
[----:B------:R-:W-:Y:S02]  /*3b10*/  LOP3.LUT R2, R4, R2, RZ, 0x3c, !PT ;  /* 0x0000000204027212 */ /* 0x000fe400078e3cff */
[----:B------:R-:W-:-:S04]  /*3b20*/  LOP3.LUT R3, R0, R3, RZ, 0x3c, !PT ;  /* 0x0000000300037212 */ /* 0x000fc800078e3cff */
[----:B------:R-:W-:Y:S02]  /*3b30*/  SHF.L.W.U32.HI R0, R2, 0xb, R3 ;  /* 0x0000000b02007819 */ /* 0x000fe40000010e03 */
[----:B------:R-:W-:-:S03]  /*3b40*/  SHF.L.W.U32.HI R2, R3, 0xb, R2 ;  /* 0x0000000b03027819 */ /* 0x000fc60000010e02 */
[----:B------:R-:W-:Y:S02]  /*3b50*/  IMAD R3, R0, -0x7a143579, RZ ;  /* 0x85ebca8700037824 */ /* 0x000fe400078e02ff */
[----:B------:R-:W-:-:S04]  /*3b60*/  IMAD.WIDE.U32 R4, R2, -0x7a143579, RZ ;  /* 0x85ebca8702047825 */ /* 0x000fc800078e00ff */
[----:B------:R-:W-:-:S04]  /*3b70*/  IMAD R3, R2, -0x61c8864f, R3 ;  /* 0x9e3779b102037824 */ /* 0x000fc800078e0203 */
[----:B------:R-:W-:-:S07]  /*3b80*/  IMAD.IADD R2, R5, 0x1, R3 ;  /* 0x0000000105027824 */ /* 0x000fce00078e0203 */
.L_x_41:
[----:B------:R-:W-:Y:S05]  /*3b90*/  BSYNC.RECONVERGENT B0 ;  /* 0x0000000000007941 */ /* 0x000fea0003800200 */
.L_x_40:
[----:B------:R-:W-:Y:S01]  /*3ba0*/  SHF.R.U32.HI R3, RZ, 0x1, R2 ;  /* 0x00000001ff037819 */ /* 0x000fe20000011602 */
[----:B------:R-:W-:Y:S01]  /*3bb0*/  IMAD R2, R2, 0x27d4eb4f, RZ ;  /* 0x27d4eb4f02027824 */ /* 0x000fe200078e02ff */
[----:B------:R-:W0:Y:S02]  /*3bc0*/  LDC.64 R6, c[0x0][0x398] ;  /* 0x0000e600ff067b82 */ /* 0x000e240000000a00 */
        /* <DEDUP_REMOVED lines=10> */
[----:B------:R-:W-:-:S05]  /*3c70*/  IMAD R5, R0, 0x165667b1, R5 ;  /* 0x165667b100057824 */ /* 0x000fca00078e0205 */
[----:B------:R-:W-:-:S04]  /*3c80*/  IADD3 R5, PT, PT, R3, R5, RZ ;  /* 0x0000000503057210 */ /* 0x000fc80007ffe0ff */
[----:B------:R-:W-:Y:S01]  /*3c90*/  LOP3.LUT R4, R5, R2, RZ, 0x3c, !PT ;  /* 0x0000000205047212 */ /* 0x000fe200078e3cff */
[----:B0-----:R-:W-:-:S05]  /*3ca0*/  IMAD.WIDE R2, R9, 0x8, R6 ;  /* 0x0000000809027825 */ /* 0x001fca00078e0206 */
[----:B------:R-:W-:Y:S01]  /*3cb0*/  STG.E.64 desc[UR6][R2.64], R4 ;  /* 0x0000000402007986 */ /* 0x000fe2000c101b06 */
[----:B------:R-:W-:Y:S05]  /*3cc0*/  EXIT ;  /* 0x000000000000794d */ /* 0x000fea0003800000 */
.L_x_52:
        /* <DEDUP_REMOVED lines=11> */
.L_x_351:


//--------------------- .text.toggleWithNSeparatorKernel --------------------------
	.section	.text.toggleWithNSeparatorKernel,"ax",@progbits
	.align	128
        .global         toggleWithNSeparatorKernel
        .type           toggleWithNSeparatorKernel,@function
        .size           toggleWithNSeparatorKernel,(.L_x_352 - toggleWithNSeparatorKernel)
        .other          toggleWithNSeparatorKernel,@"STO_CUDA_ENTRY STV_DEFAULT"
toggleWithNSeparatorKernel:
.text.toggleWithNSeparatorKernel:
        /* <DEDUP_REMOVED lines=11> */
[----:B------:R-:W3:Y:S01]  /*00b0*/  LDCU UR8, c[0x0][0x394] ;  /* 0x00007280ff0877ac */ /* 0x000ee20008000800 */
[----:B0-----:R-:W-:-:S05]  /*00c0*/  IMAD.WIDE R2, R5, 0x4, R2 ;  /* 0x0000000405027825 */ /* 0x001fca00078e0202 */
[----:B-1----:R-:W4:Y:S01]  /*00d0*/  LDG.E R0, desc[UR4][R2.64] ;  /* 0x0000000402007981 */ /* 0x002f22000c1e1900 */
[----:B------:R-:W-:Y:S01]  /*00e0*/  IMAD.SHL.U32 R5, R5, 0x20, RZ ;  /* 0x0000002005057824 */ /* 0x000fe200078e00ff */
[----:B------:R-:W-:Y:S04]  /*00f0*/  BSSY.RECONVERGENT B0, `(.L_x_53) ;  /* 0x000001c000007945 */ /* 0x000fe80003800200 */
[----:B--2---:R-:W-:-:S04]  /*0100*/  IADD3 R6, P1, PT, R5, UR6, RZ ;  /* 0x0000000605067c10 */ /* 0x004fc8000ff3e0ff */
[----:B------:R-:W-:Y:S01]  /*0110*/  LEA.HI.X.SX32 R8, R5, UR7, 0x1, P1 ;  /* 0x0000000705087c11 */ /* 0x000fe200088f0eff */
[----:B------:R-:W-:Y:S01]  /*0120*/  IMAD.MOV.U32 R5, RZ, RZ, -0x1 ;  /* 0xffffffffff057424 */ /* 0x000fe200078e00ff */
[----:B----4-:R-:W-:-:S13]  /*0130*/  ISETP.GE.AND P0, PT, R0, 0x1, PT ;  /* 0x000000010000780c */ /* 0x010fda0003f06270 */
[----:B---3--:R-:W-:Y:S05]  /*0140*/  @!P0 BRA `(.L_x_54) ;  /* 0x0000000000588947 */ /* 0x008fea0003800000 */
[----:B------:R-:W0:Y:S01]  /*0150*/  LDC.U8 R2, c[0x0][0x390] ;  /* 0x0000e400ff027b82 */ /* 0x000e220000000000 */
[----:B------:R-:W-:Y:S02]  /*0160*/  IMAD.MOV.U32 R7, RZ, RZ, RZ ;  /* 0x000000ffff077224 */ /* 0x000fe400078e00ff */
[----:B------:R-:W-:Y:S01]  /*0170*/  IMAD.MOV.U32 R9, RZ, RZ, RZ ;  /* 0x000000ffff097224 */ /* 0x000fe200078e00ff */
[----:B0-----:R-:W-:-:S04]  /*0180*/  PRMT R2, R2, 0x8880, RZ ;  /* 0x0000888002027816 */ /* 0x001fc800000000ff */
[----:B------:R-:W-:-:S04]  /*0190*/  PRMT R4, R2, 0x7710, RZ ;  /* 0x0000771002047816 */ /* 0x000fc800000000ff */
[----:B------:R-:W-:-:S07]  /*01a0*/  LOP3.LUT R4, R4, 0xff, RZ, 0xc0, !PT ;  /* 0x000000ff04047812 */ /* 0x000fce00078ec0ff */
.L_x_58:
[----:B------:R-:W-:-:S05]  /*01b0*/  IADD3 R2, P0, PT, R7, R6, RZ ;  /* 0x0000000607027210 */ /* 0x000fca0007f1e0ff */
[----:B------:R-:W-:-:S06]  /*01c0*/  IMAD.X R3, RZ, RZ, R8, P0 ;  /* 0x000000ffff037224 */ /* 0x000fcc00000e0608 */
[----:B------:R-:W2:Y:S01]  /*01d0*/  LDG.E.U8 R3, desc[UR4][R2.64] ;  /* 0x0000000402037981 */ /* 0x000ea2000c1e1100 */
[----:B------:R-:W-:Y:S01]  /*01e0*/  BSSY.RELIABLE B1, `(.L_x_55) ;  /* 0x0000007000017945 */ /* 0x000fe20003800100 */
[----:B--2---:R-:W-:-:S13]  /*01f0*/  ISETP.NE.AND P0, PT, R3, R4, PT ;  /* 0x000000040300720c */ /* 0x004fda0003f05270 */
[----:B------:R-:W-:Y:S05]  /*0200*/  @P0 BRA `(.L_x_56) ;  /* 0x0000000000100947 */ /* 0x000fea0003800000 */
[----:B------:R-:W-:-:S13]  /*0210*/  ISETP.NE.AND P0, PT, R9, UR8, PT ;  /* 0x0000000809007c0c */ /* 0x000fda000bf05270 */
[----:B------:R-:W-:Y:S05]  /*0220*/  @!P0 BREAK.RELIABLE B1 ;  /* 0x0000000000018942 */ /* 0x000fea0003800100 */
[----:B------:R-:W-:Y:S05]  /*0230*/  @!P0 BRA `(.L_x_57) ;  /* 0x0000000000188947 */ /* 0x000fea0003800000 */
[----:B------:R-:W-:-:S07]  /*0240*/  VIADD R9, R9, 0x1 ;  /* 0x0000000109097836 */ /* 0x000fce0000000000 */
.L_x_56:
[----:B------:R-:W-:Y:S05]  /*0250*/  BSYNC.RELIABLE B1 ;  /* 0x0000000000017941 */ /* 0x000fea0003800100 */
.L_x_55:
[----:B------:R-:W-:-:S05]  /*0260*/  VIADD R7, R7, 0x1 ;  /* 0x0000000107077836 */ /* 0x000fca0000000000 */
[----:B------:R-:W-:-:S13]  /*0270*/  ISETP.NE.AND P0, PT, R7, R0, PT ;  /* 0x000000000700720c */ /* 0x000fda0003f05270 */
[----:B------:R-:W-:Y:S05]  /*0280*/  @P0 BRA `(.L_x_58) ;  /* 0xfffffffc00c80947 */ /* 0x000fea000383ffff */
[----:B------:R-:W-:Y:S05]  /*0290*/  BRA `(.L_x_54) ;  /* 0x0000000000047947 */ /* 0x000fea0003800000 */
.L_x_57:
[----:B------:R-:W-:-:S07]  /*02a0*/  VIADD R5, R7, 0x1 ;  /* 0x0000000107057836 */ /* 0x000fce0000000000 */
.L_x_54:
[----:B------:R-:W-:Y:S05]  /*02b0*/  BSYNC.RECONVERGENT B0 ;  /* 0x0000000000007941 */ /* 0x000fea0003800200 */
.L_x_53:
[----:B------:R-:W-:Y:S05]  /*02c0*/  WARPSYNC.ALL ;  /* 0x0000000000007948 */ /* 0x000fea0003800000 */
[----:B------:R-:W-:-:S04]  /*02d0*/  ISETP.GE.AND P0, PT, R5, R0, PT ;  /* 0x000000000500720c */ /* 0x000fc80003f06270 */
[----:B------:R-:W-:-:S13]  /*02e0*/  ISETP.LT.OR P0, PT, R5, 0x1, P0 ;  /* 0x000000010500780c */ /* 0x000fda0000701670 */
[----:B------:R-:W-:Y:S05]  /*02f0*/  @P0 EXIT ;  /* 0x000000000000094d */ /* 0x000fea0003800000 */
[----:B------:R-:W-:-:S05]  /*0300*/  IADD3 R2, P0, PT, R5, R6, RZ ;  /* 0x0000000605027210 */ /* 0x000fca0007f1e0ff */
[----:B------:R-:W-:-:S05]  /*0310*/  IMAD.X R3, RZ, RZ, R8, P0 ;  /* 0x000000ffff037224 */ /* 0x000fca00000e0608 */
[----:B------:R-:W2:Y:S02]  /*0320*/  LDG.E.U8 R4, desc[UR4][R2.64] ;  /* 0x0000000402047981 */ /* 0x000ea4000c1e1100 */
[----:B--2---:R-:W-:-:S05]  /*0330*/  VIADD R0, R4, 0xffffff9f ;  /* 0xffffff9f04007836 */ /* 0x004fca0000000000 */
[----:B------:R-:W-:-:S04]  /*0340*/  LOP3.LUT R0, R0, 0xff, RZ, 0xc0, !PT ;  /* 0x000000ff00007812 */ /* 0x000fc800078ec0ff */
[----:B------:R-:W-:-:S13]  /*0350*/  ISETP.GT.U32.AND P0, PT, R0, 0x19, PT ;  /* 0x000000190000780c */ /* 0x000fda0003f04070 */
[----:B------:R-:W-:-:S05]  /*0360*/  @!P0 VIADD R5, R4, 0xffffffe0 ;  /* 0xffffffe004058836 */ /* 0x000fca0000000000 */
[----:B------:R0:W-:Y:S01]  /*0370*/  @!P0 STG.E.U8 desc[UR4][R2.64], R5 ;  /* 0x0000000502008986 */ /* 0x0001e2000c101104 */
[----:B------:R-:W-:Y:S05]  /*0380*/  @!P0 EXIT ;  /* 0x000000000000894d */ /* 0x000fea0003800000 */
[----:B------:R-:W-:-:S05]  /*0390*/  VIADD R0, R4, 0xffffffbf ;  /* 0xffffffbf04007836 */ /* 0x000fca0000000000 */
[----:B------:R-:W-:-:S04]  /*03a0*/  LOP3.LUT R0, R0, 0xff, RZ, 0xc0, !PT ;  /* 0x000000ff00007812 */ /* 0x000fc800078ec0ff */
[----:B------:R-:W-:-:S13]  /*03b0*/  ISETP.GT.U32.AND P0, PT, R0, 0x19, PT ;  /* 0x000000190000780c */ /* 0x000fda0003f04070 */
[----:B------:R-:W-:Y:S05]  /*03c0*/  @P0 EXIT ;  /* 0x000000000000094d */ /* 0x000fea0003800000 */
[----:B0-----:R-:W-:-:S05]  /*03d0*/  VIADD R5, R4, 0x20 ;  /* 0x0000002004057836 */ /* 0x001fca0000000000 */
[----:B------:R-:W-:Y:S01]  /*03e0*/  STG.E.U8 desc[UR4][R2.64], R5 ;  /* 0x0000000502007986 */ /* 0x000fe2000c101104 */
[----:B------:R-:W-:Y:S05]  /*03f0*/  EXIT ;  /* 0x000000000000794d */ /* 0x000fea0003800000 */
.L_x_59:
        /* <DEDUP_REMOVED lines=16> */
.L_x_352:


//--------------------- .text.rejectNotContainKernel --------------------------
	.section	.text.rejectNotContainKernel,"ax",@progbits
	.align	128
        .global         rejectNotContainKernel
        .type           rejectNotContainKernel,@function
        .size           rejectNotContainKernel,(.L_x_353 - rejectNotContainKernel)
        .other          rejectNotContainKernel,@"STO_CUDA_ENTRY STV_DEFAULT"
rejectNotContainKernel:
.text.rejectNotContainKernel:
        /* <DEDUP_REMOVED lines=11> */
[----:B0-----:R-:W-:-:S05]  /*00b0*/  IMAD.WIDE R2, R5, 0x4, R2 ;  /* 0x0000000405027825 */ /* 0x001fca00078e0202 */
[----:B-1----:R-:W3:Y:S01]  /*00c0*/  LDG.E R0, desc[UR4][R2.64] ;  /* 0x0000000402007981 */ /* 0x002ee2000c1e1900 */
[----:B------:R-:W-:Y:S01]  /*00d0*/  IMAD.SHL.U32 R5, R5, 0x20, RZ ;  /* 0x0000002005057824 */ /* 0x000fe200078e00ff */
[----:B------:R-:W-:Y:S04]  /*00e0*/  BSSY.RECONVERGENT B0, `(.L_x_60) ;  /* 0x0000012000007945 */ /* 0x000fe80003800200 */
[----:B--2---:R-:W-:-:S04]  /*00f0*/  IADD3 R6, P1, PT, R5, UR6, RZ ;  /* 0x0000000605067c10 */ /* 0x004fc8000ff3e0ff */
[----:B------:R-:W-:Y:S02]  /*0100*/  LEA.HI.X.SX32 R7, R5, UR7, 0x1, P1 ;  /* 0x0000000705077c11 */ /* 0x000fe400088f0eff */
[----:B---3--:R-:W-:-:S13]  /*0110*/  ISETP.GE.AND P0, PT, R0, 0x1, PT ;  /* 0x000000010000780c */ /* 0x008fda0003f06270 */
[----:B------:R-:W-:Y:S05]  /*0120*/  @!P0 BRA `(.L_x_61) ;  /* 0x0000000000348947 */ /* 0x000fea0003800000 */
[----:B------:R-:W0:Y:S01]  /*0130*/  LDC.U8 R4, c[0x0][0x390] ;  /* 0x0000e400ff047b82 */ /* 0x000e220000000000 */
[----:B------:R-:W-:Y:S01]  /*0140*/  IMAD.MOV.U32 R9, RZ, RZ, RZ ;  /* 0x000000ffff097224 */ /* 0x000fe200078e00ff */
[----:B0-----:R-:W-:-:S04]  /*0150*/  PRMT R4, R4, 0x8880, RZ ;  /* 0x0000888004047816 */ /* 0x001fc800000000ff */
[----:B------:R-:W-:-:S04]  /*0160*/  PRMT R8, R4, 0x7710, RZ ;  /* 0x0000771004087816 */ /* 0x000fc800000000ff */
[----:B------:R-:W-:-:S07]  /*0170*/  LOP3.LUT R8, R8, 0xff, RZ, 0xc0, !PT ;  /* 0x000000ff08087812 */ /* 0x000fce00078ec0ff */
.L_x_62:
[----:B------:R-:W-:-:S05]  /*0180*/  IADD3 R4, P0, PT, R9, R6, RZ ;  /* 0x0000000609047210 */ /* 0x000fca0007f1e0ff */
[----:B------:R-:W-:-:S06]  /*0190*/  IMAD.X R5, RZ, RZ, R7, P0 ;  /* 0x000000ffff057224 */ /* 0x000fcc00000e0607 */
[----:B------:R-:W2:Y:S02]  /*01a0*/  LDG.E.U8 R5, desc[UR4][R4.64] ;  /* 0x0000000404057981 */ /* 0x000ea4000c1e1100 */
[----:B--2---:R-:W-:-:S13]  /*01b0*/  ISETP.NE.AND P0, PT, R5, R8, PT ;  /* 0x000000080500720c */ /* 0x004fda0003f05270 */
[----:B------:R-:W-:Y:S05]  /*01c0*/  @!P0 EXIT ;  /* 0x000000000000894d */ /* 0x000fea0003800000 */
[----:B------:R-:W-:-:S05]  /*01d0*/  VIADD R9, R9, 0x1 ;  /* 0x0000000109097836 */ /* 0x000fca0000000000 */
[----:B------:R-:W-:-:S13]  /*01e0*/  ISETP.NE.AND P0, PT, R9, R0, PT ;  /* 0x000000000900720c */ /* 0x000fda0003f05270 */
[----:B------:R-:W-:Y:S05]  /*01f0*/  @P0 BRA `(.L_x_62) ;  /* 0xfffffffc00e00947 */ /* 0x000fea000383ffff */
.L_x_61:
[----:B------:R-:W-:Y:S05]  /*0200*/  BSYNC.RECONVERGENT B0 ;  /* 0x0000000000007941 */ /* 0x000fea0003800200 */
.L_x_60:
[----:B------:R-:W-:Y:S04]  /*0210*/  STG.E desc[UR4][R2.64], RZ ;  /* 0x000000ff02007986 */ /* 0x000fe8000c101904 */
[----:B------:R-:W-:Y:S01]  /*0220*/  STG.E.U8 desc[UR4][R6.64], RZ ;  /* 0x000000ff06007986 */ /* 0x000fe2000c101104 */
[----:B------:R-:W-:Y:S05]  /*0230*/  EXIT ;  /* 0x000000000000794d */ /* 0x000fea0003800000 */
.L_x_63:
        /* <DEDUP_REMOVED lines=12> */
.L_x_353:


//--------------------- .text.rejectContainKernel --------------------------
	.section	.text.rejectContainKernel,"ax",@progbits
	.align	128
        .global         rejectContainKernel
        .type           rejectContainKernel,@function
        .size           rejectContainKernel,(.L_x_354 - rejectContainKernel)
        .other          rejectContainKernel,@"STO_CUDA_ENTRY STV_DEFAULT"
rejectContainKernel:
.text.rejectContainKernel:
        /* <DEDUP_REMOVED lines=13> */
[----:B------:R-:W-:-:S05]  /*00d0*/  IMAD.SHL.U32 R5, R5, 0x20, RZ ;  /* 0x0000002005057824 */ /* 0x000fca00078e00ff */
[----:B--2---:R-:W-:-:S04]  /*00e0*/  IADD3 R4, P1, PT, R5, UR4, RZ ;  /* 0x0000000405047c10 */ /* 0x004fc8000ff3e0ff */
[----:B------:R-:W-:Y:S02]  /*00f0*/  LEA.HI.X.SX32 R5, R5, UR5, 0x1, P1 ;  /* 0x0000000505057c11 */ /* 0x000fe400088f0eff */
[----:B---3--:R-:W-:-:S13]  /*0100*/  ISETP.GE.AND P0, PT, R0, 0x1, PT ;  /* 0x000000010000780c */ /* 0x008fda0003f06270 */
[----:B------:R-:W-:Y:S05]  /*0110*/  @!P0 EXIT ;  /* 0x000000000000894d */ /* 0x000fea0003800000 */
[----:B------:R-:W2:Y:S01]  /*0120*/  LDG.E.U8 R6, desc[UR6][R4.64] ;  /* 0x0000000604067981 */ /* 0x000ea2000c1e1100 */
[----:B------:R-:W0:Y:S01]  /*0130*/  LDCU.U8 UR4, c[0x0][0x390] ;  /* 0x00007200ff0477ac */ /* 0x000e220008000000 */
[----:B------:R-:W-:Y:S01]  /*0140*/  BSSY.RECONVERGENT B0, `(.L_x_64) ;  /* 0x000000f000007945 */ /* 0x000fe20003800200 */
[----:B0-----:R-:W-:-:S04]  /*0150*/  UPRMT UR4, UR4, 0x8880, URZ ;  /* 0x0000888004047896 */ /* 0x001fc800080000ff */
[----:B------:R-:W-:-:S04]  /*0160*/  UPRMT UR4, UR4, 0x7710, URZ ;  /* 0x0000771004047896 */ /* 0x000fc800080000ff */
[----:B------:R-:W-:-:S06]  /*0170*/  ULOP3.LUT UR4, UR4, 0xff, URZ, 0xc0, !UPT ;  /* 0x000000ff04047892 */ /* 0x000fcc000f8ec0ff */
[----:B--2---:R-:W-:-:S13]  /*0180*/  ISETP.NE.AND P0, PT, R6, UR4, PT ;  /* 0x0000000406007c0c */ /* 0x004fda000bf05270 */
[----:B------:R-:W-:Y:S05]  /*0190*/  @!P0 BRA `(.L_x_65) ;  /* 0x0000000000248947 */ /* 0x000fea0003800000 */
[----:B------:R-:W-:-:S07]  /*01a0*/  IMAD.MOV.U32 R9, RZ, RZ, RZ ;  /* 0x000000ffff097224 */ /* 0x000fce00078e00ff */
.L_x_66:
[----:B------:R-:W-:-:S05]  /*01b0*/  VIADD R9, R9, 0x1 ;  /* 0x0000000109097836 */ /* 0x000fca0000000000 */
[----:B------:R-:W-:-:S13]  /*01c0*/  ISETP.NE.AND P0, PT, R9, R0, PT ;  /* 0x000000000900720c */ /* 0x000fda0003f05270 */
[----:B------:R-:W-:Y:S05]  /*01d0*/  @!P0 EXIT ;  /* 0x000000000000894d */ /* 0x000fea0003800000 */
[----:B------:R-:W-:-:S05]  /*01e0*/  IADD3 R6, P0, PT, R9, R4, RZ ;  /* 0x0000000409067210 */ /* 0x000fca0007f1e0ff */
[----:B------:R-:W-:-:S05]  /*01f0*/  IMAD.X R7, RZ, RZ, R5, P0 ;  /* 0x000000ffff077224 */ /* 0x000fca00000e0605 */
[----:B------:R-:W2:Y:S02]  /*0200*/  LDG.E.U8 R6, desc[UR6][R6.64] ;  /* 0x0000000606067981 */ /* 0x000ea4000c1e1100 */
[----:B--2---:R-:W-:-:S13]  /*0210*/  ISETP.NE.AND P0, PT, R6, UR4, PT ;  /* 0x0000000406007c0c */ /* 0x004fda000bf05270 */
[----:B------:R-:W-:Y:S05]  /*0220*/  @P0 BRA `(.L_x_66) ;  /* 0xfffffffc00e00947 */ /* 0x000fea000383ffff */
.L_x_65:
[----:B------:R-:W-:Y:S05]  /*0230*/  BSYNC.RECONVERGENT B0 ;  /* 0x0000000000007941 */ /* 0x000fea0003800200 */
.L_x_64:
[----:B------:R-:W-:Y:S04]  /*0240*/  STG.E desc[UR6][R2.64], RZ ;  /* 0x000000ff02007986 */ /* 0x000fe8000c101906 */
[----:B------:R-:W-:Y:S01]  /*0250*/  STG.E.U8 desc[UR6][R4.64], RZ ;  /* 0x000000ff04007986 */ /* 0x000fe2000c101106 */
[----:B------:R-:W-:Y:S05]  /*0260*/  EXIT ;  /* 0x000000000000794d */ /* 0x000fea0003800000 */
.L_x_67:
        /* <DEDUP_REMOVED lines=9> */
.L_x_354:


//--------------------- .text.rejectEqualKernel   --------------------------
	.section	.text.rejectEqualKernel,"ax",@progbits
	.align	128
        .global         rejectEqualKernel
        .type           rejectEqualKernel,@function
        .size           rejectEqualKernel,(.L_x_355 - rejectEqualKernel)
        .other          rejectEqualKernel,@"STO_CUDA_ENTRY STV_DEFAULT"
rejectEqualKernel:
.text.rejectEqualKernel:
        /* <DEDUP_REMOVED lines=10> */
[----:B------:R-:W2:Y:S01]  /*00a0*/  LDCU UR6, c[0x0][0x390] ;  /* 0x00007200ff0677ac */ /* 0x000ea20008000800 */
[----:B0-----:R-:W-:-:S05]  /*00b0*/  IMAD.WIDE R2, R5, 0x4, R2 ;  /* 0x0000000405027825 */ /* 0x001fca00078e0202 */
[----:B-1----:R-:W2:Y:S02]  /*00c0*/  LDG.E R0, desc[UR4][R2.64] ;  /* 0x0000000402007981 */ /* 0x002ea4000c1e1900 */
[----:B--2---:R-:W-:-:S13]  /*00d0*/  ISETP.NE.AND P0, PT, R0, UR6, PT ;  /* 0x0000000600007c0c */ /* 0x004fda000bf05270 */
[----:B------:R-:W-:Y:S05]  /*00e0*/  @P0 EXIT ;  /* 0x000000000000094d */ /* 0x000fea0003800000 */
[----:B------:R-:W0:Y:S01]  /*00f0*/  LDCU.64 UR6, c[0x0][0x380] ;  /* 0x00007000ff0677ac */ /* 0x000e220008000a00 */
[----:B------:R-:W-:Y:S01]  /*0100*/  IMAD.SHL.U32 R5, R5, 0x20, RZ ;  /* 0x0000002005057824 */ /* 0x000fe200078e00ff */
[----:B------:R-:W-:Y:S04]  /*0110*/  STG.E desc[UR4][R2.64], RZ ;  /* 0x000000ff02007986 */ /* 0x000fe8000c101904 */
[----:B0-----:R-:W-:-:S04]  /*0120*/  IADD3 R4, P0, PT, R5, UR6, RZ ;  /* 0x0000000605047c10 */ /* 0x001fc8000ff1e0ff */
[----:B------:R-:W-:-:S05]  /*0130*/  LEA.HI.X.SX32 R5, R5, UR7, 0x1, P0 ;  /* 0x0000000705057c11 */ /* 0x000fca00080f0eff */
[----:B------:R-:W-:Y:S01]  /*0140*/  STG.E.U8 desc[UR4][R4.64], RZ ;  /* 0x000000ff04007986 */ /* 0x000fe2000c101104 */
[----:B------:R-:W-:Y:S05]  /*0150*/  EXIT ;  /* 0x000000000000794d */ /* 0x000fea0003800000 */
.L_x_68:
        /* <DEDUP_REMOVED lines=10> */
.L_x_355:


//--------------------- .text.rejectGreaterKernel --------------------------
	.section	.text.rejectGreaterKernel,"ax",@progbits
	.align	128
        .global         rejectGreaterKernel
        .type           rejectGreaterKernel,@function
        .size           rejectGreaterKernel,(.L_x_356 - rejectGreaterKernel)
        .other          rejectGreaterKernel,@"STO_CUDA_ENTRY STV_DEFAULT"
rejectGreaterKernel:
.text.rejectGreaterKernel:
        /* <DEDUP_REMOVED lines=13> */
[----:B--2---:R-:W-:-:S13]  /*00d0*/  ISETP.GT.AND P0, PT, R0, UR6, PT ;  /* 0x0000000600007c0c */ /* 0x004fda000bf04270 */
        /* <DEDUP_REMOVED lines=8> */
.L_x_69:
        /* <DEDUP_REMOVED lines=10> */
.L_x_356:


//--------------------- .text.rejectLessKernel    --------------------------
	.section	.text.rejectLessKernel,"ax",@progbits
	.align	128
        .global         rejectLessKernel
        .type           rejectLessKernel,@function
        .size           rejectLessKernel,(.L_x_357 - rejectLessKernel)
        .other          rejectLessKernel,@"STO_CUDA_ENTRY STV_DEFAULT"
rejectLessKernel:
.text.rejectLessKernel:
        /* <DEDUP_REMOVED lines=13> */
[----:B--2---:R-:W-:-:S13]  /*00d0*/  ISETP.GE.AND P0, PT, R0, UR6, PT ;  /* 0x0000000600007c0c */ /* 0x004fda000bf06270 */
[----:B------:R-:W-:Y:S05]  /*00e0*/  @!P0 EXIT ;  /* 0x000000000000894d */ /* 0x000fea0003800000 */
[----:B------:R-:W0:Y:S01]  /*00f0*/  LDCU.64 UR6, c[0x0][0x380] ;  /* 0x00007000ff0677ac */ /* 0x000e220008000a00 */
[----:B------:R-:W-:Y:S01]  /*0100*/  IMAD.SHL.U32 R5, R5, 0x20, RZ ;  /* 0x0000002005057824 */ /* 0x000fe200078e00ff */
[----:B------:R-:W-:Y:S04]  /*0110*/  STG.E desc[UR4][R2.64], RZ ;  /* 0x000000ff02007986 */ /* 0x000fe8000c101904 */
[----:B0-----:R-:W-:-:S04]  /*0120*/  IADD3 R4, P0, PT, R5, UR6, RZ ;  /* 0x0000000605047c10 */ /* 0x001fc8000ff1e0ff */
[----:B------:R-:W-:-:S05]  /*0130*/  LEA.HI.X.SX32 R5, R5, UR7, 0x1, P0 ;  /* 0x0000000705057c11 */ /* 0x000fca00080f0eff */
[----:B------:R-:W-:Y:S01]  /*0140*/  STG.E.U8 desc[UR4][R4.64], RZ ;  /* 0x000000ff04007986 */ /* 0x000fe2000c101104 */
[----:B------:R-:W-:Y:S05]  /*0150*/  EXIT ;  /* 0x000000000000794d */ /* 0x000fea0003800000 */
.L_x_70:
        /* <DEDUP_REMOVED lines=10> */
.L_x_357:


//--------------------- .text.extractKernel       --------------------------
	.section	.text.extractKernel,"ax",@progbits
	.align	128
        .global         extractKernel
        .type           extractKernel,@function
        .size           extractKernel,(.L_x_358 - extractKernel)
        .other          extractKernel,@"STO_CUDA_ENTRY STV_DEFAULT"
extractKernel:
.text.extractKernel:
        /* <DEDUP_REMOVED lines=13> */
[----:B--2---:R-:W-:-:S04]  /*00d0*/  ISETP.GT.AND P0, PT, R7, UR6, PT ;  /* 0x0000000607007c0c */ /* 0x004fc8000bf04270 */
[----:B------:R-:W-:-:S13]  /*00e0*/  ISETP.LT.OR P0, PT, R7, 0x1, !P0 ;  /* 0x000000010700780c */ /* 0x000fda0004701670 */
[----:B------:R-:W-:Y:S05]  /*00f0*/  @P0 EXIT ;  /* 0x000000000000094d */ /* 0x000fea0003800000 */
[----:B------:R-:W0:Y:S01]  /*0100*/  LDC R0, c[0x0][0x394] ;  /* 0x0000e500ff007b82 */ /* 0x000e220000000800 */
[----:B------:R-:W1:Y:S01]  /*0110*/  LDCU.64 UR8, c[0x0][0x380] ;  /* 0x00007000ff0877ac */ /* 0x000e620008000a00 */
[----:B------:R-:W-:Y:S01]  /*0120*/  IMAD.SHL.U32 R8, R5, 0x20, RZ ;  /* 0x0000002005087824 */ /* 0x000fe200078e00ff */
[----:B------:R-:W-:Y:S04]  /*0130*/  BSSY.RECONVERGENT B2, `(.L_x_71) ;  /* 0x0000099000027945 */ /* 0x000fe80003800200 */
[----:B------:R-:W-:Y:S02]  /*0140*/  SHF.R.S32.HI R9, RZ, 0x1f, R8 ;  /* 0x0000001fff097819 */ /* 0x000fe40000011408 */
[----:B0-----:R-:W-:Y:S02]  /*0150*/  VIADDMNMX R7, R7, -UR6, R0, PT ;  /* 0x8000000607077c46 */ /* 0x001fe4000b800100 */
[----:B-1----:R-:W-:-:S02]  /*0160*/  IADD3 R0, P1, PT, R8, UR8, RZ ;  /* 0x0000000808007c10 */ /* 0x002fc4000ff3e0ff */
[----:B------:R-:W-:Y:S02]  /*0170*/  ISETP.GE.AND P0, PT, R7, 0x1, PT ;  /* 0x000000010700780c */ /* 0x000fe40003f06270 */
[----:B------:R-:W-:-:S11]  /*0180*/  IADD3.X R6, PT, PT, R9, UR9, RZ, P1, !PT ;  /* 0x0000000909067c10 */ /* 0x000fd60008ffe4ff */
[----:B------:R-:W-:Y:S05]  /*0190*/  @!P0 BRA `(.L_x_72) ;  /* 0x0000000800488947 */ /* 0x000fea0003800000 */
[C---:B------:R-:W-:Y:S01]  /*01a0*/  ISETP.GE.U32.AND P0, PT, R7.reuse, 0x4, PT ;  /* 0x000000040700780c */ /* 0x040fe20003f06070 */
[----:B------:R-:W-:Y:S01]  /*01b0*/  BSSY.RECONVERGENT B1, `(.L_x_73) ;  /* 0x000007e000017945 */ /* 0x000fe20003800200 */
[----:B------:R-:W-:Y:S01]  /*01c0*/  LOP3.LUT R10, R7, 0x3, RZ, 0xc0, !PT ;  /* 0x00000003070a7812 */ /* 0x000fe200078ec0ff */
[----:B------:R-:W-:-:S10]  /*01d0*/  IMAD.MOV.U32 R11, RZ, RZ, RZ ;  /* 0x000000ffff0b7224 */ /* 0x000fd400078e00ff */
[----:B------:R-:W-:Y:S05]  /*01e0*/  @!P0 BRA `(.L_x_74) ;  /* 0x0000000400e88947 */ /* 0x000fea0003800000 */
[----:B------:R-:W-:Y:S01]  /*01f0*/  LOP3.LUT R11, R7, 0x7ffffffc, RZ, 0xc0, !PT ;  /* 0x7ffffffc070b7812 */ /* 0x000fe200078ec0ff */
[----:B------:R-:W0:Y:S01]  /*0200*/  LDCU UR7, c[0x0][0x390] ;  /* 0x00007200ff0777ac */ /* 0x000e220008000800 */
[----:B------:R-:W-:Y:S01]  /*0210*/  IADD3 R4, P1, PT, R0, 0x3, RZ ;  /* 0x0000000300047810 */ /* 0x000fe20007f3e0ff */
[----:B------:R-:W-:Y:S02]  /*0220*/  BSSY.RELIABLE B0, `(.L_x_75) ;  /* 0x0000064000007945 */ /* 0x000fe40003800100 */
[----:B------:R-:W-:Y:S02]  /*0230*/  IMAD.MOV R12, RZ, RZ, -R11 ;  /* 0x000000ffff0c7224 */ /* 0x000fe400078e0a0b */
[----:B------:R-:W-:-:S03]  /*0240*/  IMAD.X R5, RZ, RZ, R6, P1 ;  /* 0x000000ffff057224 */ /* 0x000fc600008e0606 */
[----:B------:R-:W-:Y:S01]  /*0250*/  ISETP.GE.AND P0, PT, R12, RZ, PT ;  /* 0x000000ff0c00720c */ /* 0x000fe20003f06270 */
[----:B0-----:R-:W-:-:S12]  /*0260*/  IMAD.U32 R13, RZ, RZ, UR7 ;  /* 0x00000007ff0d7e24 */ /* 0x001fd8000f8e00ff */
[----:B------:R-:W-:Y:S05]  /*0270*/  @P0 BRA `(.L_x_76) ;  /* 0x0000000400780947 */ /* 0x000fea0003800000 */
[----:B------:R-:W-:Y:S01]  /*0280*/  IMAD.MOV R14, RZ, RZ, -R12 ;  /* 0x000000ffff0e7224 */ /* 0x000fe200078e0a0c */
[----:B------:R-:W-:Y:S01]  /*0290*/  BSSY.RECONVERGENT B3, `(.L_x_77) ;  /* 0x0000038000037945 */ /* 0x000fe20003800200 */
[----:B------:R-:W-:-:S03]  /*02a0*/  PLOP3.LUT P0, PT, PT, PT, PT, 0x80, 0x8 ;  /* 0x000000000008781c */ /* 0x000fc60003f0f070 */
[----:B------:R-:W-:-:S13]  /*02b0*/  ISETP.GT.AND P1, PT, R14, 0xc, PT ;  /* 0x0000000c0e00780c */ /* 0x000fda0003f24270 */
[----:B------:R-:W-:Y:S05]  /*02c0*/  @!P1 BRA `(.L_x_78) ;  /* 0x0000000000d09947 */ /* 0x000fea0003800000 */
[----:B------:R-:W-:-:S13]  /*02d0*/  PLOP3.LUT P0, PT, PT, PT, PT, 0x8, 0x80 ;  /* 0x000000000080781c */ /* 0x000fda0003f0e170 */
.L_x_79:
[----:B------:R-:W-:-:S04]  /*02e0*/  IADD3 R14, P1, PT, R13, R0, RZ ;  /* 0x000000000d0e7210 */ /* 0x000fc80007f3e0ff */
[----:B------:R-:W-:-:S05]  /*02f0*/  LEA.HI.X.SX32 R15, R13, R6, 0x1, P1 ;  /* 0x000000060d0f7211 */ /* 0x000fca00008f0eff */
[----:B------:R-:W2:Y:S04]  /*0300*/  LDG.E.U8 R19, desc[UR4][R14.64] ;  /* 0x000000040e137981 */ /* 0x000ea8000c1e1100 */
[----:B--2---:R0:W-:Y:S04]  /*0310*/  STG.E.U8 desc[UR4][R4.64+-0x3], R19 ;  /* 0xfffffd1304007986 */ /* 0x0041e8000c101104 */
[----:B------:R-:W2:Y:S04]  /*0320*/  LDG.E.U8 R21, desc[UR4][R14.64+0x1] ;  /* 0x000001040e157981 */ /* 0x000ea8000c1e1100 */
[----:B--2---:R1:W-:Y:S04]  /*0330*/  STG.E.U8 desc[UR4][R4.64+-0x2], R21 ;  /* 0xfffffe1504007986 */ /* 0x0043e8000c101104 */
[----:B------:R-:W2:Y:S01]  /*0340*/  LDG.E.U8 R23, desc[UR4][R14.64+0x2] ;  /* 0x000002040e177981 */ /* 0x000ea2000c1e1100 */
[----:B------:R-:W-:-:S05]  /*0350*/  VIADD R17, R13, 0x4 ;  /* 0x000000040d117836 */ /* 0x000fca0000000000 */
[C---:B------:R-:W-:Y:S01]  /*0360*/  IADD3 R16, P1, PT, R17.reuse, R0, RZ ;  /* 0x0000000011107210 */ /* 0x040fe20007f3e0ff */
[----:B--2---:R2:W-:Y:S04]  /*0370*/  STG.E.U8 desc[UR4][R4.64+-0x1], R23 ;  /* 0xffffff1704007986 */ /* 0x0045e8000c101104 */
[----:B------:R-:W3:Y:S01]  /*0380*/  LDG.E.U8 R25, desc[UR4][R14.64+0x3] ;  /* 0x000003040e197981 */ /* 0x000ee2000c1e1100 */
[----:B------:R-:W-:-:S03]  /*0390*/  LEA.HI.X.SX32 R17, R17, R6, 0x1, P1 ;  /* 0x0000000611117211 */ /* 0x000fc600008f0eff */
[----:B---3--:R3:W-:Y:S04]  /*03a0*/  STG.E.U8 desc[UR4][R4.64], R25 ;  /* 0x0000001904007986 */ /* 0x0087e8000c101104 */
[----:B------:R-:W4:Y:S04]  /*03b0*/  LDG.E.U8 R27, desc[UR4][R16.64] ;  /* 0x00000004101b7981 */ /* 0x000f28000c1e1100 */
[----:B----4-:R4:W-:Y:S04]  /*03c0*/  STG.E.U8 desc[UR4][R4.64+0x1], R27 ;  /* 0x0000011b04007986 */ /* 0x0109e8000c101104 */
[----:B0-----:R-:W5:Y:S04]  /*03d0*/  LDG.E.U8 R19, desc[UR4][R16.64+0x1] ;  /* 0x0000010410137981 */ /* 0x001f68000c1e1100 */
[----:B-----5:R0:W-:Y:S04]  /*03e0*/  STG.E.U8 desc[UR4][R4.64+0x2], R19 ;  /* 0x0000021304007986 */ /* 0x0201e8000c101104 */
[----:B-1----:R-:W5:Y:S01]  /*03f0*/  LDG.E.U8 R21, desc[UR4][R16.64+0x2] ;  /* 0x0000020410157981 */ /* 0x002f62000c1e1100 */
[----:B------:R-:W-:-:S05]  /*0400*/  VIADD R15, R13, 0x8 ;  /* 0x000000080d0f7836 */ /* 0x000fca0000000000 */
[C---:B------:R-:W-:Y:S01]  /*0410*/  IADD3 R14, P1, PT, R15.reuse, R0, RZ ;  /* 0x000000000f0e7210 */ /* 0x040fe20007f3e0ff */
[----:B-----5:R1:W-:Y:S04]  /*0420*/  STG.E.U8 desc[UR4][R4.64+0x3], R21 ;  /* 0x0000031504007986 */ /* 0x0203e8000c101104 */
[----:B--2---:R-:W2:Y:S01]  /*0430*/  LDG.E.U8 R23, desc[UR4][R16.64+0x3] ;  /* 0x0000030410177981 */ /* 0x004ea2000c1e1100 */
[----:B------:R-:W-:-:S03]  /*0440*/  LEA.HI.X.SX32 R15, R15, R6, 0x1, P1 ;  /* 0x000000060f0f7211 */ /* 0x000fc600008f0eff */
[----:B--2---:R2:W-:Y:S04]  /*0450*/  STG.E.U8 desc[UR4][R4.64+0x4], R23 ;  /* 0x0000041704007986 */ /* 0x0045e8000c101104 */
[----:B---3--:R-:W3:Y:S04]  /*0460*/  LDG.E.U8 R25, desc[UR4][R14.64] ;  /* 0x000000040e197981 */ /* 0x008ee8000c1e1100 */
[----:B---3--:R3:W-:Y:S04]  /*0470*/  STG.E.U8 desc[UR4][R4.64+0x5], R25 ;  /* 0x0000051904007986 */ /* 0x0087e8000c101104 */
[----:B----4-:R-:W4:Y:S04]  /*0480*/  LDG.E.U8 R27, desc[UR4][R14.64+0x1] ;  /* 0x000001040e1b7981 */ /* 0x010f28000c1e1100 */
[----:B----4-:R4:W-:Y:S04]  /*0490*/  STG.E.U8 desc[UR4][R4.64+0x6], R27 ;  /* 0x0000061b04007986 */ /* 0x0109e8000c101104 */
[----:B0-----:R-:W5:Y:S01]  /*04a0*/  LDG.E.U8 R19, desc[UR4][R14.64+0x2] ;  /* 0x000002040e137981 */ /* 0x001f62000c1e1100 */
[----:B------:R-:W-:-:S05]  /*04b0*/  VIADD R17, R13, 0xc ;  /* 0x0000000c0d117836 */ /* 0x000fca0000000000 */
[C---:B------:R-:W-:Y:S01]  /*04c0*/  IADD3 R16, P1, PT, R17.reuse, R0, RZ ;  /* 0x0000000011107210 */ /* 0x040fe20007f3e0ff */
[----:B-----5:R0:W-:Y:S04]  /*04d0*/  STG.E.U8 desc[UR4][R4.64+0x7], R19 ;  /* 0x0000071304007986 */ /* 0x0201e8000c101104 */
[----:B-1----:R-:W5:Y:S01]  /*04e0*/  LDG.E.U8 R21, desc[UR4][R14.64+0x3] ;  /* 0x000003040e157981 */ /* 0x002f62000c1e1100 */
[----:B------:R-:W-:-:S03]  /*04f0*/  LEA.HI.X.SX32 R17, R17, R6, 0x1, P1 ;  /* 0x0000000611117211 */ /* 0x000fc600008f0eff */
[----:B-----5:R-:W-:Y:S04]  /*0500*/  STG.E.U8 desc[UR4][R4.64+0x8], R21 ;  /* 0x0000081504007986 */ /* 0x020fe8000c101104 */
[----:B--2---:R-:W2:Y:S04]  /*0510*/  LDG.E.U8 R23, desc[UR4][R16.64] ;  /* 0x0000000410177981 */ /* 0x004ea8000c1e1100 */
[----:B--2---:R-:W-:Y:S04]  /*0520*/  STG.E.U8 desc[UR4][R4.64+0x9], R23 ;  /* 0x0000091704007986 */ /* 0x004fe8000c101104 */
[----:B---3--:R-:W2:Y:S04]  /*0530*/  LDG.E.U8 R25, desc[UR4][R16.64+0x1] ;  /* 0x0000010410197981 */ /* 0x008ea8000c1e1100 */
[----:B--2---:R-:W-:Y:S04]  /*0540*/  STG.E.U8 desc[UR4][R4.64+0xa], R25 ;  /* 0x00000a1904007986 */ /* 0x004fe8000c101104 */
[----:B----4-:R-:W2:Y:S01]  /*0550*/  LDG.E.U8 R27, desc[UR4][R16.64+0x2] ;  /* 0x00000204101b7981 */ /* 0x010ea2000c1e1100 */
[----:B------:R-:W-:-:S05]  /*0560*/  VIADD R12, R12, 0x10 ;  /* 0x000000100c0c7836 */ /* 0x000fca0000000000 */
[----:B------:R-:W-:Y:S01]  /*0570*/  ISETP.GE.AND P1, PT, R12, -0xc, PT ;  /* 0xfffffff40c00780c */ /* 0x000fe20003f26270 */
[----:B--2---:R-:W-:Y:S04]  /*0580*/  STG.E.U8 desc[UR4][R4.64+0xb], R27 ;  /* 0x00000b1b04007986 */ /* 0x004fe8000c101104 */
[----:B------:R-:W2:Y:S01]  /*0590*/  LDG.E.U8 R15, desc[UR4][R16.64+0x3] ;  /* 0x00000304100f7981 */ /* 0x000ea2000c1e1100 */
[----:B------:R-:W-:Y:S01]  /*05a0*/  IADD3 R14, P2, PT, R4, 0x10, RZ ;  /* 0x00000010040e7810 */ /* 0x000fe20007f5e0ff */
[----:B------:R-:W-:-:S04]  /*05b0*/  VIADD R13, R13, 0x10 ;  /* 0x000000100d0d7836 */ /* 0x000fc80000000000 */
[----:B0-----:R-:W-:Y:S01]  /*05c0*/  IMAD.X R19, RZ, RZ, R5, P2 ;  /* 0x000000ffff137224 */ /* 0x001fe200010e0605 */
[----:B--2---:R0:W-:Y:S02]  /*05d0*/  STG.E.U8 desc[UR4][R4.64+0xc], R15 ;  /* 0x00000c0f04007986 */ /* 0x0041e4000c101104 */
[----:B0-----:R-:W-:Y:S02]  /*05e0*/  IMAD.MOV.U32 R4, RZ, RZ, R14 ;  /* 0x000000ffff047224 */ /* 0x001fe400078e000e */
[----:B------:R-:W-:Y:S01]  /*05f0*/  IMAD.MOV.U32 R5, RZ, RZ, R19 ;  /* 0x000000ffff057224 */ /* 0x000fe200078e0013 */
[----:B------:R-:W-:Y:S06]  /*0600*/  @!P1 BRA `(.L_x_79) ;  /* 0xfffffffc00349947 */ /* 0x000fec000383ffff */
.L_x_78:
[----:B------:R-:W-:Y:S05]  /*0610*/  BSYNC.RECONVERGENT B3 ;  /* 0x0000000000037941 */ /* 0x000fea0003800200 */
.L_x_77:
[----:B------:R-:W-:Y:S01]  /*0620*/  IMAD.MOV R14, RZ, RZ, -R12 ;  /* 0x000000ffff0e7224 */ /* 0x000fe200078e0a0c */
[----:B------:R-:W-:Y:S04]  /*0630*/  BSSY.RECONVERGENT B3, `(.L_x_80) ;  /* 0x000001f000037945 */ /* 0x000fe80003800200 */
[----:B------:R-:W-:-:S13]  /*0640*/  ISETP.GT.AND P1, PT, R14, 0x4, PT ;  /* 0x000000040e00780c */ /* 0x000fda0003f24270 */
[----:B------:R-:W-:Y:S05]  /*0650*/  @!P1 BRA `(.L_x_81) ;  /* 0x0000000000709947 */ /* 0x000fea0003800000 */
        /* <DEDUP_REMOVED lines=12> */
[----:B---3--:R-:W-:Y:S04]  /*0720*/  STG.E.U8 desc[UR4][R4.64], R25 ;  /* 0x0000001904007986 */ /* 0x008fe8000c101104 */
[----:B------:R-:W3:Y:S04]  /*0730*/  LDG.E.U8 R27, desc[UR4][R16.64] ;  /* 0x00000004101b7981 */ /* 0x000ee8000c1e1100 */
[----:B---3--:R-:W-:Y:S04]  /*0740*/  STG.E.U8 desc[UR4][R4.64+0x1], R27 ;  /* 0x0000011b04007986 */ /* 0x008fe8000c101104 */
[----:B0-----:R-:W3:Y:S04]  /*0750*/  LDG.E.U8 R19, desc[UR4][R16.64+0x1] ;  /* 0x0000010410137981 */ /* 0x001ee8000c1e1100 */
[----:B---3--:R-:W-:Y:S04]  /*0760*/  STG.E.U8 desc[UR4][R4.64+0x2], R19 ;  /* 0x0000021304007986 */ /* 0x008fe8000c101104 */
[----:B-1----:R-:W3:Y:S01]  /*0770*/  LDG.E.U8 R21, desc[UR4][R16.64+0x2] ;  /* 0x0000020410157981 */ /* 0x002ee2000c1e1100 */
[----:B------:R-:W-:-:S03]  /*0780*/  IADD3 R14, P1, PT, R4, 0x8, RZ ;  /* 0x00000008040e7810 */ /* 0x000fc60007f3e0ff */
[----:B---3--:R-:W-:Y:S04]  /*0790*/  STG.E.U8 desc[UR4][R4.64+0x3], R21 ;  /* 0x0000031504007986 */ /* 0x008fe8000c101104 */
[----:B------:R-:W3:Y:S01]  /*07a0*/  LDG.E.U8 R15, desc[UR4][R16.64+0x3] ;  /* 0x00000304100f7981 */ /* 0x000ee2000c1e1100 */
[----:B--2---:R-:W-:Y:S01]  /*07b0*/  IMAD.X R23, RZ, RZ, R5, P1 ;  /* 0x000000ffff177224 */ /* 0x004fe200008e0605 */
[----:B------:R-:W-:Y:S01]  /*07c0*/  PLOP3.LUT P0, PT, PT, PT, PT, 0x8, 0x80 ;  /* 0x000000000080781c */ /* 0x000fe20003f0e170 */
[----:B------:R-:W-:Y:S02]  /*07d0*/  VIADD R12, R12, 0x8 ;  /* 0x000000080c0c7836 */ /* 0x000fe40000000000 */
[----:B------:R-:W-:Y:S01]  /*07e0*/  VIADD R13, R13, 0x8 ;  /* 0x000000080d0d7836 */ /* 0x000fe20000000000 */
[----:B---3--:R0:W-:Y:S02]  /*07f0*/  STG.E.U8 desc[UR4][R4.64+0x4], R15 ;  /* 0x0000040f04007986 */ /* 0x0081e4000c101104 */
[----:B0-----:R-:W-:-:S02]  /*0800*/  IMAD.MOV.U32 R4, RZ, RZ, R14 ;  /* 0x000000ffff047224 */ /* 0x001fc400078e000e */
[----:B------:R-:W-:-:S07]  /*0810*/  IMAD.MOV.U32 R5, RZ, RZ, R23 ;  /* 0x000000ffff057224 */ /* 0x000fce00078e0017 */
.L_x_81:
[----:B------:R-:W-:Y:S05]  /*0820*/  BSYNC.RECONVERGENT B3 ;  /* 0x0000000000037941 */ /* 0x000fea0003800200 */
.L_x_80:
[----:B------:R-:W-:-:S13]  /*0830*/  ISETP.NE.OR P0, PT, R12, RZ, P0 ;  /* 0x000000ff0c00720c */ /* 0x000fda0000705670 */
[----:B------:R-:W-:Y:S05]  /*0840*/  @!P0 BREAK.RELIABLE B0 ;  /* 0x0000000000008942 */ /* 0x000fea0003800100 */
[----:B------:R-:W-:Y:S05]  /*0850*/  @!P0 BRA `(.L_x_74) ;  /* 0x00000000004c8947 */ /* 0x000fea0003800000 */
.L_x_76:
[----:B------:R-:W-:Y:S05]  /*0860*/  BSYNC.RELIABLE B0 ;  /* 0x0000000000007941 */ /* 0x000fea0003800100 */
.L_x_75:
[----:B------:R-:W-:-:S04]  /*0870*/  IADD3 R14, P0, PT, R13, R0, RZ ;  /* 0x000000000d0e7210 */ /* 0x000fc80007f1e0ff */
[----:B------:R-:W-:-:S05]  /*0880*/  LEA.HI.X.SX32 R15, R13, R6, 0x1, P0 ;  /* 0x000000060d0f7211 */ /* 0x000fca00000f0eff */
[----:B------:R-:W2:Y:S04]  /*0890*/  LDG.E.U8 R17, desc[UR4][R14.64] ;  /* 0x000000040e117981 */ /* 0x000ea8000c1e1100 */
[----:B--2---:R-:W-:Y:S04]  /*08a0*/  STG.E.U8 desc[UR4][R4.64+-0x3], R17 ;  /* 0xfffffd1104007986 */ /* 0x004fe8000c101104 */
[----:B------:R-:W2:Y:S04]  /*08b0*/  LDG.E.U8 R19, desc[UR4][R14.64+0x1] ;  /* 0x000001040e137981 */ /* 0x000ea8000c1e1100 */
[----:B--2---:R-:W-:Y:S04]  /*08c0*/  STG.E.U8 desc[UR4][R4.64+-0x2], R19 ;  /* 0xfffffe1304007986 */ /* 0x004fe8000c101104 */
[----:B------:R-:W2:Y:S01]  /*08d0*/  LDG.E.U8 R21, desc[UR4][R14.64+0x2] ;  /* 0x000002040e157981 */ /* 0x000ea2000c1e1100 */
[----:B------:R-:W-:-:S05]  /*08e0*/  VIADD R12, R12, 0x4 ;  /* 0x000000040c0c7836 */ /* 0x000fca0000000000 */
[----:B------:R-:W-:Y:S01]  /*08f0*/  ISETP.NE.AND P0, PT, R12, RZ, PT ;  /* 0x000000ff0c00720c */ /* 0x000fe20003f05270 */
[----:B--2---:R-:W-:Y:S04]  /*0900*/  STG.E.U8 desc[UR4][R4.64+-0x1], R21 ;  /* 0xffffff1504007986 */ /* 0x004fe8000c101104 */
[----:B------:R-:W2:Y:S01]  /*0910*/  LDG.E.U8 R23, desc[UR4][R14.64+0x3] ;  /* 0x000003040e177981 */ /* 0x000ea2000c1e1100 */
[----:B------:R-:W-:Y:S01]  /*0920*/  IADD3 R16, P1, PT, R4, 0x4, RZ ;  /* 0x0000000404107810 */ /* 0x000fe20007f3e0ff */
[----:B------:R-:W-:-:S04]  /*0930*/  VIADD R13, R13, 0x4 ;  /* 0x000000040d0d7836 */ /* 0x000fc80000000000 */
[----:B------:R-:W-:Y:S01]  /*0940*/  IMAD.X R25, RZ, RZ, R5, P1 ;  /* 0x000000ffff197224 */ /* 0x000fe200008e0605 */
[----:B--2---:R0:W-:Y:S02]  /*0950*/  STG.E.U8 desc[UR4][R4.64], R23 ;  /* 0x0000001704007986 */ /* 0x0041e4000c101104 */
[----:B0-----:R-:W-:Y:S02]  /*0960*/  IMAD.MOV.U32 R4, RZ, RZ, R16 ;  /* 0x000000ffff047224 */ /* 0x001fe400078e0010 */
[----:B------:R-:W-:Y:S01]  /*0970*/  IMAD.MOV.U32 R5, RZ, RZ, R25 ;  /* 0x000000ffff057224 */ /* 0x000fe200078e0019 */
[----:B------:R-:W-:Y:S06]  /*0980*/  @P0 BRA `(.L_x_75) ;  /* 0xfffffffc00b80947 */ /* 0x000fec000383ffff */
.L_x_74:
[----:B------:R-:W-:Y:S05]  /*0990*/  BSYNC.RECONVERGENT B1 ;  /* 0x0000000000017941 */ /* 0x000fea0003800200 */
.L_x_73:
[----:B------:R-:W-:-:S13]  /*09a0*/  ISETP.NE.AND P0, PT, R10, RZ, PT ;  /* 0x000000ff0a00720c */ /* 0x000fda0003f05270 */
[----:B------:R-:W-:Y:S05]  /*09b0*/  @!P0 BRA `(.L_x_72) ;  /* 0x0000000000408947 */ /* 0x000fea0003800000 */
[----:B------:R-:W-:Y:S01]  /*09c0*/  IADD3 R8, P0, P1, R8, UR8, R11 ;  /* 0x0000000808087c10 */ /* 0x000fe2000f91e00b */
[----:B------:R-:W-:Y:S02]  /*09d0*/  VIADD R11, R11, UR6 ;  /* 0x000000060b0b7c36 */ /* 0x000fe40008000000 */
[----:B------:R-:W-:Y:S01]  /*09e0*/  IMAD.MOV R10, RZ, RZ, -R10 ;  /* 0x000000ffff0a7224 */ /* 0x000fe200078e0a0a */
[----:B------:R-:W-:-:S09]  /*09f0*/  IADD3.X R13, PT, PT, R9, UR9, RZ, P0, P1 ;  /* 0x00000009090d7c10 */ /* 0x000fd200087e24ff */
.L_x_82:
[----:B0-----:R-:W-:-:S04]  /*0a00*/  IADD3 R4, P0, PT, R11, R0, RZ ;  /* 0x000000000b047210 */ /* 0x001fc80007f1e0ff */
[----:B------:R-:W-:-:S05]  /*0a10*/  LEA.HI.X.SX32 R5, R11, R6, 0x1, P0 ;  /* 0x000000060b057211 */ /* 0x000fca00000f0eff */
[----:B------:R0:W2:Y:S01]  /*0a20*/  LDG.E.U8 R9, desc[UR4][R4.64] ;  /* 0x0000000404097981 */ /* 0x0000a2000c1e1100 */
[----:B------:R-:W-:Y:S02]  /*0a30*/  VIADD R10, R10, 0x1 ;  /* 0x000000010a0a7836 */ /* 0x000fe40000000000 */
[----:B------:R-:W-:-:S03]  /*0a40*/  VIADD R11, R11, 0x1 ;  /* 0x000000010b0b7836 */ /* 0x000fc60000000000 */
[----:B------:R-:W-:Y:S01]  /*0a50*/  ISETP.NE.AND P0, PT, R10, RZ, PT ;  /* 0x000000ff0a00720c */ /* 0x000fe20003f05270 */
[----:B0-----:R-:W-:Y:S01]  /*0a60*/  IMAD.MOV.U32 R4, RZ, RZ, R8 ;  /* 0x000000ffff047224 */ /* 0x001fe200078e0008 */
[----:B------:R-:W-:Y:S01]  /*0a70*/  IADD3 R8, P1, PT, R8, 0x1, RZ ;  /* 0x0000000108087810 */ /* 0x000fe20007f3e0ff */
[----:B------:R-:W-:-:S04]  /*0a80*/  IMAD.MOV.U32 R5, RZ, RZ, R13 ;  /* 0x000000ffff057224 */ /* 0x000fc800078e000d */
[----:B------:R-:W-:Y:S01]  /*0a90*/  IMAD.X R13, RZ, RZ, R13, P1 ;  /* 0x000000ffff0d7224 */ /* 0x000fe200008e060d */
[----:B--2---:R0:W-:Y:S05]  /*0aa0*/  STG.E.U8 desc[UR4][R4.64], R9 ;  /* 0x0000000904007986 */ /* 0x0041ea000c101104 */
[----:B------:R-:W-:Y:S05]  /*0ab0*/  @P0 BRA `(.L_x_82) ;  /* 0xfffffffc00d00947 */ /* 0x000fea000383ffff */
.L_x_72:
[----:B------:R-:W-:Y:S05]  /*0ac0*/  BSYNC.RECONVERGENT B2 ;  /* 0x0000000000027941 */ /* 0x000fea0003800200 */
.L_x_71:
[----:B------:R-:W-:Y:S05]  /*0ad0*/  WARPSYNC.ALL ;  /* 0x0000000000007948 */ /* 0x000fea0003800000 */
[C---:B0-----:R-:W-:Y:S01]  /*0ae0*/  IADD3 R4, P0, PT, R7.reuse, R0, RZ ;  /* 0x0000000007047210 */ /* 0x041fe20007f1e0ff */
[----:B------:R-:W-:Y:S03]  /*0af0*/  STG.E desc[UR4][R2.64], R7 ;  /* 0x0000000702007986 */ /* 0x000fe6000c101904 */
[----:B------:R-:W-:-:S05]  /*0b00*/  LEA.HI.X.SX32 R5, R7, R6, 0x1, P0 ;  /* 0x0000000607057211 */ /* 0x000fca00000f0eff */
[----:B------:R-:W-:Y:S01]  /*0b10*/  STG.E.U8 desc[UR4][R4.64], RZ ;  /* 0x000000ff04007986 */ /* 0x000fe2000c101104 */
[----:B------:R-:W-:Y:S05]  /*0b20*/  EXIT ;  /* 0x000000000000794d */ /* 0x000fea0003800000 */
.L_x_83:
        /* <DEDUP_REMOVED lines=13> */
.L_x_358:


//--------------------- .text.swapAnyKernel       --------------------------
	.section	.text.swapAnyKernel,"ax",@progbits
	.align	128
        .global         swapAnyKernel
        .type           swapAnyKernel,@function
        .size           swapAnyKernel,(.L_x_359 - swapAnyKernel)
        .other          swapAnyKernel,@"STO_CUDA_ENTRY STV_DEFAULT"
swapAnyKernel:
.text.swapAnyKernel:
        /* <DEDUP_REMOVED lines=10> */
[----:B------:R-:W2:Y:S06]  /*00a0*/  LDCU.64 UR6, c[0x0][0x380] ;  /* 0x00007000ff0677ac */ /* 0x000eac0008000a00 */
[----:B------:R-:W3:Y:S01]  /*00b0*/  LDC.64 R6, c[0x0][0x390] ;  /* 0x0000e400ff067b82 */ /* 0x000ee20000000a00 */
[----:B0-----:R-:W-:-:S06]  /*00c0*/  IMAD.WIDE R2, R5, 0x4, R2 ;  /* 0x0000000405027825 */ /* 0x001fcc00078e0202 */
[----:B-1----:R-:W4:Y:S01]  /*00d0*/  LDG.E R2, desc[UR4][R2.64] ;  /* 0x0000000402027981 */ /* 0x002f22000c1e1900 */
[----:B------:R-:W-:Y:S01]  /*00e0*/  IMAD.SHL.U32 R5, R5, 0x20, RZ ;  /* 0x0000002005057824 */ /* 0x000fe200078e00ff */
[----:B---3--:R-:W-:-:S04]  /*00f0*/  LOP3.LUT R0, R7, R6, RZ, 0xfc, !PT ;  /* 0x0000000607007212 */ /* 0x008fc800078efcff */
[----:B------:R-:W-:Y:S02]  /*0100*/  SHF.R.U32.HI R0, RZ, 0x1f, R0 ;  /* 0x0000001fff007819 */ /* 0x000fe40000011600 */
[----:B--2---:R-:W-:-:S04]  /*0110*/  IADD3 R4, P1, PT, R5, UR6, RZ ;  /* 0x0000000605047c10 */ /* 0x004fc8000ff3e0ff */
[----:B------:R-:W-:Y:S02]  /*0120*/  LEA.HI.X.SX32 R5, R5, UR7, 0x1, P1 ;  /* 0x0000000705057c11 */ /* 0x000fe400088f0eff */
[----:B----4-:R-:W-:-:S04]  /*0130*/  ISETP.NE.AND P0, PT, R2, RZ, PT ;  /* 0x000000ff0200720c */ /* 0x010fc80003f05270 */
[----:B------:R-:W-:-:S04]  /*0140*/  ISETP.EQ.U32.OR P0, PT, R0, 0x1, !P0 ;  /* 0x000000010000780c */ /* 0x000fc80004702470 */
[----:B------:R-:W-:-:S04]  /*0150*/  ISETP.LE.OR P0, PT, R2, R6, P0 ;  /* 0x000000060200720c */ /* 0x000fc80000703670 */
[----:B------:R-:W-:-:S13]  /*0160*/  ISETP.LE.OR P0, PT, R2, R7, P0 ;  /* 0x000000070200720c */ /* 0x000fda0000703670 */
[----:B------:R-:W-:Y:S05]  /*0170*/  @P0 EXIT ;  /* 0x000000000000094d */ /* 0x000fea0003800000 */
[C---:B------:R-:W-:Y:S02]  /*0180*/  IADD3 R2, P0, PT, R4.reuse, R6, RZ ;  /* 0x0000000604027210 */ /* 0x040fe40007f1e0ff */
[----:B------:R-:W-:Y:S02]  /*0190*/  IADD3 R4, P1, PT, R4, R7, RZ ;  /* 0x0000000704047210 */ /* 0x000fe40007f3e0ff */
[-C--:B------:R-:W-:Y:S02]  /*01a0*/  LEA.HI.X.SX32 R3, R6, R5.reuse, 0x1, P0 ;  /* 0x0000000506037211 */ /* 0x080fe400000f0eff */
[----:B------:R-:W-:-:S03]  /*01b0*/  LEA.HI.X.SX32 R5, R7, R5, 0x1, P1 ;  /* 0x0000000507057211 */ /* 0x000fc600008f0eff */
[----:B------:R-:W2:Y:S04]  /*01c0*/  LDG.E.U8 R7, desc[UR4][R2.64] ;  /* 0x0000000402077981 */ /* 0x000ea8000c1e1100 */
[----:B------:R-:W3:Y:S04]  /*01d0*/  LDG.E.U8 R9, desc[UR4][R4.64] ;  /* 0x0000000404097981 */ /* 0x000ee8000c1e1100 */
[----:B---3--:R-:W-:Y:S04]  /*01e0*/  STG.E.U8 desc[UR4][R2.64], R9 ;  /* 0x0000000902007986 */ /* 0x008fe8000c101104 */
[----:B--2---:R-:W-:Y:S01]  /*01f0*/  STG.E.U8 desc[UR4][R4.64], R7 ;  /* 0x0000000704007986 */ /* 0x004fe2000c101104 */
[----:B------:R-:W-:Y:S05]  /*0200*/  EXIT ;  /* 0x000000000000794d */ /* 0x000fea0003800000 */
.L_x_84:
        /* <DEDUP_REMOVED lines=15> */
.L_x_359:


//--------------------- .text.overwriteKernel     --------------------------
	.section	.text.overwriteKernel,"ax",@progbits
	.align	128
        .global         overwriteKernel
        .type           overwriteKernel,@function
        .size           overwriteKernel,(.L_x_360 - overwriteKernel)
        .other          overwriteKernel,@"STO_CUDA_ENTRY STV_DEFAULT"
overwriteKernel:
.text.overwriteKernel:
        /* <DEDUP_REMOVED lines=11> */
[----:B0-----:R-:W-:-:S06]  /*00b0*/  IMAD.WIDE R2, R5, 0x4, R2 ;  /* 0x0000000405027825 */ /* 0x001fcc00078e0202 */
[----:B-1----:R-:W3:Y:S02]  /*00c0*/  LDG.E R2, desc[UR4][R2.64] ;  /* 0x0000000402027981 */ /* 0x002ee4000c1e1900 */
[----:B---3--:R-:W-:-:S04]  /*00d0*/  ISETP.GE.AND P0, PT, R2, 0x1, PT ;  /* 0x000000010200780c */ /* 0x008fc80003f06270 */
[----:B--2---:R-:W-:-:S04]  /*00e0*/  ISETP.GT.OR P0, PT, RZ, UR6, !P0 ;  /* 0x00000006ff007c0c */ /* 0x004fc8000c704670 */
[----:B------:R-:W-:-:S13]  /*00f0*/  ISETP.LE.OR P0, PT, R2, UR6, P0 ;  /* 0x0000000602007c0c */ /* 0x000fda0008703670 */
[----:B------:R-:W-:Y:S05]  /*0100*/  @P0 EXIT ;  /* 0x000000000000094d */ /* 0x000fea0003800000 */
[----:B------:R-:W0:Y:S01]  /*0110*/  LDC.64 R6, c[0x0][0x380] ;  /* 0x0000e000ff067b82 */ /* 0x000e220000000a00 */
[----:B------:R-:W-:-:S05]  /*0120*/  IMAD.SHL.U32 R5, R5, 0x20, RZ ;  /* 0x0000002005057824 */ /* 0x000fca00078e00ff */
[--C-:B------:R-:W-:Y:S02]  /*0130*/  SHF.R.S32.HI R0, RZ, 0x1f, R5.reuse ;  /* 0x0000001fff007819 */ /* 0x100fe40000011405 */
[----:B------:R-:W1:Y:S01]  /*0140*/  LDC.U8 R3, c[0x0][0x394] ;  /* 0x0000e500ff037b82 */ /* 0x000e620000000000 */
[----:B0-----:R-:W-:Y:S02]  /*0150*/  IADD3 R2, P0, P1, R6, UR6, R5 ;  /* 0x0000000606027c10 */ /* 0x001fe4000f91e005 */
[----:B-1----:R-:W-:Y:S02]  /*0160*/  PRMT R5, R3, 0x8880, RZ ;  /* 0x0000888003057816 */ /* 0x002fe400000000ff */
[----:B------:R-:W-:Y:S02]  /*0170*/  IADD3.X R3, PT, PT, RZ, R7, R0, P0, P1 ;  /* 0x00000007ff037210 */ /* 0x000fe400007e2400 */
[----:B------:R-:W-:-:S05]  /*0180*/  PRMT R5, R5, 0x7710, RZ ;  /* 0x0000771005057816 */ /* 0x000fca00000000ff */
[----:B------:R-:W-:Y:S01]  /*0190*/  STG.E.U8 desc[UR4][R2.64], R5 ;  /* 0x0000000502007986 */ /* 0x000fe2000c101104 */
[----:B------:R-:W-:Y:S05]  /*01a0*/  EXIT ;  /* 0x000000000000794d */ /* 0x000fea0003800000 */
.L_x_85:
        /* <DEDUP_REMOVED lines=13> */
.L_x_360:


//--------------------- .text.OmitKernel          --------------------------
	.section	.text.OmitKernel,"ax",@progbits
	.align	128
        .global         OmitKernel
        .type           OmitKernel,@function
        .size           OmitKernel,(.L_x_361 - OmitKernel)
        .other          OmitKernel,@"STO_CUDA_ENTRY STV_DEFAULT"
OmitKernel:
.text.OmitKernel:
        /* <DEDUP_REMOVED lines=20> */
[----:B-1----:R-:W-:-:S04]  /*0140*/  IADD3 R4, P1, PT, R0, UR8, RZ ;  /* 0x0000000800047c10 */ /* 0x002fc8000ff3e0ff */
[----:B------:R-:W-:Y:S02]  /*0150*/  LEA.HI.X.SX32 R0, R0, UR9, 0x1, P1 ;  /* 0x0000000900007c11 */ /* 0x000fe400088f0eff */
[----:B0-----:R-:W-:-:S05]  /*0160*/  VIADDMNMX R11, R6, -UR6, R11, PT ;  /* 0x80000006060b7c46 */ /* 0x001fca000b80010b */
[----:B------:R-:W-:-:S05]  /*0170*/  IMAD.IADD R5, R6, 0x1, -R11 ;  /* 0x0000000106057824 */ /* 0x000fca00078e0a0b */
[----:B------:R-:W-:-:S13]  /*0180*/  ISETP.GT.AND P0, PT, R5, UR6, PT ;  /* 0x0000000605007c0c */ /* 0x000fda000bf04270 */
[----:B------:R-:W-:Y:S05]  /*0190*/  @!P0 BRA `(.L_x_87) ;  /* 0x0000000000a08947 */ /* 0x000fea0003800000 */
[C---:B------:R-:W-:Y:S01]  /*01a0*/  VIADD R7, R11.reuse, UR6 ;  /* 0x000000060b077c36 */ /* 0x040fe20008000000 */
[----:B------:R-:W0:Y:S01]  /*01b0*/  LDC R15, c[0x0][0x390] ;  /* 0x0000e400ff0f7b82 */ /* 0x000e220000000800 */
[----:B------:R-:W-:Y:S02]  /*01c0*/  BSSY.RECONVERGENT B1, `(.L_x_88) ;  /* 0x0000013000017945 */ /* 0x000fe40003800200 */
[----:B------:R-:W-:Y:S01]  /*01d0*/  IMAD.IADD R8, R6, 0x1, -R7 ;  /* 0x0000000106087824 */ /* 0x000fe200078e0a07 */
[----:B------:R-:W-:-:S04]  /*01e0*/  IADD3 R6, PT, PT, R11, UR6, -R6 ;  /* 0x000000060b067c10 */ /* 0x000fc8000fffe806 */
[----:B------:R-:W-:Y:S02]  /*01f0*/  LOP3.LUT P1, R8, R8, 0x3, RZ, 0xc0, !PT ;  /* 0x0000000308087812 */ /* 0x000fe4000782c0ff */
[----:B------:R-:W-:-:S11]  /*0200*/  ISETP.GT.U32.AND P0, PT, R6, -0x4, PT ;  /* 0xfffffffc0600780c */ /* 0x000fd60003f04070 */
[----:B------:R-:W-:Y:S05]  /*0210*/  @!P1 BRA `(.L_x_89) ;  /* 0x0000000000349947 */ /* 0x000fea0003800000 */
[----:B------:R-:W-:Y:S02]  /*0220*/  IMAD.MOV.U32 R13, RZ, RZ, R7 ;  /* 0x000000ffff0d7224 */ /* 0x000fe400078e0007 */
[----:B------:R-:W-:-:S07]  /*0230*/  IMAD.MOV R10, RZ, RZ, -R8 ;  /* 0x000000ffff0a7224 */ /* 0x000fce00078e0a08 */
.L_x_90:
[----:B------:R-:W-:-:S04]  /*0240*/  IADD3 R6, P1, PT, R13, R4, RZ ;  /* 0x000000040d067210 */ /* 0x000fc80007f3e0ff */
[----:B-1----:R-:W-:-:S06]  /*0250*/  LEA.HI.X.SX32 R7, R13, R0, 0x1, P1 ;  /* 0x000000000d077211 */ /* 0x002fcc00008f0eff */
[----:B------:R-:W2:Y:S01]  /*0260*/  LDG.E.U8 R7, desc[UR4][R6.64] ;  /* 0x0000000406077981 */ /* 0x000ea2000c1e1100 */
[----:B0-----:R-:W-:Y:S01]  /*0270*/  IADD3 R8, P1, PT, R15, R4, RZ ;  /* 0x000000040f087210 */ /* 0x001fe20007f3e0ff */
[----:B------:R-:W-:Y:S02]  /*0280*/  VIADD R10, R10, 0x1 ;  /* 0x000000010a0a7836 */ /* 0x000fe40000000000 */
[----:B------:R-:W-:Y:S01]  /*0290*/  VIADD R13, R13, 0x1 ;  /* 0x000000010d0d7836 */ /* 0x000fe20000000000 */
[C---:B------:R-:W-:Y:S01]  /*02a0*/  LEA.HI.X.SX32 R9, R15.reuse, R0, 0x1, P1 ;  /* 0x000000000f097211 */ /* 0x040fe200008f0eff */
[----:B------:R-:W-:Y:S01]  /*02b0*/  VIADD R15, R15, 0x1 ;  /* 0x000000010f0f7836 */ /* 0x000fe20000000000 */
[----:B------:R-:W-:-:S03]  /*02c0*/  ISETP.NE.AND P1, PT, R10, RZ, PT ;  /* 0x000000ff0a00720c */ /* 0x000fc60003f25270 */
[----:B--2---:R1:W-:Y:S10]  /*02d0*/  STG.E.U8 desc[UR4][R8.64], R7 ;  /* 0x0000000708007986 */ /* 0x0043f4000c101104 */
[----:B------:R-:W-:Y:S05]  /*02e0*/  @P1 BRA `(.L_x_90) ;  /* 0xfffffffc00d41947 */ /* 0x000fea000383ffff */
.L_x_89:
[----:B------:R-:W-:Y:S05]  /*02f0*/  BSYNC.RECONVERGENT B1 ;  /* 0x0000000000017941 */ /* 0x000fea0003800200 */
.L_x_88:
[----:B------:R-:W-:Y:S05]  /*0300*/  @P0 BRA `(.L_x_87) ;  /* 0x0000000000440947 */ /* 0x000fea0003800000 */
[----:B0-----:R-:W-:-:S07]  /*0310*/  IMAD.IADD R11, R11, 0x1, R15 ;  /* 0x000000010b0b7824 */ /* 0x001fce00078e020f */
.L_x_91:
[----:B------:R-:W-:-:S04]  /*0320*/  IADD3 R6, P0, PT, R11, R4, RZ ;  /* 0x000000040b067210 */ /* 0x000fc80007f1e0ff */
[----:B-1----:R-:W-:-:S05]  /*0330*/  LEA.HI.X.SX32 R7, R11, R0, 0x1, P0 ;  /* 0x000000000b077211 */ /* 0x002fca00000f0eff */
[----:B--2---:R-:W2:Y:S01]  /*0340*/  LDG.E.U8 R13, desc[UR4][R6.64] ;  /* 0x00000004060d7981 */ /* 0x004ea2000c1e1100 */
[----:B------:R-:W-:-:S04]  /*0350*/  IADD3 R8, P0, PT, R15, R4, RZ ;  /* 0x000000040f087210 */ /* 0x000fc80007f1e0ff */
[----:B------:R-:W-:-:S05]  /*0360*/  LEA.HI.X.SX32 R9, R15, R0, 0x1, P0 ;  /* 0x000000000f097211 */ /* 0x000fca00000f0eff */
[----:B--2---:R2:W-:Y:S04]  /*0370*/  STG.E.U8 desc[UR4][R8.64], R13 ;  /* 0x0000000d08007986 */ /* 0x0045e8000c101104 */
[----:B------:R-:W3:Y:S04]  /*0380*/  LDG.E.U8 R17, desc[UR4][R6.64+0x1] ;  /* 0x0000010406117981 */ /* 0x000ee8000c1e1100 */
[----:B---3--:R2:W-:Y:S04]  /*0390*/  STG.E.U8 desc[UR4][R8.64+0x1], R17 ;  /* 0x0000011108007986 */ /* 0x0085e8000c101104 */
[----:B------:R-:W3:Y:S04]  /*03a0*/  LDG.E.U8 R19, desc[UR4][R6.64+0x2] ;  /* 0x0000020406137981 */ /* 0x000ee8000c1e1100 */
[----:B---3--:R2:W-:Y:S04]  /*03b0*/  STG.E.U8 desc[UR4][R8.64+0x2], R19 ;  /* 0x0000021308007986 */ /* 0x0085e8000c101104 */
[----:B------:R-:W3:Y:S01]  /*03c0*/  LDG.E.U8 R21, desc[UR4][R6.64+0x3] ;  /* 0x0000030406157981 */ /* 0x000ee2000c1e1100 */
[----:B------:R-:W-:-:S02]  /*03d0*/  VIADD R15, R15, 0x4 ;  /* 0x000000040f0f7836 */ /* 0x000fc40000000000 */
[----:B------:R-:W-:-:S03]  /*03e0*/  VIADD R11, R11, 0x4 ;  /* 0x000000040b0b7836 */ /* 0x000fc60000000000 */
[----:B------:R-:W-:Y:S01]  /*03f0*/  ISETP.GE.AND P0, PT, R15, R5, PT ;  /* 0x000000050f00720c */ /* 0x000fe20003f06270 */
[----:B---3--:R2:W-:-:S12]  /*0400*/  STG.E.U8 desc[UR4][R8.64+0x3], R21 ;  /* 0x0000031508007986 */ /* 0x0085d8000c101104 */
[----:B------:R-:W-:Y:S05]  /*0410*/  @!P0 BRA `(.L_x_91) ;  /* 0xfffffffc00c08947 */ /* 0x000fea000383ffff */
.L_x_87:
[----:B------:R-:W-:Y:S05]  /*0420*/  BSYNC.RECONVERGENT B0 ;  /* 0x0000000000007941 */ /* 0x000fea0003800200 */
.L_x_86:
[C---:B------:R-:W-:Y:S01]  /*0430*/  IADD3 R6, P0, PT, R5.reuse, R4, RZ ;  /* 0x0000000405067210 */ /* 0x040fe20007f1e0ff */
[----:B------:R-:W-:Y:S03]  /*0440*/  STG.E desc[UR4][R2.64], R5 ;  /* 0x0000000502007986 */ /* 0x000fe6000c101904 */
[----:B-1----:R-:W-:-:S05]  /*0450*/  LEA.HI.X.SX32 R7, R5, R0, 0x1, P0 ;  /* 0x0000000005077211 */ /* 0x002fca00000f0eff */
[----:B------:R-:W-:Y:S01]  /*0460*/  STG.E.U8 desc[UR4][R6.64], RZ ;  /* 0x000000ff06007986 */ /* 0x000fe2000c101104 */
[----:B------:R-:W-:Y:S05]  /*0470*/  EXIT ;  /* 0x000000000000794d */ /* 0x000fea0003800000 */
.L_x_92:
        /* <DEDUP_REMOVED lines=16> */
.L_x_361:


//--------------------- .text.insertKernel        --------------------------
	.section	.text.insertKernel,"ax",@progbits
	.align	128
        .global         insertKernel
        .type           insertKernel,@function
        .size           insertKernel,(.L_x_362 - insertKernel)
        .other          insertKernel,@"STO_CUDA_ENTRY STV_DEFAULT"
insertKernel:
.text.insertKernel:
        /* <DEDUP_REMOVED lines=9> */
[----:B------:R-:W1:Y:S07]  /*0090*/  LDCU.64 UR4, c[0x0][0x358] ;  /* 0x00006b00ff0477ac */ /* 0x000e6e0008000a00 */
[----:B------:R-:W2:Y:S01]  /*00a0*/  LDC R21, c[0x0][0x390] ;  /* 0x0000e400ff157b82 */ /* 0x000ea20000000800 */
[----:B0-----:R-:W-:-:S05]  /*00b0*/  IMAD.WIDE R2, R5, 0x4, R2 ;  /* 0x0000000405027825 */ /* 0x001fca00078e0202 */
[----:B-1----:R-:W3:Y:S02]  /*00c0*/  LDG.E R0, desc[UR4][R2.64] ;  /* 0x0000000402007981 */ /* 0x002ee4000c1e1900 */
[----:B---3--:R-:W-:-:S04]  /*00d0*/  ISETP.GT.AND P0, PT, R0, 0x1e, PT ;  /* 0x0000001e0000780c */ /* 0x008fc80003f04270 */
[----:B--2---:R-:W-:-:S04]  /*00e0*/  ISETP.LT.OR P0, PT, R0, R21, P0 ;  /* 0x000000150000720c */ /* 0x004fc80000701670 */
[----:B------:R-:W-:-:S13]  /*00f0*/  ISETP.EQ.OR P0, PT, R0, RZ, P0 ;  /* 0x000000ff0000720c */ /* 0x000fda0000702670 */
[----:B------:R-:W-:Y:S05]  /*0100*/  @P0 EXIT ;  /* 0x000000000000094d */ /* 0x000fea0003800000 */
[----:B------:R-:W0:Y:S01]  /*0110*/  LDC.U8 R4, c[0x0][0x394] ;  /* 0x0000e500ff047b82 */ /* 0x000e220000000000 */
[----:B------:R-:W1:Y:S01]  /*0120*/  LDCU.64 UR6, c[0x0][0x380] ;  /* 0x00007000ff0677ac */ /* 0x000e620008000a00 */
[----:B------:R-:W-:Y:S01]  /*0130*/  ISETP.GT.AND P0, PT, R0, R21, PT ;  /* 0x000000150000720c */ /* 0x000fe20003f04270 */
[----:B------:R-:W-:Y:S01]  /*0140*/  IMAD.SHL.U32 R5, R5, 0x20, RZ ;  /* 0x0000002005057824 */ /* 0x000fe200078e00ff */
[----:B------:R-:W-:Y:S04]  /*0150*/  BSSY.RECONVERGENT B0, `(.L_x_93) ;  /* 0x0000026000007945 */ /* 0x000fe80003800200 */
[----:B-1----:R-:W-:-:S04]  /*0160*/  IADD3 R17, P1, PT, R5, UR6, RZ ;  /* 0x0000000605117c10 */ /* 0x002fc8000ff3e0ff */
[----:B------:R-:W-:Y:S02]  /*0170*/  LEA.HI.X.SX32 R19, R5, UR7, 0x1, P1 ;  /* 0x0000000705137c11 */ /* 0x000fe400088f0eff */
[----:B0-----:R-:W-:-:S04]  /*0180*/  PRMT R4, R4, 0x8880, RZ ;  /* 0x0000888004047816 */ /* 0x001fc800000000ff */
[----:B------:R-:W-:Y:S01]  /*0190*/  PRMT R15, R4, 0x7710, RZ ;  /* 0x00007710040f7816 */ /* 0x000fe200000000ff */
[----:B------:R-:W-:Y:S06]  /*01a0*/  @!P0 BRA `(.L_x_94) ;  /* 0x0000000000808947 */ /* 0x000fec0003800000 */
[----:B------:R-:W-:Y:S01]  /*01b0*/  IMAD.IADD R4, R0, 0x1, -R21 ;  /* 0x0000000100047824 */ /* 0x000fe200078e0a15 */
[----:B------:R-:W-:Y:S01]  /*01c0*/  BSSY.RECONVERGENT B1, `(.L_x_95) ;  /* 0x0000010000017945 */ /* 0x000fe20003800200 */
[--C-:B------:R-:W-:Y:S02]  /*01d0*/  IMAD.IADD R5, R21, 0x1, -R0.reuse ;  /* 0x0000000115057824 */ /* 0x100fe400078e0a00 */
[----:B------:R-:W-:Y:S01]  /*01e0*/  IMAD.MOV.U32 R6, RZ, RZ, R0 ;  /* 0x000000ffff067224 */ /* 0x000fe200078e0000 */
[----:B------:R-:W-:Y:S02]  /*01f0*/  LOP3.LUT P1, R4, R4, 0x3, RZ, 0xc0, !PT ;  /* 0x0000000304047812 */ /* 0x000fe4000782c0ff */
[----:B------:R-:W-:-:S11]  /*0200*/  ISETP.GT.U32.AND P0, PT, R5, -0x4, PT ;  /* 0xfffffffc0500780c */ /* 0x000fd60003f04070 */
[----:B------:R-:W-:Y:S05]  /*0210*/  @!P1 BRA `(.L_x_96) ;  /* 0x0000000000289947 */ /* 0x000fea0003800000 */
[----:B------:R-:W-:Y:S02]  /*0220*/  IMAD.MOV R7, RZ, RZ, -R4 ;  /* 0x000000ffff077224 */ /* 0x000fe400078e0a04 */
[----:B------:R-:W-:-:S07]  /*0230*/  IMAD.MOV.U32 R6, RZ, RZ, R0 ;  /* 0x000000ffff067224 */ /* 0x000fce00078e0000 */
.L_x_97:
[----:B0-----:R-:W-:-:S04]  /*0240*/  IADD3 R4, P1, PT, R6, R17, RZ ;  /* 0x0000001106047210 */ /* 0x001fc80007f3e0ff */
[----:B------:R-:W-:-:S05]  /*0250*/  LEA.HI.X.SX32 R5, R6, R19, 0x1, P1 ;  /* 0x0000001306057211 */ /* 0x000fca00008f0eff */
[----:B------:R-:W2:Y:S01]  /*0260*/  LDG.E.U8 R9, desc[UR4][R4.64+-0x1] ;  /* 0xffffff0404097981 */ /* 0x000ea2000c1e1100 */
[----:B------:R-:W-:Y:S02]  /*0270*/  VIADD R7, R7, 0x1 ;  /* 0x0000000107077836 */ /* 0x000fe40000000000 */
[----:B------:R-:W-:-:S03]  /*0280*/  VIADD R6, R6, 0xffffffff ;  /* 0xffffffff06067836 */ /* 0x000fc60000000000 */
[----:B------:R-:W-:Y:S01]  /*0290*/  ISETP.NE.AND P1, PT, R7, RZ, PT ;  /* 0x000000ff0700720c */ /* 0x000fe20003f25270 */
[----:B--2---:R0:W-:-:S12]  /*02a0*/  STG.E.U8 desc[UR4][R4.64], R9 ;  /* 0x0000000904007986 */ /* 0x0041d8000c101104 */
[----:B------:R-:W-:Y:S05]  /*02b0*/  @P1 BRA `(.L_x_97) ;  /* 0xfffffffc00e01947 */ /* 0x000fea000383ffff */
.L_x_96:
[----:B------:R-:W-:Y:S05]  /*02c0*/  BSYNC.RECONVERGENT B1 ;  /* 0x0000000000017941 */ /* 0x000fea0003800200 */
.L_x_95:
[----:B------:R-:W-:Y:S05]  /*02d0*/  @P0 BRA `(.L_x_94) ;  /* 0x0000000000340947 */ /* 0x000fea0003800000 */
.L_x_98:
[----:B01----:R-:W-:-:S04]  /*02e0*/  IADD3 R4, P0, PT, R6, R17, RZ ;  /* 0x0000001106047210 */ /* 0x003fc80007f1e0ff */
[----:B------:R-:W-:-:S05]  /*02f0*/  LEA.HI.X.SX32 R5, R6, R19, 0x1, P0 ;  /* 0x0000001306057211 */ /* 0x000fca00000f0eff */
[----:B------:R-:W2:Y:S04]  /*0300*/  LDG.E.U8 R7, desc[UR4][R4.64+-0x1] ;  /* 0xffffff0404077981 */ /* 0x000ea8000c1e1100 */
[----:B------:R-:W3:Y:S04]  /*0310*/  LDG.E.U8 R9, desc[UR4][R4.64+-0x2] ;  /* 0xfffffe0404097981 */ /* 0x000ee8000c1e1100 */
[----:B--2---:R1:W-:Y:S04]  /*0320*/  STG.E.U8 desc[UR4][R4.64], R7 ;  /* 0x0000000704007986 */ /* 0x0043e8000c101104 */
[----:B---3--:R1:W-:Y:S04]  /*0330*/  STG.E.U8 desc[UR4][R4.64+-0x1], R9 ;  /* 0xffffff0904007986 */ /* 0x0083e8000c101104 */
[----:B------:R-:W2:Y:S04]  /*0340*/  LDG.E.U8 R11, desc[UR4][R4.64+-0x3] ;  /* 0xfffffd04040b7981 */ /* 0x000ea8000c1e1100 */
[----:B------:R-:W3:Y:S01]  /*0350*/  LDG.E.U8 R13, desc[UR4][R4.64+-0x4] ;  /* 0xfffffc04040d7981 */ /* 0x000ee2000c1e1100 */
[----:B------:R-:W-:-:S05]  /*0360*/  VIADD R6, R6, 0xfffffffc ;  /* 0xfffffffc06067836 */ /* 0x000fca0000000000 */
[----:B------:R-:W-:Y:S01]  /*0370*/  ISETP.GT.AND P0, PT, R6, R21, PT ;  /* 0x000000150600720c */ /* 0x000fe20003f04270 */
[----:B--2---:R1:W-:Y:S04]  /*0380*/  STG.E.U8 desc[UR4][R4.64+-0x2], R11 ;  /* 0xfffffe0b04007986 */ /* 0x0043e8000c101104 */
[----:B---3--:R1:W-:Y:S08]  /*0390*/  STG.E.U8 desc[UR4][R4.64+-0x3], R13 ;  /* 0xfffffd0d04007986 */ /* 0x0083f0000c101104 */
[----:B------:R-:W-:Y:S05]  /*03a0*/  @P0 BRA `(.L_x_98) ;  /* 0xfffffffc00cc0947 */ /* 0x000fea000383ffff */
.L_x_94:
[----:B------:R-:W-:Y:S05]  /*03b0*/  BSYNC.RECONVERGENT B0 ;  /* 0x0000000000007941 */ /* 0x000fea0003800200 */
.L_x_93:
[----:B01----:R-:W-:Y:S01]  /*03c0*/  IADD3 R4, P0, PT, R17, R21, RZ ;  /* 0x0000001511047210 */ /* 0x003fe20007f1e0ff */
[C---:B------:R-:W-:Y:S01]  /*03d0*/  VIADD R9, R0.reuse, 0x1 ;  /* 0x0000000100097836 */ /* 0x040fe20000000000 */
[C---:B------:R-:W-:Y:S02]  /*03e0*/  IADD3 R6, P1, PT, R0.reuse, R17, RZ ;  /* 0x0000001100067210 */ /* 0x040fe40007f3e0ff */
[-C--:B------:R-:W-:Y:S02]  /*03f0*/  LEA.HI.X.SX32 R5, R21, R19.reuse, 0x1, P0 ;  /* 0x0000001315057211 */ /* 0x080fe400000f0eff */
[----:B------:R-:W-:-:S03]  /*0400*/  LEA.HI.X.SX32 R7, R0, R19, 0x1, P1 ;  /* 0x0000001300077211 */ /* 0x000fc600008f0eff */
[----:B------:R-:W-:Y:S04]  /*0410*/  STG.E.U8 desc[UR4][R4.64], R15 ;  /* 0x0000000f04007986 */ /* 0x000fe8000c101104 */
[----:B------:R-:W-:Y:S04]  /*0420*/  STG.E desc[UR4][R2.64], R9 ;  /* 0x0000000902007986 */ /* 0x000fe8000c101904 */
[----:B------:R-:W-:Y:S01]  /*0430*/  STG.E.U8 desc[UR4][R6.64+0x1], RZ ;  /* 0x000001ff06007986 */ /* 0x000fe2000c101104 */
[----:B------:R-:W-:Y:S05]  /*0440*/  EXIT ;  /* 0x000000000000794d */ /* 0x000fea0003800000 */
.L_x_99:
        /* <DEDUP_REMOVED lines=11> */
.L_x_362:


//--------------------- .text.titleSeparatorKernel --------------------------
	.section	.text.titleSeparatorKernel,"ax",@progbits
	.align	128
        .global         titleSeparatorKernel
        .type           titleSeparatorKernel,@function
        .size           titleSeparatorKernel,(.L_x_363 - titleSeparatorKernel)
        .other          titleSeparatorKernel,@"STO_CUDA_ENTRY STV_DEFAULT"
titleSeparatorKernel:
.text.titleSeparatorKernel:
        /* <DEDUP_REMOVED lines=10> */
[----:B0-----:R-:W-:-:S05]  /*00a0*/  IMAD.WIDE R2, R7, 0x4, R2 ;  /* 0x0000000407027825 */ /* 0x001fca00078e0202 */
[----:B-1----:R-:W2:Y:S02]  /*00b0*/  LDG.E R5, desc[UR4][R2.64] ;  /* 0x0000000402057981 */ /* 0x002ea4000c1e1900 */
[----:B--2---:R-:W-:-:S13]  /*00c0*/  ISETP.NE.AND P0, PT, R5, RZ, PT ;  /* 0x000000ff0500720c */ /* 0x004fda0003f05270 */
[----:B------:R-:W-:Y:S05]  /*00d0*/  @!P0 EXIT ;  /* 0x000000000000894d */ /* 0x000fea0003800000 */
[----:B------:R-:W-:Y:S01]  /*00e0*/  ISETP.GE.AND P0, PT, R5, 0x1, PT ;  /* 0x000000010500780c */ /* 0x000fe20003f06270 */
[----:B------:R-:W-:Y:S01]  /*00f0*/  IMAD.SHL.U32 R0, R7, 0x20, RZ ;  /* 0x0000002007007824 */ /* 0x000fe200078e00ff */
[----:B------:R-:W-:Y:S04]  /*0100*/  BSSY.RECONVERGENT B0, `(.L_x_100) ;  /* 0x0000040000007945 */ /* 0x000fe80003800200 */
[----:B------:R-:W-:-:S07]  /*0110*/  SHF.R.S32.HI R4, RZ, 0x1f, R0 ;  /* 0x0000001fff047819 */ /* 0x000fce0000011400 */
[----:B------:R-:W-:Y:S05]  /*0120*/  @!P0 BRA `(.L_x_101) ;  /* 0x0000000000f48947 */ /* 0x000fea0003800000 */
[C---:B------:R-:W-:Y:S01]  /*0130*/  ISETP.GE.U32.AND P1, PT, R5.reuse, 0x4, PT ;  /* 0x000000040500780c */ /* 0x040fe20003f26070 */
[----:B------:R-:W-:Y:S01]  /*0140*/  BSSY.RECONVERGENT B1, `(.L_x_102) ;  /* 0x0000029000017945 */ /* 0x000fe20003800200 */
[----:B------:R-:W-:Y:S01]  /*0150*/  LOP3.LUT R6, R5, 0x3, RZ, 0xc0, !PT ;  /* 0x0000000305067812 */ /* 0x000fe200078ec0ff */
[----:B------:R-:W-:-:S03]  /*0160*/  IMAD.MOV.U32 R7, RZ, RZ, RZ ;  /* 0x000000ffff077224 */ /* 0x000fc600078e00ff */
[----:B------:R-:W-:-:S07]  /*0170*/  ISETP.NE.AND P0, PT, R6, RZ, PT ;  /* 0x000000ff0600720c */ /* 0x000fce0003f05270 */
[----:B------:R-:W-:Y:S06]  /*0180*/  @!P1 BRA `(.L_x_103) ;  /* 0x0000000000909947 */ /* 0x000fec0003800000 */
[----:B------:R-:W0:Y:S01]  /*0190*/  LDCU.64 UR6, c[0x0][0x380] ;  /* 0x00007000ff0677ac */ /* 0x000e220008000a00 */
[----:B------:R-:W-:-:S05]  /*01a0*/  LOP3.LUT R7, R5, 0x7ffffffc, RZ, 0xc0, !PT ;  /* 0x7ffffffc05077812 */ /* 0x000fca00078ec0ff */
[----:B------:R-:W-:Y:S01]  /*01b0*/  IMAD.MOV R8, RZ, RZ, -R7 ;  /* 0x000000ffff087224 */ /* 0x000fe200078e0a07 */
[----:B0-----:R-:W-:-:S04]  /*01c0*/  IADD3.X R10, P1, PT, R0, UR6, RZ, PT, !PT ;  /* 0x00000006000a7c10 */ /* 0x001fc8000bf3e4ff */
[----:B------:R-:W-:-:S09]  /*01d0*/  IADD3.X R15, PT, PT, R4, UR7, RZ, P1, !PT ;  /* 0x00000007040f7c10 */ /* 0x000fd20008ffe4ff */
.L_x_104:
[----:B0-----:R-:W-:Y:S02]  /*01e0*/  IMAD.MOV.U32 R2, RZ, RZ, R10 ;  /* 0x000000ffff027224 */ /* 0x001fe400078e000a */
[----:B------:R-:W-:-:S05]  /*01f0*/  IMAD.MOV.U32 R3, RZ, RZ, R15 ;  /* 0x000000ffff037224 */ /* 0x000fca00078e000f */
[----:B------:R-:W2:Y:S02]  /*0200*/  LDG.E.U8 R10, desc[UR4][R2.64+-0x1] ;  /* 0xffffff04020a7981 */ /* 0x000ea4000c1e1100 */
[----:B--2---:R-:W-:-:S05]  /*0210*/  VIADD R9, R10, 0xffffffbf ;  /* 0xffffffbf0a097836 */ /* 0x004fca0000000000 */
[----:B------:R-:W-:-:S04]  /*0220*/  LOP3.LUT R9, R9, 0xff, RZ, 0xc0, !PT ;  /* 0x000000ff09097812 */ /* 0x000fc800078ec0ff */
[----:B------:R-:W-:-:S13]  /*0230*/  ISETP.GT.U32.AND P1, PT, R9, 0x19, PT ;  /* 0x000000190900780c */ /* 0x000fda0003f24070 */
[----:B------:R-:W-:-:S05]  /*0240*/  @!P1 VIADD R9, R10, 0x20 ;  /* 0x000000200a099836 */ /* 0x000fca0000000000 */
[----:B------:R0:W-:Y:S04]  /*0250*/  @!P1 STG.E.U8 desc[UR4][R2.64+-0x1], R9 ;  /* 0xffffff0902009986 */ /* 0x0001e8000c101104 */
[----:B------:R-:W2:Y:S04]  /*0260*/  LDG.E.U8 R13, desc[UR4][R2.64] ;  /* 0x00000004020d7981 */ /* 0x000ea8000c1e1100 */
[----:B------:R-:W3:Y:S04]  /*0270*/  LDG.E.U8 R15, desc[UR4][R2.64+0x2] ;  /* 0x00000204020f7981 */ /* 0x000ee8000c1e1100 */
[----:B------:R-:W4:Y:S01]  /*0280*/  LDG.E.U8 R14, desc[UR4][R2.64+0x1] ;  /* 0x00000104020e7981 */ /* 0x000f22000c1e1100 */
[----:B------:R-:W-:-:S02]  /*0290*/  VIADD R8, R8, 0x4 ;  /* 0x0000000408087836 */ /* 0x000fc40000000000 */
[----:B--2---:R-:W-:Y:S02]  /*02a0*/  VIADD R10, R13, 0xffffffbf ;  /* 0xffffffbf0d0a7836 */ /* 0x004fe40000000000 */
[----:B---3--:R-:W-:-:S03]  /*02b0*/  VIADD R12, R15, 0xffffffbf ;  /* 0xffffffbf0f0c7836 */ /* 0x008fc60000000000 */
[----:B------:R-:W-:Y:S01]  /*02c0*/  LOP3.LUT R10, R10, 0xff, RZ, 0xc0, !PT ;  /* 0x000000ff0a0a7812 */ /* 0x000fe200078ec0ff */
[----:B----4-:R-:W-:Y:S01]  /*02d0*/  VIADD R11, R14, 0xffffffbf ;  /* 0xffffffbf0e0b7836 */ /* 0x010fe20000000000 */
[----:B------:R-:W-:Y:S02]  /*02e0*/  LOP3.LUT R12, R12, 0xff, RZ, 0xc0, !PT ;  /* 0x000000ff0c0c7812 */ /* 0x000fe400078ec0ff */
[----:B------:R-:W-:Y:S02]  /*02f0*/  ISETP.GT.U32.AND P1, PT, R10, 0x19, PT ;  /* 0x000000190a00780c */ /* 0x000fe40003f24070 */
[----:B------:R-:W-:Y:S02]  /*0300*/  LOP3.LUT R11, R11, 0xff, RZ, 0xc0, !PT ;  /* 0x000000ff0b0b7812 */ /* 0x000fe400078ec0ff */
[----:B------:R-:W-:Y:S02]  /*0310*/  ISETP.GT.U32.AND P3, PT, R12, 0x19, PT ;  /* 0x000000190c00780c */ /* 0x000fe40003f64070 */
[----:B------:R-:W-:-:S07]  /*0320*/  ISETP.GT.U32.AND P2, PT, R11, 0x19, PT ;  /* 0x000000190b00780c */ /* 0x000fce0003f44070 */
[----:B0-----:R-:W-:-:S04]  /*0330*/  @!P1 VIADD R9, R13, 0x20 ;  /* 0x000000200d099836 */ /* 0x001fc80000000000 */
[----:B------:R-:W-:Y:S02]  /*0340*/  @!P3 VIADD R13, R15, 0x20 ;  /* 0x000000200f0db836 */ /* 0x000fe40000000000 */
[----:B------:R-:W-:-:S03]  /*0350*/  @!P2 VIADD R11, R14, 0x20 ;  /* 0x000000200e0ba836 */ /* 0x000fc60000000000 */
[----:B------:R0:W-:Y:S04]  /*0360*/  @!P3 STG.E.U8 desc[UR4][R2.64+0x2], R13 ;  /* 0x0000020d0200b986 */ /* 0x0001e8000c101104 */
[----:B------:R0:W-:Y:S01]  /*0370*/  @!P2 STG.E.U8 desc[UR4][R2.64+0x1], R11 ;  /* 0x0000010b0200a986 */ /* 0x0001e2000c101104 */
[----:B------:R-:W-:-:S03]  /*0380*/  ISETP.NE.AND P2, PT, R8, RZ, PT ;  /* 0x000000ff0800720c */ /* 0x000fc60003f45270 */
[----:B------:R0:W-:Y:S01]  /*0390*/  @!P1 STG.E.U8 desc[UR4][R2.64], R9 ;  /* 0x0000000902009986 */ /* 0x0001e2000c101104 */
[----:B------:R-:W-:-:S05]  /*03a0*/  IADD3 R10, P1, PT, R2, 0x4, RZ ;  /* 0x00000004020a7810 */ /* 0x000fca0007f3e0ff */
[----:B------:R-:W-:-:S04]  /*03b0*/  IMAD.X R15, RZ, RZ, R3, P1 ;  /* 0x000000ffff0f7224 */ /* 0x000fc800008e0603 */
[----:B------:R-:W-:Y:S05]  /*03c0*/  @P2 BRA `(.L_x_104) ;  /* 0xfffffffc00842947 */ /* 0x000fea000383ffff */
.L_x_103:
[----:B------:R-:W-:Y:S05]  /*03d0*/  BSYNC.RECONVERGENT B1 ;  /* 0x0000000000017941 */ /* 0x000fea0003800200 */
.L_x_102:
[----:B------:R-:W-:Y:S05]  /*03e0*/  @!P0 BRA `(.L_x_101) ;  /* 0x0000000000448947 */ /* 0x000fea0003800000 */
[----:B------:R-:W1:Y:S01]  /*03f0*/  LDCU.64 UR6, c[0x0][0x380] ;  /* 0x00007000ff0677ac */ /* 0x000e620008000a00 */
[----:B------:R-:W-:Y:S01]  /*0400*/  IMAD.MOV R6, RZ, RZ, -R6 ;  /* 0x000000ffff067224 */ /* 0x000fe200078e0a06 */
[----:B-1----:R-:W-:-:S04]  /*0410*/  IADD3 R8, P0, P1, R0, UR6, R7 ;  /* 0x0000000600087c10 */ /* 0x002fc8000f91e007 */
[----:B0-----:R-:W-:-:S09]  /*0420*/  IADD3.X R9, PT, PT, R4, UR7, RZ, P0, P1 ;  /* 0x0000000704097c10 */ /* 0x001fd200087e24ff */
.L_x_105:
[----:B-1----:R-:W-:Y:S02]  /*0430*/  IMAD.MOV.U32 R2, RZ, RZ, R8 ;  /* 0x000000ffff027224 */ /* 0x002fe400078e0008 */
[----:B------:R-:W-:-:S05]  /*0440*/  IMAD.MOV.U32 R3, RZ, RZ, R9 ;  /* 0x000000ffff037224 */ /* 0x000fca00078e0009 */
[----:B------:R-:W2:Y:S01]  /*0450*/  LDG.E.U8 R8, desc[UR4][R2.64] ;  /* 0x0000000402087981 */ /* 0x000ea2000c1e1100 */
[----:B------:R-:W-:-:S05]  /*0460*/  VIADD R6, R6, 0x1 ;  /* 0x0000000106067836 */ /* 0x000fca0000000000 */
[----:B------:R-:W-:Y:S01]  /*0470*/  ISETP.NE.AND P1, PT, R6, RZ, PT ;  /* 0x000000ff0600720c */ /* 0x000fe20003f25270 */
[----:B--2---:R-:W-:-:S05]  /*0480*/  VIADD R7, R8, 0xffffffbf ;  /* 0xffffffbf08077836 */ /* 0x004fca0000000000 */
[----:B------:R-:W-:-:S04]  /*0490*/  LOP3.LUT R7, R7, 0xff, RZ, 0xc0, !PT ;  /* 0x000000ff07077812 */ /* 0x000fc800078ec0ff */
[----:B------:R-:W-:-:S13]  /*04a0*/  ISETP.GT.U32.AND P0, PT, R7, 0x19, PT ;  /* 0x000000190700780c */ /* 0x000fda0003f04070 */
[----:B------:R-:W-:-:S05]  /*04b0*/  @!P0 VIADD R7, R8, 0x20 ;  /* 0x0000002008078836 */ /* 0x000fca0000000000 */
[----:B------:R1:W-:Y:S01]  /*04c0*/  @!P0 STG.E.U8 desc[UR4][R2.64], R7 ;  /* 0x0000000702008986 */ /* 0x0003e2000c101104 */
[----:B------:R-:W-:-:S05]  /*04d0*/  IADD3 R8, P0, PT, R2, 0x1, RZ ;  /* 0x0000000102087810 */ /* 0x000fca0007f1e0ff */
[----:B------:R-:W-:Y:S01]  /*04e0*/  IMAD.X R9, RZ, RZ, R3, P0 ;  /* 0x000000ffff097224 */ /* 0x000fe200000e0603 */
[----:B------:R-:W-:Y:S07]  /*04f0*/  @P1 BRA `(.L_x_105) ;  /* 0xfffffffc00cc1947 */ /* 0x000fee000383ffff */
.L_x_101:
[----:B------:R-:W-:Y:S05]  /*0500*/  BSYNC.RECONVERGENT B0 ;  /* 0x0000000000007941 */ /* 0x000fea0003800200 */
.L_x_100:
[----:B------:R-:W0:Y:S02]  /*0510*/  LDCU.64 UR6, c[0x0][0x380] ;  /* 0x00007000ff0677ac */ /* 0x000e240008000a00 */
[----:B01----:R-:W-:-:S04]  /*0520*/  IADD3 R2, P0, PT, R0, UR6, RZ ;  /* 0x0000000600027c10 */ /* 0x003fc8000ff1e0ff */
[----:B------:R-:W-:-:S05]  /*0530*/  IADD3.X R3, PT, PT, R4, UR7, RZ, P0, !PT ;  /* 0x0000000704037c10 */ /* 0x000fca00087fe4ff */
[----:B------:R-:W2:Y:S01]  /*0540*/  LDG.E.U8 R6, desc[UR4][R2.64] ;  /* 0x0000000402067981 */ /* 0x000ea2000c1e1100 */
[----:B------:R-:W-:Y:S01]  /*0550*/  ISETP.GE.AND P1, PT, R5, 0x3, PT ;  /* 0x000000030500780c */ /* 0x000fe20003f26270 */
[----:B--2---:R-:W-:-:S05]  /*0560*/  VIADD R7, R6, 0xffffff9f ;  /* 0xffffff9f06077836 */ /* 0x004fca0000000000 */
[----:B------:R-:W-:-:S04]  /*0570*/  LOP3.LUT R7, R7, 0xff, RZ, 0xc0, !PT ;  /* 0x000000ff07077812 */ /* 0x000fc800078ec0ff */
[----:B------:R-:W-:-:S13]  /*0580*/  ISETP.GT.U32.AND P0, PT, R7, 0x19, PT ;  /* 0x000000190700780c */ /* 0x000fda0003f04070 */
[----:B------:R-:W-:-:S05]  /*0590*/  @!P0 VIADD R7, R6, 0xffffffe0 ;  /* 0xffffffe006078836 */ /* 0x000fca0000000000 */
[----:B------:R0:W-:Y:S01]  /*05a0*/  @!P0 STG.E.U8 desc[UR4][R2.64], R7 ;  /* 0x0000000702008986 */ /* 0x0001e2000c101104 */
[----:B------:R-:W-:Y:S05]  /*05b0*/  @!P1 EXIT ;  /* 0x000000000000994d */ /* 0x000fea0003800000 */
[----:B------:R-:W1:Y:S01]  /*05c0*/  LDC.U8 R6, c[0x0][0x390] ;  /* 0x0000e400ff067b82 */ /* 0x000e620000000000 */
[----:B0-----:R-:W-:Y:S01]  /*05d0*/  VIADD R7, R5, 0xfffffffd ;  /* 0xfffffffd05077836 */ /* 0x001fe20000000000 */
[----:B------:R-:W-:Y:S01]  /*05e0*/  BSSY.RECONVERGENT B0, `(.L_x_106) ;  /* 0x000002f000007945 */ /* 0x000fe20003800200 */
[----:B------:R-:W-:-:S03]  /*05f0*/  IMAD.MOV.U32 R9, RZ, RZ, 0x1 ;  /* 0x00000001ff097424 */ /* 0x000fc600078e00ff */
[----:B------:R-:W-:Y:S01]  /*0600*/  ISETP.GE.U32.AND P0, PT, R7, 0x3, PT ;  /* 0x000000030700780c */ /* 0x000fe20003f06070 */
[----:B------:R-:W-:-:S05]  /*0610*/  VIADD R7, R5, 0xfffffffe ;  /* 0xfffffffe05077836 */ /* 0x000fca0000000000 */
[----:B------:R-:W-:Y:S02]  /*0620*/  LOP3.LUT R5, R7, 0x3, RZ, 0xc0, !PT ;  /* 0x0000000307057812 */ /* 0x000fe400078ec0ff */
[----:B-1----:R-:W-:-:S04]  /*0630*/  PRMT R6, R6, 0x8880, RZ ;  /* 0x0000888006067816 */ /* 0x002fc800000000ff */
[----:B------:R-:W-:Y:S01]  /*0640*/  PRMT R6, R6, 0x7710, RZ ;  /* 0x0000771006067816 */ /* 0x000fe200000000ff */
[----:B------:R-:W-:Y:S06]  /*0650*/  @!P0 BRA `(.L_x_107) ;  /* 0x00000000009c8947 */ /* 0x000fec0003800000 */
[----:B------:R-:W-:Y:S01]  /*0660*/  IADD3 R10, P0, PT, R2, 0x5, RZ ;  /* 0x00000005020a7810 */ /* 0x000fe20007f1e0ff */
[----:B------:R-:W-:Y:S01]  /*0670*/  BSSY.RECONVERGENT B1, `(.L_x_108) ;  /* 0x0000024000017945 */ /* 0x000fe20003800200 */
[----:B------:R-:W-:Y:S01]  /*0680*/  LOP3.LUT R7, R7, 0xfffffffc, RZ, 0xc0, !PT ;  /* 0xfffffffc07077812 */ /* 0x000fe200078ec0ff */
[----:B------:R-:W-:Y:S01]  /*0690*/  IMAD.MOV.U32 R9, RZ, RZ, RZ ;  /* 0x000000ffff097224 */ /* 0x000fe200078e00ff */
[----:B------:R-:W-:Y:S01]  /*06a0*/  LOP3.LUT R8, R6, 0xff, RZ, 0xc0, !PT ;  /* 0x000000ff06087812 */ /* 0x000fe200078ec0ff */
[----:B------:R-:W-:Y:S02]  /*06b0*/  IMAD.X R11, RZ, RZ, R3, P0 ;  /* 0x000000ffff0b7224 */ /* 0x000fe400000e0603 */
[----:B------:R-:W-:-:S07]  /*06c0*/  IMAD.MOV R7, RZ, RZ, -R7 ;  /* 0x000000ffff077224 */ /* 0x000fce00078e0a07 */
.L_x_109:
[----:B-1----:R-:W-:Y:S02]  /*06d0*/  IMAD.MOV.U32 R2, RZ, RZ, R10 ;  /* 0x000000ffff027224 */ /* 0x002fe400078e000a */
[----:B------:R-:W-:-:S05]  /*06e0*/  IMAD.MOV.U32 R3, RZ, RZ, R11 ;  /* 0x000000ffff037224 */ /* 0x000fca00078e000b */
[----:B------:R-:W2:Y:S04]  /*06f0*/  LDG.E.U8 R11, desc[UR4][R2.64+-0x4] ;  /* 0xfffffc04020b7981 */ /* 0x000ea8000c1e1100 */
[----:B------:R-:W3:Y:S01]  /*0700*/  LDG.E.U8 R13, desc[UR4][R2.64+-0x3] ;  /* 0xfffffd04020d7981 */ /* 0x000ee2000c1e1100 */
[----:B--2---:R-:W-:-:S13]  /*0710*/  ISETP.NE.AND P0, PT, R11, R8, PT ;  /* 0x000000080b00720c */ /* 0x004fda0003f05270 */
[----:B---3--:R-:W-:-:S05]  /*0720*/  @!P0 VIADD R13, R13, 0xffffffe0 ;  /* 0xffffffe00d0d8836 */ /* 0x008fca0000000000 */
[----:B------:R-:W-:-:S04]  /*0730*/  LOP3.LUT R11, R13, 0xff, RZ, 0xc0, !PT ;  /* 0x000000ff0d0b7812 */ /* 0x000fc800078ec0ff */
[----:B------:R-:W-:-:S13]  /*0740*/  ISETP.NE.AND P1, PT, R11, R8, PT ;  /* 0x000000080b00720c */ /* 0x000fda0003f25270 */
[----:B------:R-:W2:Y:S04]  /*0750*/  @P1 LDG.E.U8 R11, desc[UR4][R2.64+-0x2] ;  /* 0xfffffe04020b1981 */ /* 0x000ea8000c1e1100 */
[----:B------:R-:W3:Y:S04]  /*0760*/  @!P1 LDG.E.U8 R10, desc[UR4][R2.64+-0x2] ;  /* 0xfffffe04020a9981 */ /* 0x000ee8000c1e1100 */
[----:B------:R-:W-:Y:S01]  /*0770*/  @!P0 STG.E.U8 desc[UR4][R2.64+-0x3], R13 ;  /* 0xfffffd0d02008986 */ /* 0x000fe2000c101104 */
[----:B---3--:R-:W-:-:S05]  /*0780*/  @!P1 VIADD R11, R10, 0xffffffe0 ;  /* 0xffffffe00a0b9836 */ /* 0x008fca0000000000 */
[----:B--2---:R-:W-:Y:S01]  /*0790*/  LOP3.LUT R15, R11, 0xff, RZ, 0xc0, !PT ;  /* 0x000000ff0b0f7812 */ /* 0x004fe200078ec0ff */
[----:B------:R0:W-:Y:S03]  /*07a0*/  @!P1 STG.E.U8 desc[UR4][R2.64+-0x2], R11 ;  /* 0xfffffe0b02009986 */ /* 0x0001e6000c101104 */
[----:B------:R-:W-:-:S13]  /*07b0*/  ISETP.NE.AND P2, PT, R15, R8, PT ;  /* 0x000000080f00720c */ /* 0x000fda0003f45270 */
[----:B------:R-:W2:Y:S04]  /*07c0*/  @P2 LDG.E.U8 R15, desc[UR4][R2.64+-0x1] ;  /* 0xffffff04020f2981 */ /* 0x000ea8000c1e1100 */
[----:B------:R-:W3:Y:S02]  /*07d0*/  @!P2 LDG.E.U8 R10, desc[UR4][R2.64+-0x1] ;  /* 0xffffff04020aa981 */ /* 0x000ee4000c1e1100 */
[----:B---3--:R-:W-:-:S05]  /*07e0*/  @!P2 VIADD R15, R10, 0xffffffe0 ;  /* 0xffffffe00a0fa836 */ /* 0x008fca0000000000 */
[----:B--2---:R-:W-:Y:S01]  /*07f0*/  LOP3.LUT R17, R15, 0xff, RZ, 0xc0, !PT ;  /* 0x000000ff0f117812 */ /* 0x004fe200078ec0ff */
[----:B------:R1:W-:Y:S03]  /*0800*/  @!P2 STG.E.U8 desc[UR4][R2.64+-0x1], R15 ;  /* 0xffffff0f0200a986 */ /* 0x0003e6000c101104 */
[----:B------:R-:W-:-:S13]  /*0810*/  ISETP.NE.AND P0, PT, R17, R8, PT ;  /* 0x000000081100720c */ /* 0x000fda0003f05270 */
[----:B------:R-:W2:Y:S01]  /*0820*/  @!P0 LDG.E.U8 R10, desc[UR4][R2.64] ;  /* 0x00000004020a8981 */ /* 0x000ea2000c1e1100 */
[----:B------:R-:W-:Y:S02]  /*0830*/  VIADD R7, R7, 0x4 ;  /* 0x0000000407077836 */ /* 0x000fe40000000000 */
[----:B------:R-:W-:-:S03]  /*0840*/  VIADD R9, R9, 0x4 ;  /* 0x0000000409097836 */ /* 0x000fc60000000000 */
[----:B------:R-:W-:Y:S01]  /*0850*/  ISETP.NE.AND P1, PT, R7, RZ, PT ;  /* 0x000000ff0700720c */ /* 0x000fe20003f25270 */
[----:B--2---:R-:W-:-:S05]  /*0860*/  @!P0 VIADD R17, R10, 0xffffffe0 ;  /* 0xffffffe00a118836 */ /* 0x004fca0000000000 */
[----:B------:R1:W-:Y:S01]  /*0870*/  @!P0 STG.E.U8 desc[UR4][R2.64], R17 ;  /* 0x0000001102008986 */ /* 0x0003e2000c101104 */
[----:B------:R-:W-:-:S05]  /*0880*/  IADD3 R10, P0, PT, R2, 0x4, RZ ;  /* 0x00000004020a7810 */ /* 0x000fca0007f1e0ff */
[----:B0-----:R-:W-:Y:S01]  /*0890*/  IMAD.X R11, RZ, RZ, R3, P0 ;  /* 0x000000ffff0b7224 */ /* 0x001fe200000e0603 */
[----:B------:R-:W-:Y:S07]  /*08a0*/  @P1 BRA `(.L_x_109) ;  /* 0xfffffffc00881947 */ /* 0x000fee000383ffff */
[----:B------:R-:W-:Y:S05]  /*08b0*/  BSYNC.RECONVERGENT B1 ;  /* 0x0000000000017941 */ /* 0x000fea0003800200 */
.L_x_108:
[----:B------:R-:W-:-:S07]  /*08c0*/  VIADD R9, R9, 0x1 ;  /* 0x0000000109097836 */ /* 0x000fce0000000000 */
.L_x_107:
[----:B------:R-:W-:Y:S05]  /*08d0*/  BSYNC.RECONVERGENT B0 ;  /* 0x0000000000007941 */ /* 0x000fea0003800200 */
.L_x_106:
[----:B------:R-:W-:-:S13]  /*08e0*/  ISETP.NE.AND P0, PT, R5, RZ, PT ;  /* 0x000000ff0500720c */ /* 0x000fda0003f05270 */
[----:B------:R-:W-:Y:S05]  /*08f0*/  @!P0 EXIT ;  /* 0x000000000000894d */ /* 0x000fea0003800000 */
[----:B------:R-:W0:Y:S01]  /*0900*/  LDCU.64 UR6, c[0x0][0x380] ;  /* 0x00007000ff0677ac */ /* 0x000e220008000a00 */
[----:B------:R-:W-:Y:S01]  /*0910*/  LOP3.LUT R11, R6, 0xff, RZ, 0xc0, !PT ;  /* 0x000000ff060b7812 */ /* 0x000fe200078ec0ff */
[----:B------:R-:W-:Y:S01]  /*0920*/  IMAD.MOV R5, RZ, RZ, -R5 ;  /* 0x000000ffff057224 */ /* 0x000fe200078e0a05 */
[----:B0-----:R-:W-:-:S04]  /*0930*/  IADD3 R0, P0, P1, R0, UR6, R9 ;  /* 0x0000000600007c10 */ /* 0x001fc8000f91e009 */
[----:B------:R-:W-:Y:S02]  /*0940*/  IADD3 R0, P2, PT, R0, 0x1, RZ ;  /* 0x0000000100007810 */ /* 0x000fe40007f5e0ff */
[----:B------:R-:W-:-:S05]  /*0950*/  IADD3.X R4, PT, PT, R4, UR7, RZ, P0, P1 ;  /* 0x0000000704047c10 */ /* 0x000fca00087e24ff */
[----:B------:R-:W-:-:S07]  /*0960*/  IMAD.X R9, RZ, RZ, R4, P2 ;  /* 0x000000ffff097224 */ /* 0x000fce00010e0604 */
.L_x_110:
[----:B01----:R-:W-:Y:S02]  /*0970*/  IMAD.MOV.U32 R2, RZ, RZ, R0 ;  /* 0x000000ffff027224 */ /* 0x003fe400078e0000 */
[----:B------:R-:W-:-:S05]  /*0980*/  IMAD.MOV.U32 R3, RZ, RZ, R9 ;  /* 0x000000ffff037224 */ /* 0x000fca00078e0009 */
[----:B------:R-:W2:Y:S02]  /*0990*/  LDG.E.U8 R0, desc[UR4][R2.64+-0x1] ;  /* 0xffffff0402007981 */ /* 0x000ea4000c1e1100 */
[----:B--2---:R-:W-:-:S13]  /*09a0*/  ISETP.NE.AND P0, PT, R0, R11, PT ;  /* 0x0000000b0000720c */ /* 0x004fda0003f05270 */
[----:B------:R-:W2:Y:S01]  /*09b0*/  @!P0 LDG.E.U8 R0, desc[UR4][R2.64] ;  /* 0x0000000402008981 */ /* 0x000ea2000c1e1100 */
[----:B------:R-:W-:-:S05]  /*09c0*/  VIADD R5, R5, 0x1 ;  /* 0x0000000105057836 */ /* 0x000fca0000000000 */
[----:B------:R-:W-:Y:S01]  /*09d0*/  ISETP.NE.AND P1, PT, R5, RZ, PT ;  /* 0x000000ff0500720c */ /* 0x000fe20003f25270 */
[----:B--2---:R-:W-:-:S05]  /*09e0*/  @!P0 VIADD R7, R0, 0xffffffe0 ;  /* 0xffffffe000078836 */ /* 0x004fca0000000000 */
[----:B------:R0:W-:Y:S01]  /*09f0*/  @!P0 STG.E.U8 desc[UR4][R2.64], R7 ;  /* 0x0000000702008986 */ /* 0x0001e2000c101104 */
[----:B------:R-:W-:-:S05]  /*0a00*/  IADD3 R0, P0, PT, R2, 0x1, RZ ;  /* 0x0000000102007810 */ /* 0x000fca0007f1e0ff */
[----:B------:R-:W-:Y:S01]  /*0a10*/  IMAD.X R9, RZ, RZ, R3, P0 ;  /* 0x000000ffff097224 */ /* 0x000fe200000e0603 */
[----:B------:R-:W-:Y:S07]  /*0a20*/  @P1 BRA `(.L_x_110) ;  /* 0xfffffffc00d01947 */ /* 0x000fee000383ffff */
[----:B------:R-:W-:Y:S05]  /*0a30*/  EXIT ;  /* 0x000000000000794d */ /* 0x000fea0003800000 */
.L_x_111:
        /* <DEDUP_REMOVED lines=12> */
.L_x_363:


//--------------------- .text.swapLastKernel      --------------------------
	.section	.text.swapLastKernel,"ax",@progbits
	.align	128
        .global         swapLastKernel
        .type           swapLastKernel,@function
        .size           swapLastKernel,(.L_x_364 - swapLastKernel)
        .other          swapLastKernel,@"STO_CUDA_ENTRY STV_DEFAULT"
swapLastKernel:
.text.swapLastKernel:
        /* <DEDUP_REMOVED lines=13> */
[----:B---3--:R-:W-:-:S05]  /*00d0*/  VIADD R0, R2, 0xffffffff ;  /* 0xffffffff02007836 */ /* 0x008fca0000000000 */
[----:B--2---:R-:W-:-:S04]  /*00e0*/  ISETP.GT.AND P0, PT, R0, UR6, PT ;  /* 0x0000000600007c0c */ /* 0x004fc8000bf04270 */
[----:B------:R-:W-:-:S13]  /*00f0*/  ISETP.GT.OR P0, PT, RZ, UR6, !P0 ;  /* 0x00000006ff007c0c */ /* 0x000fda000c704670 */
[----:B------:R-:W-:Y:S05]  /*0100*/  @P0 EXIT ;  /* 0x000000000000094d */ /* 0x000fea0003800000 */
[----:B------:R-:W0:Y:S01]  /*0110*/  LDC.64 R2, c[0x0][0x380] ;  /* 0x0000e000ff027b82 */ /* 0x000e220000000a00 */
[----:B------:R-:W-:-:S05]  /*0120*/  IMAD.SHL.U32 R5, R5, 0x20, RZ ;  /* 0x0000002005057824 */ /* 0x000fca00078e00ff */
[--C-:B------:R-:W-:Y:S02]  /*0130*/  SHF.R.S32.HI R0, RZ, 0x1f, R5.reuse ;  /* 0x0000001fff007819 */ /* 0x100fe40000011405 */
[----:B0-----:R-:W-:-:S04]  /*0140*/  IADD3 R2, P0, P1, R2, UR6, R5 ;  /* 0x0000000602027c10 */ /* 0x001fc8000f91e005 */
[----:B------:R-:W-:-:S05]  /*0150*/  IADD3.X R3, PT, PT, RZ, R3, R0, P0, P1 ;  /* 0x00000003ff037210 */ /* 0x000fca00007e2400 */
[----:B------:R-:W2:Y:S04]  /*0160*/  LDG.E.U8 R7, desc[UR4][R2.64+-0x1] ;  /* 0xffffff0402077981 */ /* 0x000ea8000c1e1100 */
[----:B------:R-:W3:Y:S04]  /*0170*/  LDG.E.U8 R5, desc[UR4][R2.64] ;  /* 0x0000000402057981 */ /* 0x000ee8000c1e1100 */
[----:B--2---:R-:W-:Y:S04]  /*0180*/  STG.E.U8 desc[UR4][R2.64], R7 ;  /* 0x0000000702007986 */ /* 0x004fe8000c101104 */
[----:B---3--:R-:W-:Y:S01]  /*0190*/  STG.E.U8 desc[UR4][R2.64+-0x1], R5 ;  /* 0xffffff0502007986 */ /* 0x008fe2000c101104 */
[----:B------:R-:W-:Y:S05]  /*01a0*/  EXIT ;  /* 0x000000000000794d */ /* 0x000fea0003800000 */
.L_x_112:
        /* <DEDUP_REMOVED lines=13> */
.L_x_364:


//--------------------- .text.swapNextKernel      --------------------------
	.section	.text.swapNextKernel,"ax",@progbits
	.align	128
        .global         swapNextKernel
        .type           swapNextKernel,@function
        .size           swapNextKernel,(.L_x_365 - swapNextKernel)
        .other          swapNextKernel,@"STO_CUDA_ENTRY STV_DEFAULT"
swapNextKernel:
.text.swapNextKernel:
        /* <DEDUP_REMOVED lines=19> */
[----:B------:R-:W-:Y:S02]  /*0130*/  SHF.R.S32.HI R0, RZ, 0x1f, R5 ;  /* 0x0000001fff007819 */ /* 0x000fe40000011405 */
[----:B0-----:R-:W-:-:S04]  /*0140*/  IADD3 R2, P0, P1, R5, UR6, R2 ;  /* 0x0000000605027c10 */ /* 0x001fc8000f91e002 */
[----:B------:R-:W-:-:S05]  /*0150*/  IADD3.X R3, PT, PT, R0, R3, RZ, P0, P1 ;  /* 0x0000000300037210 */ /* 0x000fca00007e24ff */
[----:B------:R-:W2:Y:S04]  /*0160*/  LDG.E.U8 R7, desc[UR4][R2.64+0x1] ;  /* 0x0000010402077981 */ /* 0x000ea8000c1e1100 */
[----:B------:R-:W3:Y:S04]  /*0170*/  LDG.E.U8 R5, desc[UR4][R2.64] ;  /* 0x0000000402057981 */ /* 0x000ee8000c1e1100 */
[----:B--2---:R-:W-:Y:S04]  /*0180*/  STG.E.U8 desc[UR4][R2.64], R7 ;  /* 0x0000000702007986 */ /* 0x004fe8000c101104 */
[----:B---3--:R-:W-:Y:S01]  /*0190*/  STG.E.U8 desc[UR4][R2.64+0x1], R5 ;  /* 0x0000010502007986 */ /* 0x008fe2000c101104 */
[----:B------:R-:W-:Y:S05]  /*01a0*/  EXIT ;  /* 0x000000000000794d */ /* 0x000fea0003800000 */
.L_x_113:
        /* <DEDUP_REMOVED lines=13> */
.L_x_365:


//--------------------- .text.deleteAllCharKernel --------------------------
	.section	.text.deleteAllCharKernel,"ax",@progbits
	.align	128
        .global         deleteAllCharKernel
        .type           deleteAllCharKernel,@function
        .size           deleteAllCharKernel,(.L_x_366 - deleteAllCharKernel)
        .other          deleteAllCharKernel,@"STO_CUDA_ENTRY STV_DEFAULT"
deleteAllCharKernel:
.text.deleteAllCharKernel:
        /* <DEDUP_REMOVED lines=14> */
[----:B------:R-:W-:Y:S01]  /*00e0*/  BSSY.RECONVERGENT B0, `(.L_x_114) ;  /* 0x000004e000007945 */ /* 0x000fe20003800200 */
[----:B------:R-:W-:-:S03]  /*00f0*/  IMAD.MOV.U32 R7, RZ, RZ, RZ ;  /* 0x000000ffff077224 */ /* 0x000fc600078e00ff */
[----:B--2---:R-:W-:Y:S02]  /*0100*/  IADD3 R6, P1, PT, R10, UR6, RZ ;  /* 0x000000060a067c10 */ /* 0x004fe4000ff3e0ff */
[----:B------:R-:W-:-:S04]  /*0110*/  SHF.R.S32.HI R8, RZ, 0x1f, R10 ;  /* 0x0000001fff087819 */ /* 0x000fc8000001140a */
[----:B------:R-:W-:Y:S02]  /*0120*/  IADD3.X R0, PT, PT, R8, UR7, RZ, P1, !PT ;  /* 0x0000000708007c10 */ /* 0x000fe40008ffe4ff */
[----:B---3--:R-:W-:-:S13]  /*0130*/  ISETP.GE.AND P0, PT, R4, 0x1, PT ;  /* 0x000000010400780c */ /* 0x008fda0003f06270 */
[----:B------:R-:W-:Y:S05]  /*0140*/  @!P0 BRA `(.L_x_115) ;  /* 0x00000004001c8947 */ /* 0x000fea0003800000 */
[----:B------:R-:W0:Y:S01]  /*0150*/  LDC.U8 R5, c[0x0][0x390] ;  /* 0x0000e400ff057b82 */ /* 0x000e220000000000 */
[C---:B------:R-:W-:Y:S01]  /*0160*/  ISETP.GE.U32.AND P1, PT, R4.reuse, 0x4, PT ;  /* 0x000000040400780c */ /* 0x040fe20003f26070 */
[----:B------:R-:W-:Y:S01]  /*0170*/  BSSY.RECONVERGENT B1, `(.L_x_116) ;  /* 0x0000030000017945 */ /* 0x000fe20003800200 */
[----:B------:R-:W-:Y:S01]  /*0180*/  LOP3.LUT R9, R4, 0x3, RZ, 0xc0, !PT ;  /* 0x0000000304097812 */ /* 0x000fe200078ec0ff */
[----:B------:R-:W-:Y:S02]  /*0190*/  IMAD.MOV.U32 R13, RZ, RZ, RZ ;  /* 0x000000ffff0d7224 */ /* 0x000fe400078e00ff */
[----:B------:R-:W-:Y:S01]  /*01a0*/  IMAD.MOV.U32 R7, RZ, RZ, RZ ;  /* 0x000000ffff077224 */ /* 0x000fe200078e00ff */
[----:B------:R-:W-:Y:S02]  /*01b0*/  ISETP.NE.AND P0, PT, R9, RZ, PT ;  /* 0x000000ff0900720c */ /* 0x000fe40003f05270 */
[----:B0-----:R-:W-:-:S04]  /*01c0*/  PRMT R5, R5, 0x8880, RZ ;  /* 0x0000888005057816 */ /* 0x001fc800000000ff */
[----:B------:R-:W-:Y:S01]  /*01d0*/  PRMT R11, R5, 0x7710, RZ ;  /* 0x00007710050b7816 */ /* 0x000fe200000000ff */
[----:B------:R-:W-:Y:S06]  /*01e0*/  @!P1 BRA `(.L_x_117) ;  /* 0x0000000000a09947 */ /* 0x000fec0003800000 */
[----:B------:R-:W-:Y:S01]  /*01f0*/  IADD3 R15, P1, PT, R6, 0x1, RZ ;  /* 0x00000001060f7810 */ /* 0x000fe20007f3e0ff */
[----:B------:R-:W-:Y:S01]  /*0200*/  IMAD.MOV.U32 R7, RZ, RZ, RZ ;  /* 0x000000ffff077224 */ /* 0x000fe200078e00ff */
[----:B------:R-:W-:Y:S02]  /*0210*/  LOP3.LUT R13, R4, 0x7ffffffc, RZ, 0xc0, !PT ;  /* 0x7ffffffc040d7812 */ /* 0x000fe400078ec0ff */
[----:B------:R-:W-:Y:S01]  /*0220*/  LOP3.LUT R12, R11, 0xff, RZ, 0xc0, !PT ;  /* 0x000000ff0b0c7812 */ /* 0x000fe200078ec0ff */
[----:B------:R-:W-:Y:S02]  /*0230*/  IMAD.X R5, RZ, RZ, R0, P1 ;  /* 0x000000ffff057224 */ /* 0x000fe400008e0600 */
[----:B------:R-:W-:-:S07]  /*0240*/  IMAD.MOV R14, RZ, RZ, -R13 ;  /* 0x000000ffff0e7224 */ /* 0x000fce00078e0a0d */
.L_x_118:
[----:B------:R-:W-:-:S05]  /*0250*/  IMAD.MOV.U32 R4, RZ, RZ, R15 ;  /* 0x000000ffff047224 */ /* 0x000fca00078e000f */
[----:B0-----:R-:W2:Y:S02]  /*0260*/  LDG.E.U8 R21, desc[UR4][R4.64+-0x1] ;  /* 0xffffff0404157981 */ /* 0x001ea4000c1e1100 */
[----:B--2---:R-:W-:-:S13]  /*0270*/  ISETP.NE.AND P2, PT, R21, R12, PT ;  /* 0x0000000c1500720c */ /* 0x004fda0003f45270 */
[----:B------:R-:W-:-:S04]  /*0280*/  @P2 IADD3 R16, P1, PT, R7, R6, RZ ;  /* 0x0000000607102210 */ /* 0x000fc80007f3e0ff */
[----:B------:R-:W-:-:S05]  /*0290*/  @P2 LEA.HI.X.SX32 R17, R7, R0, 0x1, P1 ;  /* 0x0000000007112211 */ /* 0x000fca00008f0eff */
[----:B------:R0:W-:Y:S04]  /*02a0*/  @P2 STG.E.U8 desc[UR4][R16.64], R21 ;  /* 0x0000001510002986 */ /* 0x0001e8000c101104 */
[----:B------:R-:W2:Y:S01]  /*02b0*/  LDG.E.U8 R23, desc[UR4][R4.64] ;  /* 0x0000000404177981 */ /* 0x000ea2000c1e1100 */
[----:B------:R-:W-:-:S04]  /*02c0*/  @P2 VIADD R15, R7, 0x1 ;  /* 0x00000001070f2836 */ /* 0x000fc80000000000 */
[----:B------:R-:W-:Y:S01]  /*02d0*/  @P2 IMAD.MOV.U32 R7, RZ, RZ, R15 ;  /* 0x000000ffff072224 */ /* 0x000fe200078e000f */
        /* <DEDUP_REMOVED lines=8> */
[----:B0-----:R-:W-:-:S04]  /*0360*/  @P2 IADD3 R16, P1, PT, R7, R6, RZ ;  /* 0x0000000607102210 */ /* 0x001fc80007f3e0ff */
[----:B------:R-:W-:-:S05]  /*0370*/  @P2 LEA.HI.X.SX32 R17, R7, R0, 0x1, P1 ;  /* 0x0000000007112211 */ /* 0x000fca00008f0eff */
[----:B------:R0:W-:Y:S04]  /*0380*/  @P2 STG.E.U8 desc[UR4][R16.64], R25 ;  /* 0x0000001910002986 */ /* 0x0001e8000c101104 */
[----:B------:R-:W2:Y:S01]  /*0390*/  LDG.E.U8 R21, desc[UR4][R4.64+0x2] ;  /* 0x0000020404157981 */ /* 0x000ea2000c1e1100 */
[----:B------:R-:W-:Y:S02]  /*03a0*/  @P2 VIADD R15, R7, 0x1 ;  /* 0x00000001070f2836 */ /* 0x000fe40000000000 */
[----:B------:R-:W-:Y:S02]  /*03b0*/  VIADD R14, R14, 0x4 ;  /* 0x000000040e0e7836 */ /* 0x000fe40000000000 */
[----:B------:R-:W-:-:S03]  /*03c0*/  @P2 IMAD.MOV.U32 R7, RZ, RZ, R15 ;  /* 0x000000ffff072224 */ /* 0x000fc600078e000f */
[----:B------:R-:W-:Y:S02]  /*03d0*/  ISETP.NE.AND P3, PT, R14, RZ, PT ;  /* 0x000000ff0e00720c */ /* 0x000fe40003f65270 */
[----:B--2---:R-:W-:-:S13]  /*03e0*/  ISETP.NE.AND P1, PT, R21, R12, PT ;  /* 0x0000000c1500720c */ /* 0x004fda0003f25270 */
[C---:B-1----:R-:W-:Y:S01]  /*03f0*/  @P1 IADD3 R18, P2, PT, R7.reuse, R6, RZ ;  /* 0x0000000607121210 */ /* 0x042fe20007f5e0ff */
[----:B0-----:R-:W-:-:S03]  /*0400*/  @P1 VIADD R16, R7, 0x1 ;  /* 0x0000000107101836 */ /* 0x001fc60000000000 */
[----:B------:R-:W-:Y:S01]  /*0410*/  @P1 LEA.HI.X.SX32 R19, R7, R0, 0x1, P2 ;  /* 0x0000000007131211 */ /* 0x000fe200010f0eff */
[----:B------:R-:W-:Y:S01]  /*0420*/  @P1 IMAD.MOV.U32 R7, RZ, RZ, R16 ;  /* 0x000000ffff071224 */ /* 0x000fe200078e0010 */
[----:B------:R-:W-:-:S03]  /*0430*/  IADD3 R15, P2, PT, R4, 0x4, RZ ;  /* 0x00000004040f7810 */ /* 0x000fc60007f5e0ff */
[----:B------:R0:W-:Y:S02]  /*0440*/  @P1 STG.E.U8 desc[UR4][R18.64], R21 ;  /* 0x0000001512001986 */ /* 0x0001e4000c101104 */
[----:B------:R-:W-:Y:S01]  /*0450*/  IMAD.X R5, RZ, RZ, R5, P2 ;  /* 0x000000ffff057224 */ /* 0x000fe200010e0605 */
[----:B------:R-:W-:Y:S07]  /*0460*/  @P3 BRA `(.L_x_118) ;  /* 0xfffffffc00783947 */ /* 0x000fee000383ffff */
.L_x_117:
[----:B------:R-:W-:Y:S05]  /*0470*/  BSYNC.RECONVERGENT B1 ;  /* 0x0000000000017941 */ /* 0x000fea0003800200 */
.L_x_116:
[----:B------:R-:W-:Y:S05]  /*0480*/  @!P0 BRA `(.L_x_115) ;  /* 0x00000000004c8947 */ /* 0x000fea0003800000 */
[----:B------:R-:W1:Y:S01]  /*0490*/  LDCU.64 UR6, c[0x0][0x380] ;  /* 0x00007000ff0677ac */ /* 0x000e620008000a00 */
[----:B------:R-:W-:Y:S02]  /*04a0*/  LOP3.LUT R14, R11, 0xff, RZ, 0xc0, !PT ;  /* 0x000000ff0b0e7812 */ /* 0x000fe400078ec0ff */
[----:B-1----:R-:W-:Y:S01]  /*04b0*/  IADD3 R13, P0, P1, R10, UR6, R13 ;  /* 0x000000060a0d7c10 */ /* 0x002fe2000f91e00d */
[----:B------:R-:W-:-:S03]  /*04c0*/  IMAD.MOV R10, RZ, RZ, -R9 ;  /* 0x000000ffff0a7224 */ /* 0x000fc600078e0a09 */
[----:B------:R-:W-:-:S09]  /*04d0*/  IADD3.X R12, PT, PT, R8, UR7, RZ, P0, P1 ;  /* 0x00000007080c7c10 */ /* 0x000fd200087e24ff */
.L_x_119:
[----:B-1----:R-:W-:Y:S02]  /*04e0*/  IMAD.MOV.U32 R5, RZ, RZ, R12 ;  /* 0x000000ffff057224 */ /* 0x002fe400078e000c */
[----:B------:R-:W-:-:S05]  /*04f0*/  IMAD.MOV.U32 R4, RZ, RZ, R13 ;  /* 0x000000ffff047224 */ /* 0x000fca00078e000d */
[----:B------:R-:W2:Y:S01]  /*0500*/  LDG.E.U8 R5, desc[UR4][R4.64] ;  /* 0x0000000404057981 */ /* 0x000ea2000c1e1100 */
[----:B------:R-:W-:-:S05]  /*0510*/  VIADD R10, R10, 0x1 ;  /* 0x000000010a0a7836 */ /* 0x000fca0000000000 */
[----:B------:R-:W-:Y:S02]  /*0520*/  ISETP.NE.AND P2, PT, R10, RZ, PT ;  /* 0x000000ff0a00720c */ /* 0x000fe40003f45270 */
[----:B--2---:R-:W-:-:S13]  /*0530*/  ISETP.NE.AND P0, PT, R5, R14, PT ;  /* 0x0000000e0500720c */ /* 0x004fda0003f05270 */
[C---:B------:R-:W-:Y:S01]  /*0540*/  @P0 IADD3 R8, P1, PT, R7.reuse, R6, RZ ;  /* 0x0000000607080210 */ /* 0x040fe20007f3e0ff */
[----:B------:R-:W-:-:S03]  /*0550*/  @P0 VIADD R11, R7, 0x1 ;  /* 0x00000001070b0836 */ /* 0x000fc60000000000 */
[----:B------:R-:W-:Y:S01]  /*0560*/  @P0 LEA.HI.X.SX32 R9, R7, R0, 0x1, P1 ;  /* 0x0000000007090211 */ /* 0x000fe200008f0eff */
[----:B------:R-:W-:Y:S01]  /*0570*/  @P0 IMAD.MOV.U32 R7, RZ, RZ, R11 ;  /* 0x000000ffff070224 */ /* 0x000fe200078e000b */
[----:B------:R-:W-:-:S03]  /*0580*/  IADD3 R13, P1, PT, R13, 0x1, RZ ;  /* 0x000000010d0d7810 */ /* 0x000fc60007f3e0ff */
[----:B------:R1:W-:Y:S02]  /*0590*/  @P0 STG.E.U8 desc[UR4][R8.64], R5 ;  /* 0x0000000508000986 */ /* 0x0003e4000c101104 */
[----:B------:R-:W-:Y:S01]  /*05a0*/  IMAD.X R12, RZ, RZ, R12, P1 ;  /* 0x000000ffff0c7224 */ /* 0x000fe200008e060c */
[----:B------:R-:W-:Y:S07]  /*05b0*/  @P2 BRA `(.L_x_119) ;  /* 0xfffffffc00c82947 */ /* 0x000fee000383ffff */
.L_x_115:
[----:B------:R-:W-:Y:S05]  /*05c0*/  BSYNC.RECONVERGENT B0 ;  /* 0x0000000000007941 */ /* 0x000fea0003800200 */
.L_x_114:
[C---:B------:R-:W-:Y:S01]  /*05d0*/  IADD3 R4, P0, PT, R7.reuse, R6, RZ ;  /* 0x0000000607047210 */ /* 0x040fe20007f1e0ff */
[----:B------:R-:W-:Y:S03]  /*05e0*/  STG.E desc[UR4][R2.64], R7 ;  /* 0x0000000702007986 */ /* 0x000fe6000c101904 */
[----:B-1----:R-:W-:-:S05]  /*05f0*/  LEA.HI.X.SX32 R5, R7, R0, 0x1, P0 ;  /* 0x0000000007057211 */ /* 0x002fca00000f0eff */
[----:B------:R-:W-:Y:S01]  /*0600*/  STG.E.U8 desc[UR4][R4.64], RZ ;  /* 0x000000ff04007986 */ /* 0x000fe2000c101104 */
[----:B------:R-:W-:Y:S05]  /*0610*/  EXIT ;  /* 0x000000000000794d */ /* 0x000fea0003800000 */
.L_x_120:
        /* <DEDUP_REMOVED lines=14> */
.L_x_366:


//--------------------- .text.incrementCharKernel --------------------------
	.section	.text.incrementCharKernel,"ax",@progbits
	.align	128
        .global         incrementCharKernel
        .type           incrementCharKernel,@function
        .size           incrementCharKernel,(.L_x_367 - incrementCharKernel)
        .other          incrementCharKernel,@"STO_CUDA_ENTRY STV_DEFAULT"
incrementCharKernel:
.text.incrementCharKernel:
        /* <DEDUP_REMOVED lines=12> */
[----:B-1----:R-:W2:Y:S02]  /*00c0*/  LDG.E R2, desc[UR4][R2.64] ;  /* 0x0000000402027981 */ /* 0x002ea4000c1e1900 */
        /* <DEDUP_REMOVED lines=8> */
[----:B------:R-:W2:Y:S02]  /*0150*/  LDG.E.U8 R0, desc[UR4][R2.64] ;  /* 0x0000000402007981 */ /* 0x000ea4000c1e1100 */
[----:B--2---:R-:W-:-:S05]  /*0160*/  VIADD R5, R0, 0x1 ;  /* 0x0000000100057836 */ /* 0x004fca0000000000 */
[----:B------:R-:W-:Y:S01]  /*0170*/  STG.E.U8 desc[UR4][R2.64], R5 ;  /* 0x0000000502007986 */ /* 0x000fe2000c101104 */
[----:B------:R-:W-:Y:S05]  /*0180*/  EXIT ;  /* 0x000000000000794d */ /* 0x000fea0003800000 */
.L_x_121:
        /* <DEDUP_REMOVED lines=15> */
.L_x_367:


//--------------------- .text.decrementCharKernel --------------------------
	.section	.text.decrementCharKernel,"ax",@progbits
	.align	128
        .global         decrementCharKernel
        .type           decrementCharKernel,@function
        .size           decrementCharKernel,(.L_x_368 - decrementCharKernel)
        .other          decrementCharKernel,@"STO_CUDA_ENTRY STV_DEFAULT"
decrementCharKernel:
.text.decrementCharKernel:
        /* <DEDUP_REMOVED lines=25> */
.L_x_122:
        /* <DEDUP_REMOVED lines=15> */
.L_x_368:


//--------------------- .text.bitShiftRightKernel --------------------------
	.section	.text.bitShiftRightKernel,"ax",@progbits
	.align	128
        .global         bitShiftRightKernel
        .type           bitShiftRightKernel,@function
        .size           bitShiftRightKernel,(.L_x_369 - bitShiftRightKernel)
        .other          bitShiftRightKernel,@"STO_CUDA_ENTRY STV_DEFAULT"
bitShiftRightKernel:
.text.bitShiftRightKernel:
        /* <DEDUP_REMOVED lines=21> */
[----:B------:R-:W2:Y:S02]  /*0150*/  LDG.E.S8 R0, desc[UR4][R2.64] ;  /* 0x0000000402007981 */ /* 0x000ea4000c1e1300 */
[----:B--2---:R-:W-:-:S04]  /*0160*/  LOP3.LUT R0, R0, 0xffff, RZ, 0xc0, !PT ;  /* 0x0000ffff00007812 */ /* 0x004fc800078ec0ff */
[----:B------:R-:W-:-:S05]  /*0170*/  SHF.R.U32.HI R5, RZ, 0x1, R0 ;  /* 0x00000001ff057819 */ /* 0x000fca0000011600 */
[----:B------:R-:W-:Y:S01]  /*0180*/  STG.E.U8 desc[UR4][R2.64], R5 ;  /* 0x0000000502007986 */ /* 0x000fe2000c101104 */
[----:B------:R-:W-:Y:S05]  /*0190*/  EXIT ;  /* 0x000000000000794d */ /* 0x000fea0003800000 */
.L_x_123:
        /* <DEDUP_REMOVED lines=14> */
.L_x_369:


//--------------------- .text.bitShiftLeftKernel  --------------------------
	.section	.text.bitShiftLeftKernel,"ax",@progbits
	.align	128
        .global         bitShiftLeftKernel
        .type           bitShiftLeftKernel,@function
        .size           bitShiftLeftKernel,(.L_x_370 - bitShiftLeftKernel)
        .other          bitShiftLeftKernel,@"STO_CUDA_ENTRY STV_DEFAULT"
bitShiftLeftKernel:
.text.bitShiftLeftKernel:
        /* <DEDUP_REMOVED lines=22> */
[----:B--2---:R-:W-:-:S05]  /*0160*/  IMAD.SHL.U32 R5, R0, 0x2, RZ ;  /* 0x0000000200057824 */ /* 0x004fca00078e00ff */
[----:B------:R-:W-:Y:S01]  /*0170*/  STG.E.U8 desc[UR4][R2.64], R5 ;  /* 0x0000000502007986 */ /* 0x000fe2000c101104 */
[----:B------:R-:W-:Y:S05]  /*0180*/  EXIT ;  /* 0x000000000000794d */ /* 0x000fea0003800000 */
.L_x_124:
        /* <DEDUP_REMOVED lines=15> */
.L_x_370:


//--------------------- .text.appendSubstrKernel  --------------------------
	.section	.text.appendSubstrKernel,"ax",@progbits
	.align	128
        .global         appendSubstrKernel
        .type           appendSubstrKernel,@function
        .size           appendSubstrKernel,(.L_x_371 - appendSubstrKernel)
        .other          appendSubstrKernel,@"STO_CUDA_ENTRY STV_DEFAULT"
appendSubstrKernel:
.text.appendSubstrKernel:
        /* <DEDUP_REMOVED lines=12> */
[----:B-1----:R-:W2:Y:S01]  /*00c0*/  LDG.E R10, desc[UR4][R2.64] ;  /* 0x00000004020a7981 */ /* 0x002ea2000c1e1900 */
[----:B------:R-:W-:Y:S01]  /*00d0*/  IMAD.SHL.U32 R0, R5, 0x20, RZ ;  /* 0x0000002005007824 */ /* 0x000fe200078e00ff */
[----:B------:R-:W-:Y:S01]  /*00e0*/  BSSY.RECONVERGENT B0, `(.L_x_125) ;  /* 0x0000038000007945 */ /* 0x000fe20003800200 */
[C---:B--2---:R-:W-:Y:S01]  /*00f0*/  VIMNMX R7, PT, PT, R10.reuse, UR6, PT ;  /* 0x000000060a077c48 */ /* 0x044fe2000bfe0100 */
[----:B------:R-:W0:Y:S04]  /*0100*/  LDCU.64 UR6, c[0x0][0x380] ;  /* 0x00007000ff0677ac */ /* 0x000e280008000a00 */
[----:B------:R-:W-:-:S05]  /*0110*/  IMAD.IADD R9, R10, 0x1, R7 ;  /* 0x000000010a097824 */ /* 0x000fca00078e0207 */
[C---:B------:R-:W-:Y:S02]  /*0120*/  ISETP.GT.AND P0, PT, R9.reuse, 0x1f, PT ;  /* 0x0000001f0900780c */ /* 0x040fe40003f04270 */
[----:B------:R-:W-:Y:S02]  /*0130*/  VIMNMX R9, PT, PT, R9, 0x1f, PT ;  /* 0x0000001f09097848 */ /* 0x000fe40003fe0100 */
[----:B0-----:R-:W-:-:S09]  /*0140*/  IADD3 R8, P1, PT, R0, UR6, RZ ;  /* 0x0000000600087c10 */ /* 0x001fd2000ff3e0ff */
[----:B------:R-:W-:Y:S02]  /*0150*/  @P0 IADD3 R7, PT, PT, -R10, 0x1f, RZ ;  /* 0x0000001f0a070810 */ /* 0x000fe40007ffe1ff */
[----:B------:R-:W-:Y:S02]  /*0160*/  LEA.HI.X.SX32 R0, R0, UR7, 0x1, P1 ;  /* 0x0000000700007c11 */ /* 0x000fe400088f0eff */
[----:B------:R-:W-:-:S13]  /*0170*/  ISETP.GE.AND P0, PT, R7, 0x1, PT ;  /* 0x000000010700780c */ /* 0x000fda0003f06270 */
[----:B------:R-:W-:Y:S05]  /*0180*/  @!P0 BRA `(.L_x_126) ;  /* 0x0000000000b48947 */ /* 0x000fea0003800000 */
[----:B------:R-:W-:Y:S01]  /*0190*/  IMAD.IADD R4, R10, 0x1, -R9 ;  /* 0x000000010a047824 */ /* 0x000fe200078e0a09 */
[----:B------:R-:W-:Y:S01]  /*01a0*/  LOP3.LUT R11, R7, 0x3, RZ, 0xc0, !PT ;  /* 0x00000003070b7812 */ /* 0x000fe200078ec0ff */
[----:B------:R-:W-:Y:S01]  /*01b0*/  BSSY.RECONVERGENT B1, `(.L_x_127) ;  /* 0x000001a000017945 */ /* 0x000fe20003800200 */
[----:B------:R-:W-:Y:S02]  /*01c0*/  IMAD.MOV.U32 R13, RZ, RZ, RZ ;  /* 0x000000ffff0d7224 */ /* 0x000fe400078e00ff */
[----:B------:R-:W-:Y:S02]  /*01d0*/  ISETP.GT.U32.AND P1, PT, R4, -0x4, PT ;  /* 0xfffffffc0400780c */ /* 0x000fe40003f24070 */
[----:B------:R-:W-:-:S11]  /*01e0*/  ISETP.NE.AND P0, PT, R11, RZ, PT ;  /* 0x000000ff0b00720c */ /* 0x000fd60003f05270 */
[----:B------:R-:W-:Y:S05]  /*01f0*/  @P1 BRA `(.L_x_128) ;  /* 0x0000000000541947 */ /* 0x000fea0003800000 */
[----:B------:R-:W-:Y:S01]  /*0200*/  LOP3.LUT R13, R7, 0x7ffffffc, RZ, 0xc0, !PT ;  /* 0x7ffffffc070d7812 */ /* 0x000fe200078ec0ff */
[----:B------:R-:W-:Y:S02]  /*0210*/  IMAD.IADD R15, R10, 0x1, -R7 ;  /* 0x000000010a0f7824 */ /* 0x000fe400078e0a07 */
[----:B------:R-:W-:Y:S02]  /*0220*/  IMAD.MOV.U32 R17, RZ, RZ, R10 ;  /* 0x000000ffff117224 */ /* 0x000fe400078e000a */
[----:B------:R-:W-:-:S07]  /*0230*/  IMAD.MOV R12, RZ, RZ, -R13 ;  /* 0x000000ffff0c7224 */ /* 0x000fce00078e0a0d */
.L_x_129:
[----:B------:R-:W-:-:S04]  /*0240*/  IADD3 R6, P1, PT, R15, R8, RZ ;  /* 0x000000080f067210 */ /* 0x000fc80007f3e0ff */
[----:B------:R-:W-:-:S05]  /*0250*/  LEA.HI.X.SX32 R7, R15, R0, 0x1, P1 ;  /* 0x000000000f077211 */ /* 0x000fca00008f0eff */
[----:B0-----:R-:W2:Y:S01]  /*0260*/  LDG.E.U8 R19, desc[UR4][R6.64] ;  /* 0x0000000406137981 */ /* 0x001ea2000c1e1100 */
[----:B------:R-:W-:-:S04]  /*0270*/  IADD3 R4, P1, PT, R17, R8, RZ ;  /* 0x0000000811047210 */ /* 0x000fc80007f3e0ff */
[----:B------:R-:W-:-:S05]  /*0280*/  LEA.HI.X.SX32 R5, R17, R0, 0x1, P1 ;  /* 0x0000000011057211 */ /* 0x000fca00008f0eff */
[----:B--2---:R0:W-:Y:S04]  /*0290*/  STG.E.U8 desc[UR4][R4.64], R19 ;  /* 0x0000001304007986 */ /* 0x0041e8000c101104 */
[----:B------:R-:W2:Y:S04]  /*02a0*/  LDG.E.U8 R21, desc[UR4][R6.64+0x1] ;  /* 0x0000010406157981 */ /* 0x000ea8000c1e1100 */
[----:B--2---:R0:W-:Y:S04]  /*02b0*/  STG.E.U8 desc[UR4][R4.64+0x1], R21 ;  /* 0x0000011504007986 */ /* 0x0041e8000c101104 */
[----:B------:R-:W2:Y:S04]  /*02c0*/  LDG.E.U8 R23, desc[UR4][R6.64+0x2] ;  /* 0x0000020406177981 */ /* 0x000ea8000c1e1100 */
[----:B--2---:R0:W-:Y:S04]  /*02d0*/  STG.E.U8 desc[UR4][R4.64+0x2], R23 ;  /* 0x0000021704007986 */ /* 0x0041e8000c101104 */
[----:B------:R-:W2:Y:S01]  /*02e0*/  LDG.E.U8 R25, desc[UR4][R6.64+0x3] ;  /* 0x0000030406197981 */ /* 0x000ea2000c1e1100 */
[----:B------:R-:W-:-:S02]  /*02f0*/  VIADD R12, R12, 0x4 ;  /* 0x000000040c0c7836 */ /* 0x000fc40000000000 */
[----:B------:R-:W-:Y:S02]  /*0300*/  VIADD R15, R15, 0x4 ;  /* 0x000000040f0f7836 */ /* 0x000fe40000000000 */
[----:B------:R-:W-:Y:S01]  /*0310*/  VIADD R17, R17, 0x4 ;  /* 0x0000000411117836 */ /* 0x000fe20000000000 */
[----:B------:R-:W-:Y:S01]  /*0320*/  ISETP.NE.AND P1, PT, R12, RZ, PT ;  /* 0x000000ff0c00720c */ /* 0x000fe20003f25270 */
[----:B--2---:R0:W-:-:S12]  /*0330*/  STG.E.U8 desc[UR4][R4.64+0x3], R25 ;  /* 0x0000031904007986 */ /* 0x0041d8000c101104 */
[----:B------:R-:W-:Y:S05]  /*0340*/  @P1 BRA `(.L_x_129) ;  /* 0xfffffffc00bc1947 */ /* 0x000fea000383ffff */
.L_x_128:
[----:B------:R-:W-:Y:S05]  /*0350*/  BSYNC.RECONVERGENT B1 ;  /* 0x0000000000017941 */ /* 0x000fea0003800200 */
.L_x_127:
[----:B------:R-:W-:Y:S05]  /*0360*/  @!P0 BRA `(.L_x_126) ;  /* 0x00000000003c8947 */ /* 0x000fea0003800000 */
[C-C-:B0-----:R-:W-:Y:S02]  /*0370*/  IMAD R4, R10.reuse, 0x2, R13.reuse ;  /* 0x000000020a047824 */ /* 0x141fe400078e020d */
[----:B------:R-:W-:Y:S02]  /*0380*/  IMAD.IADD R13, R10, 0x1, R13 ;  /* 0x000000010a0d7824 */ /* 0x000fe400078e020d */
[----:B------:R-:W-:Y:S02]  /*0390*/  IMAD.MOV R10, RZ, RZ, -R11 ;  /* 0x000000ffff0a7224 */ /* 0x000fe400078e0a0b */
[----:B------:R-:W-:-:S07]  /*03a0*/  IMAD.IADD R11, R4, 0x1, -R9 ;  /* 0x00000001040b7824 */ /* 0x000fce00078e0a09 */
.L_x_130:
[----:B------:R-:W-:-:S04]  /*03b0*/  IADD3 R4, P0, PT, R11, R8, RZ ;  /* 0x000000080b047210 */ /* 0x000fc80007f1e0ff */
[----:B-1----:R-:W-:-:S06]  /*03c0*/  LEA.HI.X.SX32 R5, R11, R0, 0x1, P0 ;  /* 0x000000000b057211 */ /* 0x002fcc00000f0eff */
[----:B------:R-:W2:Y:S01]  /*03d0*/  LDG.E.U8 R5, desc[UR4][R4.64] ;  /* 0x0000000404057981 */ /* 0x000ea2000c1e1100 */
[----:B------:R-:W-:Y:S01]  /*03e0*/  IADD3 R6, P0, PT, R13, R8, RZ ;  /* 0x000000080d067210 */ /* 0x000fe20007f1e0ff */
[----:B------:R-:W-:Y:S02]  /*03f0*/  VIADD R10, R10, 0x1 ;  /* 0x000000010a0a7836 */ /* 0x000fe40000000000 */
[----:B------:R-:W-:Y:S01]  /*0400*/  VIADD R11, R11, 0x1 ;  /* 0x000000010b0b7836 */ /* 0x000fe20000000000 */
[C---:B------:R-:W-:Y:S01]  /*0410*/  LEA.HI.X.SX32 R7, R13.reuse, R0, 0x1, P0 ;  /* 0x000000000d077211 */ /* 0x040fe200000f0eff */
[----:B------:R-:W-:Y:S01]  /*0420*/  VIADD R13, R13, 0x1 ;  /* 0x000000010d0d7836 */ /* 0x000fe20000000000 */
[----:B------:R-:W-:-:S03]  /*0430*/  ISETP.NE.AND P0, PT, R10, RZ, PT ;  /* 0x000000ff0a00720c */ /* 0x000fc60003f05270 */
[----:B--2---:R1:W-:Y:S10]  /*0440*/  STG.E.U8 desc[UR4][R6.64], R5 ;  /* 0x0000000506007986 */ /* 0x0043f4000c101104 */
[----:B------:R-:W-:Y:S05]  /*0450*/  @P0 BRA `(.L_x_130) ;  /* 0xfffffffc00d40947 */ /* 0x000fea000383ffff */
.L_x_126:
[----:B------:R-:W-:Y:S05]  /*0460*/  BSYNC.RECONVERGENT B0 ;  /* 0x0000000000007941 */ /* 0x000fea0003800200 */
.L_x_125:
[C---:B0-----:R-:W-:Y:S01]  /*0470*/  IADD3 R4, P0, PT, R9.reuse, R8, RZ ;  /* 0x0000000809047210 */ /* 0x041fe20007f1e0ff */
[----:B------:R-:W-:Y:S03]  /*0480*/  STG.E desc[UR4][R2.64], R9 ;  /* 0x0000000902007986 */ /* 0x000fe6000c101904 */
[----:B-1----:R-:W-:-:S05]  /*0490*/  LEA.HI.X.SX32 R5, R9, R0, 0x1, P0 ;  /* 0x0000000009057211 */ /* 0x002fca00000f0eff */
[----:B------:R-:W-:Y:S01]  /*04a0*/  STG.E.U8 desc[UR4][R4.64], RZ ;  /* 0x000000ff04007986 */ /* 0x000fe2000c101104 */
[----:B------:R-:W-:Y:S05]  /*04b0*/  EXIT ;  /* 0x000000000000794d */ /* 0x000fea0003800000 */
.L_x_131:
        /* <DEDUP_REMOVED lines=12> */
.L_x_371:


//--------------------- .text.prependSubstrKernel --------------------------
	.section	.text.prependSubstrKernel,"ax",@progbits
	.align	128
        .global         prependSubstrKernel
        .type           prependSubstrKernel,@function
        .size           prependSubstrKernel,(.L_x_372 - prependSubstrKernel)
        .other          prependSubstrKernel,@"STO_CUDA_ENTRY STV_DEFAULT"
prependSubstrKernel:
.text.prependSubstrKernel:
        /* <DEDUP_REMOVED lines=14> */
[----:B------:R-:W-:Y:S04]  /*00e0*/  BSSY.RECONVERGENT B0, `(.L_x_132) ;  /* 0x0000039000007945 */ /* 0x000fe80003800200 */
[----:B------:R-:W-:Y:S02]  /*00f0*/  SHF.R.S32.HI R14, RZ, 0x1f, R12 ;  /* 0x0000001fff0e7819 */ /* 0x000fe4000001140c */
[----:B--2---:R-:W-:-:S05]  /*0100*/  VIMNMX R13, PT, PT, R0, UR6, PT ;  /* 0x00000006000d7c48 */ /* 0x004fca000bfe0100 */
[----:B------:R-:W-:-:S05]  /*0110*/  IMAD.IADD R15, R0, 0x1, R13 ;  /* 0x00000001000f7824 */ /* 0x000fca00078e020d */
[C---:B------:R-:W-:Y:S02]  /*0120*/  ISETP.GT.AND P0, PT, R15.reuse, 0x1f, PT ;  /* 0x0000001f0f00780c */ /* 0x040fe40003f04270 */
[----:B------:R-:W-:-:S11]  /*0130*/  VIMNMX R15, PT, PT, R15, 0x1f, PT ;  /* 0x0000001f0f0f7848 */ /* 0x000fd60003fe0100 */
[----:B------:R-:W-:-:S04]  /*0140*/  @P0 IADD3 R13, PT, PT, -R0, 0x1f, RZ ;  /* 0x0000001f000d0810 */ /* 0x000fc80007ffe1ff */
[----:B------:R-:W-:-:S13]  /*0150*/  ISETP.GT.AND P0, PT, R15, R13, PT ;  /* 0x0000000d0f00720c */ /* 0x000fda0003f04270 */
[----:B------:R-:W-:Y:S05]  /*0160*/  @!P0 BRA `(.L_x_133) ;  /* 0x0000000000c08947 */ /* 0x000fea0003800000 */
[C---:B------:R-:W-:Y:S01]  /*0170*/  LOP3.LUT P1, R4, R0.reuse, 0x3, RZ, 0xc0, !PT ;  /* 0x0000000300047812 */ /* 0x040fe2000782c0ff */
[----:B------:R-:W-:Y:S01]  /*0180*/  VIADD R5, R0, 0xffffffff ;  /* 0xffffffff00057836 */ /* 0x000fe20000000000 */
[----:B------:R-:W-:Y:S01]  /*0190*/  BSSY.RECONVERGENT B1, `(.L_x_134) ;  /* 0x0000014000017945 */ /* 0x000fe20003800200 */
[----:B------:R-:W-:-:S03]  /*01a0*/  IMAD.MOV.U32 R6, RZ, RZ, R15 ;  /* 0x000000ffff067224 */ /* 0x000fc600078e000f */
[----:B------:R-:W-:-:S07]  /*01b0*/  ISETP.GE.U32.AND P0, PT, R5, 0x3, PT ;  /* 0x000000030500780c */ /* 0x000fce0003f06070 */
[----:B------:R-:W-:Y:S06]  /*01c0*/  @!P1 BRA `(.L_x_135) ;  /* 0x0000000000409947 */ /* 0x000fec0003800000 */
[----:B------:R-:W0:Y:S01]  /*01d0*/  LDCU.64 UR6, c[0x0][0x380] ;  /* 0x00007000ff0677ac */ /* 0x000e220008000a00 */
[----:B------:R-:W-:Y:S01]  /*01e0*/  IMAD.MOV R7, RZ, RZ, -R4 ;  /* 0x000000ffff077224 */ /* 0x000fe200078e0a04 */
[----:B------:R-:W-:Y:S01]  /*01f0*/  SHF.R.S32.HI R19, RZ, 0x1f, R13 ;  /* 0x0000001fff137819 */ /* 0x000fe2000001140d */
[----:B------:R-:W-:Y:S01]  /*0200*/  IMAD.MOV.U32 R6, RZ, RZ, R15 ;  /* 0x000000ffff067224 */ /* 0x000fe200078e000f */
[----:B0-----:R-:W-:-:S04]  /*0210*/  IADD3 R11, P1, PT, R12, UR6, RZ ;  /* 0x000000060c0b7c10 */ /* 0x001fc8000ff3e0ff */
[----:B------:R-:W-:-:S09]  /*0220*/  IADD3.X R17, PT, PT, R14, UR7, RZ, P1, !PT ;  /* 0x000000070e117c10 */ /* 0x000fd20008ffe4ff */
.L_x_136:
[----:B0-----:R-:W-:-:S04]  /*0230*/  IADD3 R8, P1, PT, R6, R11, RZ ;  /* 0x0000000b06087210 */ /* 0x001fc80007f3e0ff */
[----:B------:R-:W-:Y:S02]  /*0240*/  LEA.HI.X.SX32 R9, R6, R17, 0x1, P1 ;  /* 0x0000001106097211 */ /* 0x000fe400008f0eff */
[----:B------:R-:W-:-:S04]  /*0250*/  IADD3 R4, P1, P2, -R13, -0x1, R8 ;  /* 0xffffffff0d047810 */ /* 0x000fc80007a3e108 */
[----:B------:R-:W-:-:S06]  /*0260*/  IADD3.X R5, PT, PT, ~R19, -0x1, R9, P1, P2 ;  /* 0xffffffff13057810 */ /* 0x000fcc0000fe4509 */
[----:B------:R-:W2:Y:S01]  /*0270*/  LDG.E.U8 R5, desc[UR4][R4.64] ;  /* 0x0000000404057981 */ /* 0x000ea2000c1e1100 */
[----:B------:R-:W-:Y:S02]  /*0280*/  VIADD R7, R7, 0x1 ;  /* 0x0000000107077836 */ /* 0x000fe40000000000 */
[----:B------:R-:W-:-:S03]  /*0290*/  VIADD R6, R6, 0xffffffff ;  /* 0xffffffff06067836 */ /* 0x000fc60000000000 */
[----:B------:R-:W-:Y:S01]  /*02a0*/  ISETP.NE.AND P1, PT, R7, RZ, PT ;  /* 0x000000ff0700720c */ /* 0x000fe20003f25270 */
[----:B--2---:R0:W-:-:S12]  /*02b0*/  STG.E.U8 desc[UR4][R8.64+-0x1], R5 ;  /* 0xffffff0508007986 */ /* 0x0041d8000c101104 */
[----:B------:R-:W-:Y:S05]  /*02c0*/  @P1 BRA `(.L_x_136) ;  /* 0xfffffffc00d81947 */ /* 0x000fea000383ffff */
.L_x_135:
[----:B------:R-:W-:Y:S05]  /*02d0*/  BSYNC.RECONVERGENT B1 ;  /* 0x0000000000017941 */ /* 0x000fea0003800200 */
.L_x_134:
[----:B------:R-:W-:Y:S05]  /*02e0*/  @!P0 BRA `(.L_x_133) ;  /* 0x0000000000608947 */ /* 0x000fea0003800000 */
[----:B------:R-:W1:Y:S01]  /*02f0*/  LDCU.64 UR6, c[0x0][0x380] ;  /* 0x00007000ff0677ac */ /* 0x000e620008000a00 */
[----:B------:R-:W-:Y:S02]  /*0300*/  IADD3 R4, P0, PT, R12, -0x2, RZ ;  /* 0xfffffffe0c047810 */ /* 0x000fe40007f1e0ff */
[--C-:B0-----:R-:W-:Y:S02]  /*0310*/  SHF.R.S32.HI R5, RZ, 0x1f, R13.reuse ;  /* 0x0000001fff057819 */ /* 0x101fe4000001140d */
[----:B------:R-:W-:Y:S02]  /*0320*/  IADD3.X R10, PT, PT, R14, -0x1, RZ, P0, !PT ;  /* 0xffffffff0e0a7810 */ /* 0x000fe400007fe4ff */
[C---:B-1----:R-:W-:Y:S02]  /*0330*/  IADD3 R23, P1, P2, R4.reuse, UR6, -R13 ;  /* 0x0000000604177c10 */ /* 0x042fe4000fa3e80d */
[----:B------:R-:W-:Y:S02]  /*0340*/  IADD3 R21, P3, PT, R4, UR6, RZ ;  /* 0x0000000604157c10 */ /* 0x000fe4000ff7e0ff */
[----:B------:R-:W-:-:S02]  /*0350*/  IADD3.X R16, PT, PT, R10, UR7, ~R5, P1, P2 ;  /* 0x000000070a107c10 */ /* 0x000fc40008fe4c05 */
[----:B------:R-:W-:-:S09]  /*0360*/  IADD3.X R10, PT, PT, R10, UR7, RZ, P3, !PT ;  /* 0x000000070a0a7c10 */ /* 0x000fd20009ffe4ff */
.L_x_137:
[----:B-1----:R-:W-:Y:S02]  /*0370*/  SHF.R.S32.HI R5, RZ, 0x1f, R6 ;  /* 0x0000001fff057819 */ /* 0x002fe40000011406 */
[----:B------:R-:W-:-:S05]  /*0380*/  IADD3 R8, P0, PT, R6, R23, RZ ;  /* 0x0000001706087210 */ /* 0x000fca0007f1e0ff */
[----:B------:R-:W-:-:S05]  /*0390*/  IMAD.X R9, R5, 0x1, R16, P0 ;  /* 0x0000000105097824 */ /* 0x000fca00000e0610 */
[----:B------:R-:W2:Y:S01]  /*03a0*/  LDG.E.U8 R7, desc[UR4][R8.64+0x1] ;  /* 0x0000010408077981 */ /* 0x000ea2000c1e1100 */
[----:B------:R-:W-:-:S05]  /*03b0*/  IADD3 R4, P0, PT, R6, R21, RZ ;  /* 0x0000001506047210 */ /* 0x000fca0007f1e0ff */
[----:B------:R-:W-:-:S05]  /*03c0*/  IMAD.X R5, R5, 0x1, R10, P0 ;  /* 0x0000000105057824 */ /* 0x000fca00000e060a */
[----:B--2---:R1:W-:Y:S04]  /*03d0*/  STG.E.U8 desc[UR4][R4.64+0x1], R7 ;  /* 0x0000010704007986 */ /* 0x0043e8000c101104 */
[----:B------:R-:W2:Y:S04]  /*03e0*/  LDG.E.U8 R11, desc[UR4][R8.64] ;  /* 0x00000004080b7981 */ /* 0x000ea8000c1e1100 */
[----:B--2---:R1:W-:Y:S04]  /*03f0*/  STG.E.U8 desc[UR4][R4.64], R11 ;  /* 0x0000000b04007986 */ /* 0x0043e8000c101104 */
[----:B------:R-:W2:Y:S04]  /*0400*/  LDG.E.U8 R17, desc[UR4][R8.64+-0x1] ;  /* 0xffffff0408117981 */ /* 0x000ea8000c1e1100 */
[----:B--2---:R1:W-:Y:S04]  /*0410*/  STG.E.U8 desc[UR4][R4.64+-0x1], R17 ;  /* 0xffffff1104007986 */ /* 0x0043e8000c101104 */
[----:B------:R-:W2:Y:S01]  /*0420*/  LDG.E.U8 R19, desc[UR4][R8.64+-0x2] ;  /* 0xfffffe0408137981 */ /* 0x000ea2000c1e1100 */
[----:B------:R-:W-:-:S05]  /*0430*/  VIADD R6, R6, 0xfffffffc ;  /* 0xfffffffc06067836 */ /* 0x000fca0000000000 */
[----:B------:R-:W-:Y:S01]  /*0440*/  ISETP.GT.AND P0, PT, R6, R13, PT ;  /* 0x0000000d0600720c */ /* 0x000fe20003f04270 */
[----:B--2---:R1:W-:-:S12]  /*0450*/  STG.E.U8 desc[UR4][R4.64+-0x2], R19 ;  /* 0xfffffe1304007986 */ /* 0x0043d8000c101104 */
[----:B------:R-:W-:Y:S05]  /*0460*/  @P0 BRA `(.L_x_137) ;  /* 0xfffffffc00c00947 */ /* 0x000fea000383ffff */
.L_x_133:
[----:B------:R-:W-:Y:S05]  /*0470*/  BSYNC.RECONVERGENT B0 ;  /* 0x0000000000007941 */ /* 0x000fea0003800200 */
.L_x_132:
[----:B------:R-:W2:Y:S01]  /*0480*/  LDCU.64 UR6, c[0x0][0x380] ;  /* 0x00007000ff0677ac */ /* 0x000ea20008000a00 */
[----:B------:R-:W-:Y:S01]  /*0490*/  ISETP.GE.AND P0, PT, R13, 0x1, PT ;  /* 0x000000010d00780c */ /* 0x000fe20003f06270 */
[----:B------:R-:W-:Y:S01]  /*04a0*/  BSSY.RECONVERGENT B2, `(.L_x_138) ;  /* 0x000009c000027945 */ /* 0x000fe20003800200 */
[----:B--2---:R-:W-:-:S04]  /*04b0*/  IADD3 R16, P1, PT, R12, UR6, RZ ;  /* 0x000000060c107c10 */ /* 0x004fc8000ff3e0ff */
[----:B------:R-:W-:-:S07]  /*04c0*/  IADD3.X R18, PT, PT, R14, UR7, RZ, P1, !PT ;  /* 0x000000070e127c10 */ /* 0x000fce0008ffe4ff */
[----:B------:R-:W-:Y:S05]  /*04d0*/  @!P0 BRA `(.L_x_139) ;  /* 0x0000000800608947 */ /* 0x000fea0003800000 */
[----:B-1----:R-:W-:Y:S01]  /*04e0*/  IMAD.IADD R4, R0, 0x1, -R15 ;  /* 0x0000000100047824 */ /* 0x002fe200078e0a0f */
[----:B------:R-:W-:Y:S01]  /*04f0*/  BSSY.RECONVERGENT B1, `(.L_x_140) ;  /* 0x0000084000017945 */ /* 0x000fe20003800200 */
[----:B------:R-:W-:Y:S01]  /*0500*/  LOP3.LUT R17, R13, 0x3, RZ, 0xc0, !PT ;  /* 0x000000030d117812 */ /* 0x000fe200078ec0ff */
[----:B------:R-:W-:Y:S02]  /*0510*/  IMAD.MOV.U32 R19, RZ, RZ, RZ ;  /* 0x000000ffff137224 */ /* 0x000fe400078e00ff */
[----:B------:R-:W-:-:S13]  /*0520*/  ISETP.GT.U32.AND P0, PT, R4, -0x4, PT ;  /* 0xfffffffc0400780c */ /* 0x000fda0003f04070 */
[----:B------:R-:W-:Y:S05]  /*0530*/  @P0 BRA `(.L_x_141) ;  /* 0x0000000400fc0947 */ /* 0x000fea0003800000 */
[----:B------:R-:W-:Y:S01]  /*0540*/  LOP3.LUT R19, R13, 0x7ffffffc, RZ, 0xc0, !PT ;  /* 0x7ffffffc0d137812 */ /* 0x000fe200078ec0ff */
[----:B------:R-:W-:Y:S01]  /*0550*/  BSSY.RELIABLE B0, `(.L_x_142) ;  /* 0x0000069000007945 */ /* 0x000fe20003800100 */
[----:B------:R-:W-:Y:S01]  /*0560*/  IADD3 R4, P1, PT, R16, 0x3, RZ ;  /* 0x0000000310047810 */ /* 0x000fe20007f3e0ff */
[----:B------:R-:W-:Y:S02]  /*0570*/  IMAD.MOV.U32 R21, RZ, RZ, R13 ;  /* 0x000000ffff157224 */ /* 0x000fe400078e000d */
[----:B------:R-:W-:Y:S02]  /*0580*/  IMAD.MOV R20, RZ, RZ, -R19 ;  /* 0x000000ffff147224 */ /* 0x000fe400078e0a13 */
[----:B0-----:R-:W-:-:S03]  /*0590*/  IMAD.X R5, RZ, RZ, R18, P1 ;  /* 0x000000ffff057224 */ /* 0x001fc600008e0612 */
[----:B------:R-:W-:-:S13]  /*05a0*/  ISETP.GE.AND P0, PT, R20, RZ, PT ;  /* 0x000000ff1400720c */ /* 0x000fda0003f06270 */
[----:B------:R-:W-:Y:S05]  /*05b0*/  @P0 BRA `(.L_x_143) ;  /* 0x0000000400880947 */ /* 0x000fea0003800000 */
[----:B------:R-:W-:Y:S01]  /*05c0*/  IMAD.MOV R6, RZ, RZ, -R20 ;  /* 0x000000ffff067224 */ /* 0x000fe200078e0a14 */
[----:B------:R-:W-:Y:S01]  /*05d0*/  BSSY.RECONVERGENT B3, `(.L_x_144) ;  /* 0x000003a000037945 */ /* 0x000fe20003800200 */
[----:B------:R-:W-:-:S03]  /*05e0*/  PLOP3.LUT P0, PT, PT, PT, PT, 0x80, 0x8 ;  /* 0x000000000008781c */ /* 0x000fc60003f0f070 */
[----:B------:R-:W-:-:S13]  /*05f0*/  ISETP.GT.AND P1, PT, R6, 0xc, PT ;  /* 0x0000000c0600780c */ /* 0x000fda0003f24270 */
[----:B------:R-:W-:Y:S05]  /*0600*/  @!P1 BRA `(.L_x_145) ;  /* 0x0000000000d89947 */ /* 0x000fea0003800000 */
[----:B------:R-:W-:-:S13]  /*0610*/  PLOP3.LUT P0, PT, PT, PT, PT, 0x8, 0x80 ;  /* 0x000000000080781c */ /* 0x000fda0003f0e170 */
.L_x_146:
[----:B------:R-:W-:-:S05]  /*0620*/  IADD3 R10, P1, PT, R13, R16, RZ ;  /* 0x000000100d0a7210 */ /* 0x000fca0007f3e0ff */
[----:B------:R-:W-:-:S06]  /*0630*/  IMAD.X R11, RZ, RZ, R18, P1 ;  /* 0x000000ffff0b7224 */ /* 0x000fcc00008e0612 */
[----:B------:R-:W2:Y:S01]  /*0640*/  LDG.E.U8 R11, desc[UR4][R10.64] ;  /* 0x000000040a0b7981 */ /* 0x000ea2000c1e1100 */
[----:B------:R-:W-:-:S05]  /*0650*/  IADD3 R6, P1, PT, R4, R21, RZ ;  /* 0x0000001504067210 */ /* 0x000fca0007f3e0ff */
[----:B------:R-:W-:Y:S01]  /*0660*/  IMAD.X R7, RZ, RZ, R5, P1 ;  /* 0x000000ffff077224 */ /* 0x000fe200008e0605 */
[----:B--2---:R-:W-:Y:S04]  /*0670*/  STG.E.U8 desc[UR4][R4.64+-0x3], R11 ;  /* 0xfffffd0b04007986 */ /* 0x004fe8000c101104 */
[----:B------:R-:W2:Y:S04]  /*0680*/  LDG.E.U8 R23, desc[UR4][R6.64+-0x2] ;  /* 0xfffffe0406177981 */ /* 0x000ea8000c1e1100 */
[----:B--2---:R0:W-:Y:S04]  /*0690*/  STG.E.U8 desc[UR4][R4.64+-0x2], R23 ;  /* 0xfffffe1704007986 */ /* 0x0041e8000c101104 */
[----:B------:R-:W2:Y:S01]  /*06a0*/  LDG.E.U8 R25, desc[UR4][R6.64+-0x1] ;  /* 0xffffff0406197981 */ /* 0x000ea2000c1e1100 */
[----:B------:R-:W-:-:S05]  /*06b0*/  VIADD R9, R13, 0x4 ;  /* 0x000000040d097836 */ /* 0x000fca0000000000 */
[----:B------:R-:W-:Y:S01]  /*06c0*/  IADD3 R8, P1, PT, R9, R16, RZ ;  /* 0x0000001009087210 */ /* 0x000fe20007f3e0ff */
[----:B--2---:R1:W-:Y:S04]  /*06d0*/  STG.E.U8 desc[UR4][R4.64+-0x1], R25 ;  /* 0xffffff1904007986 */ /* 0x0043e8000c101104 */
[----:B------:R-:W2:Y:S01]  /*06e0*/  LDG.E.U8 R27, desc[UR4][R6.64] ;  /* 0x00000004061b7981 */ /* 0x000ea2000c1e1100 */
[----:B------:R-:W-:-:S03]  /*06f0*/  IMAD.X R9, RZ, RZ, R18, P1 ;  /* 0x000000ffff097224 */ /* 0x000fc600008e0612 */
[----:B--2---:R2:W-:Y:S04]  /*0700*/  STG.E.U8 desc[UR4][R4.64], R27 ;  /* 0x0000001b04007986 */ /* 0x0045e8000c101104 */
[----:B------:R-:W3:Y:S04]  /*0710*/  LDG.E.U8 R9, desc[UR4][R8.64] ;  /* 0x0000000408097981 */ /* 0x000ee8000c1e1100 */
[----:B---3--:R-:W-:Y:S04]  /*0720*/  STG.E.U8 desc[UR4][R4.64+0x1], R9 ;  /* 0x0000010904007986 */ /* 0x008fe8000c101104 */
[----:B------:R-:W3:Y:S04]  /*0730*/  LDG.E.U8 R29, desc[UR4][R6.64+0x2] ;  /* 0x00000204061d7981 */ /* 0x000ee8000c1e1100 */
[----:B---3--:R3:W-:Y:S04]  /*0740*/  STG.E.U8 desc[UR4][R4.64+0x2], R29 ;  /* 0x0000021d04007986 */ /* 0x0087e8000c101104 */
[----:B0-----:R-:W4:Y:S01]  /*0750*/  LDG.E.U8 R23, desc[UR4][R6.64+0x3] ;  /* 0x0000030406177981 */ /* 0x001f22000c1e1100 */
[----:B------:R-:W-:-:S05]  /*0760*/  VIADD R11, R13, 0x8 ;  /* 0x000000080d0b7836 */ /* 0x000fca0000000000 */
[----:B------:R-:W-:Y:S01]  /*0770*/  IADD3 R10, P1, PT, R11, R16, RZ ;  /* 0x000000100b0a7210 */ /* 0x000fe20007f3e0ff */
[----:B----4-:R0:W-:Y:S04]  /*0780*/  STG.E.U8 desc[UR4][R4.64+0x3], R23 ;  /* 0x0000031704007986 */ /* 0x0101e8000c101104 */
[----:B-1----:R-:W4:Y:S01]  /*0790*/  LDG.E.U8 R25, desc[UR4][R6.64+0x4] ;  /* 0x0000040406197981 */ /* 0x002f22000c1e1100 */
[----:B------:R-:W-:-:S03]  /*07a0*/  IMAD.X R11, RZ, RZ, R18, P1 ;  /* 0x000000ffff0b7224 */ /* 0x000fc600008e0612 */
[----:B----4-:R-:W-:Y:S04]  /*07b0*/  STG.E.U8 desc[UR4][R4.64+0x4], R25 ;  /* 0x0000041904007986 */ /* 0x010fe8000c101104 */
[----:B------:R-:W4:Y:S04]  /*07c0*/  LDG.E.U8 R11, desc[UR4][R10.64] ;  /* 0x000000040a0b7981 */ /* 0x000f28000c1e1100 */
[----:B----4-:R1:W-:Y:S04]  /*07d0*/  STG.E.U8 desc[UR4][R4.64+0x5], R11 ;  /* 0x0000050b04007986 */ /* 0x0103e8000c101104 */
[----:B--2---:R-:W2:Y:S04]  /*07e0*/  LDG.E.U8 R27, desc[UR4][R6.64+0x6] ;  /* 0x00000604061b7981 */ /* 0x004ea8000c1e1100 */
[----:B--2---:R2:W-:Y:S04]  /*07f0*/  STG.E.U8 desc[UR4][R4.64+0x6], R27 ;  /* 0x0000061b04007986 */ /* 0x0045e8000c101104 */
[----:B---3--:R-:W3:Y:S01]  /*0800*/  LDG.E.U8 R29, desc[UR4][R6.64+0x7] ;  /* 0x00000704061d7981 */ /* 0x008ee2000c1e1100 */
[----:B------:R-:W-:-:S05]  /*0810*/  VIADD R9, R13, 0xc ;  /* 0x0000000c0d097836 */ /* 0x000fca0000000000 */
[----:B------:R-:W-:Y:S01]  /*0820*/  IADD3 R8, P1, PT, R9, R16, RZ ;  /* 0x0000001009087210 */ /* 0x000fe20007f3e0ff */
[----:B---3--:R-:W-:Y:S04]  /*0830*/  STG.E.U8 desc[UR4][R4.64+0x7], R29 ;  /* 0x0000071d04007986 */ /* 0x008fe8000c101104 */
[----:B0-----:R-:W3:Y:S01]  /*0840*/  LDG.E.U8 R23, desc[UR4][R6.64+0x8] ;  /* 0x0000080406177981 */ /* 0x001ee2000c1e1100 */
[----:B------:R-:W-:-:S03]  /*0850*/  IMAD.X R9, RZ, RZ, R18, P1 ;  /* 0x000000ffff097224 */ /* 0x000fc600008e0612 */
[----:B---3--:R0:W-:Y:S04]  /*0860*/  STG.E.U8 desc[UR4][R4.64+0x8], R23 ;  /* 0x0000081704007986 */ /* 0x0081e8000c101104 */
[----:B------:R-:W3:Y:S04]  /*0870*/  LDG.E.U8 R9, desc[UR4][R8.64] ;  /* 0x0000000408097981 */ /* 0x000ee8000c1e1100 */
[----:B---3--:R-:W-:Y:S04]  /*0880*/  STG.E.U8 desc[UR4][R4.64+0x9], R9 ;  /* 0x0000090904007986 */ /* 0x008fe8000c101104 */
[----:B-1----:R-:W3:Y:S04]  /*0890*/  LDG.E.U8 R11, desc[UR4][R6.64+0xa] ;  /* 0x00000a04060b7981 */ /* 0x002ee8000c1e1100 */
[----:B---3--:R-:W-:Y:S04]  /*08a0*/  STG.E.U8 desc[UR4][R4.64+0xa], R11 ;  /* 0x00000a0b04007986 */ /* 0x008fe8000c101104 */
[----:B------:R-:W3:Y:S01]  /*08b0*/  LDG.E.U8 R25, desc[UR4][R6.64+0xb] ;  /* 0x00000b0406197981 */ /* 0x000ee2000c1e1100 */
[----:B------:R-:W-:-:S05]  /*08c0*/  VIADD R20, R20, 0x10 ;  /* 0x0000001014147836 */ /* 0x000fca0000000000 */
[----:B------:R-:W-:Y:S01]  /*08d0*/  ISETP.GE.AND P1, PT, R20, -0xc, PT ;  /* 0xfffffff41400780c */ /* 0x000fe20003f26270 */
[----:B---3--:R-:W-:Y:S04]  /*08e0*/  STG.E.U8 desc[UR4][R4.64+0xb], R25 ;  /* 0x00000b1904007986 */ /* 0x008fe8000c101104 */
[----:B--2---:R-:W2:Y:S01]  /*08f0*/  LDG.E.U8 R27, desc[UR4][R6.64+0xc] ;  /* 0x00000c04061b7981 */ /* 0x004ea2000c1e1100 */
[----:B------:R-:W-:Y:S01]  /*0900*/  IADD3 R10, P2, PT, R4, 0x10, RZ ;  /* 0x00000010040a7810 */ /* 0x000fe20007f5e0ff */
[----:B------:R-:W-:-:S04]  /*0910*/  VIADD R13, R13, 0x10 ;  /* 0x000000100d0d7836 */ /* 0x000fc80000000000 */
[----:B0-----:R-:W-:Y:S01]  /*0920*/  IMAD.X R23, RZ, RZ, R5, P2 ;  /* 0x000000ffff177224 */ /* 0x001fe200010e0605 */
[----:B--2---:R0:W-:Y:S02]  /*0930*/  STG.E.U8 desc[UR4][R4.64+0xc], R27 ;  /* 0x00000c1b04007986 */ /* 0x0041e4000c101104 */
[----:B0-----:R-:W-:Y:S02]  /*0940*/  IMAD.MOV.U32 R4, RZ, RZ, R10 ;  /* 0x000000ffff047224 */ /* 0x001fe400078e000a */
[----:B------:R-:W-:Y:S01]  /*0950*/  IMAD.MOV.U32 R5, RZ, RZ, R23 ;  /* 0x000000ffff057224 */ /* 0x000fe200078e0017 */
[----:B------:R-:W-:Y:S06]  /*0960*/  @!P1 BRA `(.L_x_146) ;  /* 0xfffffffc002c9947 */ /* 0x000fec000383ffff */
.L_x_145:
[----:B------:R-:W-:Y:S05]  /*0970*/  BSYNC.RECONVERGENT B3 ;  /* 0x0000000000037941 */ /* 0x000fea0003800200 */
.L_x_144:
[----:B------:R-:W-:Y:S01]  /*0980*/  IMAD.MOV R6, RZ, RZ, -R20 ;  /* 0x000000ffff067224 */ /* 0x000fe200078e0a14 */
[----:B------:R-:W-:Y:S04]  /*0990*/  BSSY.RECONVERGENT B3, `(.L_x_147) ;  /* 0x0000021000037945 */ /* 0x000fe80003800200 */
[----:B------:R-:W-:-:S13]  /*09a0*/  ISETP.GT.AND P1, PT, R6, 0x4, PT ;  /* 0x000000040600780c */ /* 0x000fda0003f24270 */
[----:B------:R-:W-:Y:S05]  /*09b0*/  @!P1 BRA `(.L_x_148) ;  /* 0x0000000000789947 */ /* 0x000fea0003800000 */
[----:B------:R-:W-:-:S05]  /*09c0*/  IADD3 R10, P0, PT, R13, R16, RZ ;  /* 0x000000100d0a7210 */ /* 0x000fca0007f1e0ff */
[----:B------:R-:W-:-:S06]  /*09d0*/  IMAD.X R11, RZ, RZ, R18, P0 ;  /* 0x000000ffff0b7224 */ /* 0x000fcc00000e0612 */
[----:B------:R-:W2:Y:S01]  /*09e0*/  LDG.E.U8 R11, desc[UR4][R10.64] ;  /* 0x000000040a0b7981 */ /* 0x000ea2000c1e1100 */
[----:B------:R-:W-:-:S05]  /*09f0*/  IADD3 R6, P0, PT, R4, R21, RZ ;  /* 0x0000001504067210 */ /* 0x000fca0007f1e0ff */
[----:B------:R-:W-:Y:S01]  /*0a00*/  IMAD.X R7, RZ, RZ, R5, P0 ;  /* 0x000000ffff077224 */ /* 0x000fe200000e0605 */
[----:B--2---:R0:W-:Y:S04]  /*0a10*/  STG.E.U8 desc[UR4][R4.64+-0x3], R11 ;  /* 0xfffffd0b04007986 */ /* 0x0041e8000c101104 */
[----:B------:R-:W2:Y:S04]  /*0a20*/  LDG.E.U8 R23, desc[UR4][R6.64+-0x2] ;  /* 0xfffffe0406177981 */ /* 0x000ea8000c1e1100 */
[----:B--2---:R1:W-:Y:S04]  /*0a30*/  STG.E.U8 desc[UR4][R4.64+-0x2], R23 ;  /* 0xfffffe1704007986 */ /* 0x0043e8000c101104 */
[----:B------:R-:W2:Y:S01]  /*0a40*/  LDG.E.U8 R25, desc[UR4][R6.64+-0x1] ;  /* 0xffffff0406197981 */ /* 0x000ea2000c1e1100 */
[----:B------:R-:W-:-:S05]  /*0a50*/  VIADD R9, R13, 0x4 ;  /* 0x000000040d097836 */ /* 0x000fca0000000000 */
[----:B------:R-:W-:Y:S01]  /*0a60*/  IADD3 R8, P0, PT, R9, R16, RZ ;  /* 0x0000001009087210 */ /* 0x000fe20007f1e0ff */
[----:B--2---:R2:W-:Y:S04]  /*0a70*/  STG.E.U8 desc[UR4][R4.64+-0x1], R25 ;  /* 0xffffff1904007986 */ /* 0x0045e8000c101104 */
[----:B------:R-:W3:Y:S01]  /*0a80*/  LDG.E.U8 R27, desc[UR4][R6.64] ;  /* 0x00000004061b7981 */ /* 0x000ee2000c1e1100 */
[----:B------:R-:W-:-:S03]  /*0a90*/  IMAD.X R9, RZ, RZ, R18, P0 ;  /* 0x000000ffff097224 */ /* 0x000fc600000e0612 */
[----:B---3--:R3:W-:Y:S04]  /*0aa0*/  STG.E.U8 desc[UR4][R4.64], R27 ;  /* 0x0000001b04007986 */ /* 0x0087e8000c101104 */
[----:B------:R-:W4:Y:S04]  /*0ab0*/  LDG.E.U8 R9, desc[UR4][R8.64] ;  /* 0x0000000408097981 */ /* 0x000f28000c1e1100 */
[----:B----4-:R-:W-:Y:S04]  /*0ac0*/  STG.E.U8 desc[UR4][R4.64+0x1], R9 ;  /* 0x0000010904007986 */ /* 0x010fe8000c101104 */
[----:B0-----:R-:W4:Y:S04]  /*0ad0*/  LDG.E.U8 R11, desc[UR4][R6.64+0x2] ;  /* 0x00000204060b7981 */ /* 0x001f28000c1e1100 */
[----:B----4-:R-:W-:Y:S04]  /*0ae0*/  STG.E.U8 desc[UR4][R4.64+0x2], R11 ;  /* 0x0000020b04007986 */ /* 0x010fe8000c101104 */
[----:B-1----:R-:W4:Y:S01]  /*0af0*/  LDG.E.U8 R23, desc[UR4][R6.64+0x3] ;  /* 0x0000030406177981 */ /* 0x002f22000c1e1100 */
[----:B------:R-:W-:-:S03]  /*0b00*/  IADD3 R10, P1, PT, R4, 0x8, RZ ;  /* 0x00000008040a7810 */ /* 0x000fc60007f3e0ff */
[----:B----4-:R-:W-:Y:S04]  /*0b10*/  STG.E.U8 desc[UR4][R4.64+0x3], R23 ;  /* 0x0000031704007986 */ /* 0x010fe8000c101104 */
[----:B--2---:R-:W2:Y:S01]  /*0b20*/  LDG.E.U8 R25, desc[UR4][R6.64+0x4] ;  /* 0x0000040406197981 */ /* 0x004ea2000c1e1100 */
[----:B---3--:R-:W-:Y:S01]  /*0b30*/  IMAD.X R27, RZ, RZ, R5, P1 ;  /* 0x000000ffff1b7224 */ /* 0x008fe200008e0605 */
[----:B------:R-:W-:Y:S01]  /*0b40*/  PLOP3.LUT P0, PT, PT, PT, PT, 0x8, 0x80 ;  /* 0x000000000080781c */ /* 0x000fe20003f0e170 */
[----:B------:R-:W-:Y:S02]  /*0b50*/  VIADD R20, R20, 0x8 ;  /* 0x0000000814147836 */ /* 0x000fe40000000000 */
[----:B------:R-:W-:Y:S01]  /*0b60*/  VIADD R13, R13, 0x8 ;  /* 0x000000080d0d7836 */ /* 0x000fe20000000000 */
[----:B--2---:R0:W-:Y:S02]  /*0b70*/  STG.E.U8 desc[UR4][R4.64+0x4], R25 ;  /* 0x0000041904007986 */ /* 0x0041e4000c101104 */
[----:B0-----:R-:W-:-:S02]  /*0b80*/  IMAD.MOV.U32 R4, RZ, RZ, R10 ;  /* 0x000000ffff047224 */ /* 0x001fc400078e000a */
[----:B------:R-:W-:-:S07]  /*0b90*/  IMAD.MOV.U32 R5, RZ, RZ, R27 ;  /* 0x000000ffff057224 */ /* 0x000fce00078e001b */
.L_x_148:
[----:B------:R-:W-:Y:S05]  /*0ba0*/  BSYNC.RECONVERGENT B3 ;  /* 0x0000000000037941 */ /* 0x000fea0003800200 */
.L_x_147:
[----:B------:R-:W-:-:S13]  /*0bb0*/  ISETP.NE.OR P0, PT, R20, RZ, P0 ;  /* 0x000000ff1400720c */ /* 0x000fda0000705670 */
[----:B------:R-:W-:Y:S05]  /*0bc0*/  @!P0 BREAK.RELIABLE B0 ;  /* 0x0000000000008942 */ /* 0x000fea0003800100 */
[----:B------:R-:W-:Y:S05]  /*0bd0*/  @!P0 BRA `(.L_x_141) ;  /* 0x0000000000548947 */ /* 0x000fea0003800000 */
.L_x_143:
[----:B------:R-:W-:Y:S05]  /*0be0*/  BSYNC.RELIABLE B0 ;  /* 0x0000000000007941 */ /* 0x000fea0003800100 */
.L_x_142:
[----:B------:R-:W-:-:S05]  /*0bf0*/  IADD3 R8, P0, PT, R13, R16, RZ ;  /* 0x000000100d087210 */ /* 0x000fca0007f1e0ff */
[----:B------:R-:W-:-:S06]  /*0c00*/  IMAD.X R9, RZ, RZ, R18, P0 ;  /* 0x000000ffff097224 */ /* 0x000fcc00000e0612 */
[----:B------:R-:W2:Y:S01]  /*0c10*/  LDG.E.U8 R9, desc[UR4][R8.64] ;  /* 0x0000000408097981 */ /* 0x000ea2000c1e1100 */
[----:B------:R-:W-:-:S05]  /*0c20*/  IADD3 R6, P0, PT, R4, R21, RZ ;  /* 0x0000001504067210 */ /* 0x000fca0007f1e0ff */
[----:B------:R-:W-:Y:S01]  /*0c30*/  IMAD.X R7, RZ, RZ, R5, P0 ;  /* 0x000000ffff077224 */ /* 0x000fe200000e0605 */
        /* <DEDUP_REMOVED lines=15> */
.L_x_141:
[----:B------:R-:W-:Y:S05]  /*0d30*/  BSYNC.RECONVERGENT B1 ;  /* 0x0000000000017941 */ /* 0x000fea0003800200 */
.L_x_140:
[----:B------:R-:W-:-:S13]  /*0d40*/  ISETP.NE.AND P0, PT, R17, RZ, PT ;  /* 0x000000ff1100720c */ /* 0x000fda0003f05270 */
[----:B------:R-:W-:Y:S05]  /*0d50*/  @!P0 BRA `(.L_x_139) ;  /* 0x0000000000408947 */ /* 0x000fea0003800000 */
[----:B------:R-:W-:Y:S01]  /*0d60*/  IADD3 R12, P0, P1, R12, UR6, R19 ;  /* 0x000000060c0c7c10 */ /* 0x000fe2000f91e013 */
[----:B------:R-:W-:Y:S01]  /*0d70*/  IMAD.MOV R17, RZ, RZ, -R17 ;  /* 0x000000ffff117224 */ /* 0x000fe200078e0a11 */
[----:B------:R-:W-:Y:S02]  /*0d80*/  IADD3 R19, PT, PT, -R0, R19, R15 ;  /* 0x0000001300137210 */ /* 0x000fe40007ffe10f */
[----:B------:R-:W-:-:S09]  /*0d90*/  IADD3.X R13, PT, PT, R14, UR7, RZ, P0, P1 ;  /* 0x000000070e0d7c10 */ /* 0x000fd200087e24ff */
.L_x_149:
[----:B--2---:R-:W-:-:S05]  /*0da0*/  IADD3 R4, P0, PT, R19, R16, RZ ;  /* 0x0000001013047210 */ /* 0x004fca0007f1e0ff */
[----:B0-----:R-:W-:-:S05]  /*0db0*/  IMAD.X R5, RZ, RZ, R18, P0 ;  /* 0x000000ffff057224 */ /* 0x001fca00000e0612 */
        /* <DEDUP_REMOVED lines=10> */
.L_x_139:
[----:B------:R-:W-:Y:S05]  /*0e60*/  BSYNC.RECONVERGENT B2 ;  /* 0x0000000000027941 */ /* 0x000fea0003800200 */
.L_x_138:
[----:B------:R-:W-:Y:S05]  /*0e70*/  WARPSYNC.ALL ;  /* 0x0000000000007948 */ /* 0x000fea0003800000 */
[C---:B------:R-:W-:Y:S01]  /*0e80*/  IADD3 R16, P0, PT, R15.reuse, R16, RZ ;  /* 0x000000100f107210 */ /* 0x040fe20007f1e0ff */
[----:B------:R-:W-:Y:S03]  /*0e90*/  STG.E desc[UR4][R2.64], R15 ;  /* 0x0000000f02007986 */ /* 0x000fe6000c101904 */
[----:B-1----:R-:W-:-:S05]  /*0ea0*/  LEA.HI.X.SX32 R17, R15, R18, 0x1, P0 ;  /* 0x000000120f117211 */ /* 0x002fca00000f0eff */
[----:B------:R-:W-:Y:S01]  /*0eb0*/  STG.E.U8 desc[UR4][R16.64], RZ ;  /* 0x000000ff10007986 */ /* 0x000fe2000c101104 */
[----:B------:R-:W-:Y:S05]  /*0ec0*/  EXIT ;  /* 0x000000000000794d */ /* 0x000fea0003800000 */
.L_x_150:
        /* <DEDUP_REMOVED lines=11> */
.L_x_372:


//--------------------- .text.prependKernel       --------------------------
	.section	.text.prependKernel,"ax",@progbits
	.align	128
        .global         prependKernel
        .type           prependKernel,@function
        .size           prependKernel,(.L_x_373 - prependKernel)
        .other          prependKernel,@"STO_CUDA_ENTRY STV_DEFAULT"
prependKernel:
.text.prependKernel:
        /* <DEDUP_REMOVED lines=12> */
[----:B--2---:R-:W-:-:S13]  /*00c0*/  ISETP.GT.AND P0, PT, R0, 0x1e, PT ;  /* 0x0000001e0000780c */ /* 0x004fda0003f04270 */
[----:B------:R-:W-:Y:S05]  /*00d0*/  @P0 EXIT ;  /* 0x000000000000094d */ /* 0x000fea0003800000 */
[----:B------:R-:W0:Y:S01]  /*00e0*/  LDC.U8 R6, c[0x0][0x390] ;  /* 0x0000e400ff067b82 */ /* 0x000e220000000000 */
[----:B------:R-:W1:Y:S01]  /*00f0*/  LDCU.64 UR6, c[0x0][0x380] ;  /* 0x00007000ff0677ac */ /* 0x000e620008000a00 */
[----:B------:R-:W-:Y:S01]  /*0100*/  ISETP.GE.AND P0, PT, R0, RZ, PT ;  /* 0x000000ff0000720c */ /* 0x000fe20003f06270 */
[----:B------:R-:W-:Y:S01]  /*0110*/  IMAD.SHL.U32 R8, R5, 0x20, RZ ;  /* 0x0000002005087824 */ /* 0x000fe200078e00ff */
[----:B------:R-:W-:Y:S04]  /*0120*/  BSSY.RECONVERGENT B0, `(.L_x_151) ;  /* 0x0000035000007945 */ /* 0x000fe80003800200 */
[----:B------:R-:W-:Y:S02]  /*0130*/  SHF.R.S32.HI R12, RZ, 0x1f, R8 ;  /* 0x0000001fff0c7819 */ /* 0x000fe40000011408 */
[----:B-1----:R-:W-:-:S04]  /*0140*/  IADD3 R4, P1, PT, R8, UR6, RZ ;  /* 0x0000000608047c10 */ /* 0x002fc8000ff3e0ff */
[----:B------:R-:W-:Y:S02]  /*0150*/  IADD3.X R5, PT, PT, R12, UR7, RZ, P1, !PT ;  /* 0x000000070c057c10 */ /* 0x000fe40008ffe4ff */
[----:B0-----:R-:W-:-:S04]  /*0160*/  PRMT R6, R6, 0x8880, RZ ;  /* 0x0000888006067816 */ /* 0x001fc800000000ff */
[----:B------:R-:W-:Y:S01]  /*0170*/  PRMT R9, R6, 0x7710, RZ ;  /* 0x0000771006097816 */ /* 0x000fe200000000ff */
[----:B------:R-:W-:Y:S06]  /*0180*/  @!P0 BRA `(.L_x_152) ;  /* 0x0000000000b88947 */ /* 0x000fec0003800000 */
[C---:B------:R-:W-:Y:S01]  /*0190*/  LOP3.LUT R6, R0.reuse, 0x3, RZ, 0xc0, !PT ;  /* 0x0000000300067812 */ /* 0x040fe200078ec0ff */
[----:B------:R-:W-:Y:S01]  /*01a0*/  BSSY.RECONVERGENT B1, `(.L_x_153) ;  /* 0x0000011000017945 */ /* 0x000fe20003800200 */
[----:B------:R-:W-:Y:S01]  /*01b0*/  ISETP.GE.U32.AND P0, PT, R0, 0x3, PT ;  /* 0x000000030000780c */ /* 0x000fe20003f06070 */
[----:B------:R-:W-:Y:S01]  /*01c0*/  IMAD.MOV.U32 R11, RZ, RZ, R0 ;  /* 0x000000ffff0b7224 */ /* 0x000fe200078e0000 */
[----:B------:R-:W-:-:S13]  /*01d0*/  ISETP.NE.AND P1, PT, R6, 0x3, PT ;  /* 0x000000030600780c */ /* 0x000fda0003f25270 */
[----:B------:R-:W-:Y:S05]  /*01e0*/  @!P1 BRA `(.L_x_154) ;  /* 0x0000000000309947 */ /* 0x000fea0003800000 */
[----:B------:R-:W-:Y:S02]  /*01f0*/  VIADD R6, R0, 0x1 ;  /* 0x0000000100067836 */ /* 0x000fe40000000000 */
[----:B------:R-:W-:-:S03]  /*0200*/  IMAD.MOV.U32 R11, RZ, RZ, R0 ;  /* 0x000000ffff0b7224 */ /* 0x000fc600078e0000 */
[----:B------:R-:W-:-:S05]  /*0210*/  LOP3.LUT R6, R6, 0x3, RZ, 0xc0, !PT ;  /* 0x0000000306067812 */ /* 0x000fca00078ec0ff */
[----:B------:R-:W-:-:S07]  /*0220*/  IMAD.MOV R10, RZ, RZ, -R6 ;  /* 0x000000ffff0a7224 */ /* 0x000fce00078e0a06 */
.L_x_155:
[----:B0-----:R-:W-:-:S05]  /*0230*/  IADD3 R6, P1, PT, R11, R4, RZ ;  /* 0x000000040b067210 */ /* 0x001fca0007f3e0ff */
[----:B------:R-:W-:-:S05]  /*0240*/  IMAD.X R7, RZ, RZ, R5, P1 ;  /* 0x000000ffff077224 */ /* 0x000fca00008e0605 */
[----:B------:R-:W2:Y:S01]  /*0250*/  LDG.E.U8 R13, desc[UR4][R6.64] ;  /* 0x00000004060d7981 */ /* 0x000ea2000c1e1100 */
[----:B------:R-:W-:Y:S02]  /*0260*/  VIADD R10, R10, 0x1 ;  /* 0x000000010a0a7836 */ /* 0x000fe40000000000 */
[----:B------:R-:W-:-:S03]  /*0270*/  VIADD R11, R11, 0xffffffff ;  /* 0xffffffff0b0b7836 */ /* 0x000fc60000000000 */
[----:B------:R-:W-:Y:S01]  /*0280*/  ISETP.NE.AND P1, PT, R10, RZ, PT ;  /* 0x000000ff0a00720c */ /* 0x000fe20003f25270 */
[----:B--2---:R0:W-:-:S12]  /*0290*/  STG.E.U8 desc[UR4][R6.64+0x1], R13 ;  /* 0x0000010d06007986 */ /* 0x0041d8000c101104 */
[----:B------:R-:W-:Y:S05]  /*02a0*/  @P1 BRA `(.L_x_155) ;  /* 0xfffffffc00e01947 */ /* 0x000fea000383ffff */
.L_x_154:
[----:B------:R-:W-:Y:S05]  /*02b0*/  BSYNC.RECONVERGENT B1 ;  /* 0x0000000000017941 */ /* 0x000fea0003800200 */
.L_x_153:
[----:B------:R-:W-:Y:S05]  /*02c0*/  @!P0 BRA `(.L_x_152) ;  /* 0x0000000000688947 */ /* 0x000fea0003800000 */
[----:B------:R-:W-:Y:S01]  /*02d0*/  IADD3 R16, P0, P1, R8, UR6, R11 ;  /* 0x0000000608107c10 */ /* 0x000fe2000f91e00b */
[----:B------:R-:W-:-:S03]  /*02e0*/  VIADD R8, R11, 0x4 ;  /* 0x000000040b087836 */ /* 0x000fc60000000000 */
[----:B0-----:R-:W-:-:S09]  /*02f0*/  IADD3.X R7, PT, PT, R12, UR7, RZ, P0, P1 ;  /* 0x000000070c077c10 */ /* 0x001fd200087e24ff */
.L_x_156:
[----:B------:R-:W-:-:S05]  /*0300*/  IMAD.MOV.U32 R6, RZ, RZ, R16 ;  /* 0x000000ffff067224 */ /* 0x000fca00078e0010 */
[----:B------:R-:W2:Y:S01]  /*0310*/  LDG.E.U8 R17, desc[UR4][R6.64] ;  /* 0x0000000406117981 */ /* 0x000ea2000c1e1100 */
[----:B-1----:R-:W-:-:S05]  /*0320*/  VIADD R11, R8, 0xfffffffb ;  /* 0xfffffffb080b7836 */ /* 0x002fca0000000000 */
[----:B------:R-:W-:-:S05]  /*0330*/  IADD3 R10, P0, PT, R11, R4, RZ ;  /* 0x000000040b0a7210 */ /* 0x000fca0007f1e0ff */
[----:B------:R-:W-:Y:S02]  /*0340*/  IMAD.X R11, RZ, RZ, R5, P0 ;  /* 0x000000ffff0b7224 */ /* 0x000fe400000e0605 */
[----:B------:R-:W-:Y:S01]  /*0350*/  VIADD R13, R8, 0xfffffffa ;  /* 0xfffffffa080d7836 */ /* 0x000fe20000000000 */
[----:B--2---:R-:W-:Y:S04]  /*0360*/  STG.E.U8 desc[UR4][R6.64+0x1], R17 ;  /* 0x0000011106007986 */ /* 0x004fe8000c101104 */
[----:B------:R-:W2:Y:S01]  /*0370*/  LDG.E.U8 R19, desc[UR4][R10.64] ;  /* 0x000000040a137981 */ /* 0x000ea2000c1e1100 */
[----:B------:R-:W-:-:S05]  /*0380*/  IADD3 R12, P0, PT, R13, R4, RZ ;  /* 0x000000040d0c7210 */ /* 0x000fca0007f1e0ff */
[----:B------:R-:W-:Y:S02]  /*0390*/  IMAD.X R13, RZ, RZ, R5, P0 ;  /* 0x000000ffff0d7224 */ /* 0x000fe400000e0605 */
[----:B------:R-:W-:Y:S01]  /*03a0*/  VIADD R15, R8, 0xfffffff9 ;  /* 0xfffffff9080f7836 */ /* 0x000fe20000000000 */
[----:B--2---:R0:W-:Y:S04]  /*03b0*/  STG.E.U8 desc[UR4][R6.64], R19 ;  /* 0x0000001306007986 */ /* 0x0041e8000c101104 */
[----:B------:R-:W2:Y:S01]  /*03c0*/  LDG.E.U8 R21, desc[UR4][R12.64] ;  /* 0x000000040c157981 */ /* 0x000ea2000c1e1100 */
[----:B------:R-:W-:-:S05]  /*03d0*/  IADD3 R14, P0, PT, R15, R4, RZ ;  /* 0x000000040f0e7210 */ /* 0x000fca0007f1e0ff */
[----:B------:R-:W-:Y:S01]  /*03e0*/  IMAD.X R15, RZ, RZ, R5, P0 ;  /* 0x000000ffff0f7224 */ /* 0x000fe200000e0605 */
[----:B--2---:R1:W-:Y:S05]  /*03f0*/  STG.E.U8 desc[UR4][R10.64], R21 ;  /* 0x000000150a007986 */ /* 0x0043ea000c101104 */
[----:B------:R-:W2:Y:S01]  /*0400*/  LDG.E.U8 R15, desc[UR4][R14.64] ;  /* 0x000000040e0f7981 */ /* 0x000ea2000c1e1100 */
[----:B------:R-:W-:Y:S01]  /*0410*/  VIADD R8, R8, 0xfffffffc ;  /* 0xfffffffc08087836 */ /* 0x000fe20000000000 */
[----:B------:R-:W-:-:S04]  /*0420*/  IADD3 R16, P1, PT, R6, -0x4, RZ ;  /* 0xfffffffc06107810 */ /* 0x000fc80007f3e0ff */
[----:B------:R-:W-:Y:S02]  /*0430*/  ISETP.GT.AND P0, PT, R8, 0x3, PT ;  /* 0x000000030800780c */ /* 0x000fe40003f04270 */
[----:B0-----:R-:W-:Y:S01]  /*0440*/  IADD3.X R7, PT, PT, R7, -0x1, RZ, P1, !PT ;  /* 0xffffffff07077810 */ /* 0x001fe20000ffe4ff */
[----:B--2---:R1:W-:Y:S10]  /*0450*/  STG.E.U8 desc[UR4][R12.64], R15 ;  /* 0x0000000f0c007986 */ /* 0x0043f4000c101104 */
[----:B------:R-:W-:Y:S05]  /*0460*/  @P0 BRA `(.L_x_156) ;  /* 0xfffffffc00a40947 */ /* 0x000fea000383ffff */
.L_x_152:
[----:B------:R-:W-:Y:S05]  /*0470*/  BSYNC.RECONVERGENT B0 ;  /* 0x0000000000007941 */ /* 0x000fea0003800200 */
.L_x_151:
[----:B0-----:R-:W-:Y:S01]  /*0480*/  VIADD R7, R0, 0x1 ;  /* 0x0000000100077836 */ /* 0x001fe20000000000 */
[----:B------:R-:W-:Y:S04]  /*0490*/  STG.E.U8 desc[UR4][R4.64], R9 ;  /* 0x0000000904007986 */ /* 0x000fe8000c101104 */
[----:B------:R-:W-:Y:S01]  /*04a0*/  STG.E desc[UR4][R2.64], R7 ;  /* 0x0000000702007986 */ /* 0x000fe2000c101904 */
[----:B------:R-:W-:Y:S05]  /*04b0*/  EXIT ;  /* 0x000000000000794d */ /* 0x000fea0003800000 */
.L_x_157:
        /* <DEDUP_REMOVED lines=12> */
.L_x_373:


//--------------------- .text.appendKernel        --------------------------
	.section	.text.appendKernel,"ax",@progbits
	.align	128
        .global         appendKernel
        .type           appendKernel,@function
        .size           appendKernel,(.L_x_374 - appendKernel)
        .other          appendKernel,@"STO_CUDA_ENTRY STV_DEFAULT"
appendKernel:
.text.appendKernel:
        /* <DEDUP_REMOVED lines=16> */
[----:B------:R-:W-:Y:S02]  /*0100*/  IMAD R5, R5, 0x20, R0 ;  /* 0x0000002005057824 */ /* 0x000fe400078e0200 */
[----:B------:R-:W-:-:S03]  /*0110*/  VIADD R7, R0, 0x1 ;  /* 0x0000000100077836 */ /* 0x000fc60000000000 */
[----:B-1----:R-:W-:-:S04]  /*0120*/  IADD3 R4, P0, PT, R5, UR6, RZ ;  /* 0x0000000605047c10 */ /* 0x002fc8000ff1e0ff */
[----:B------:R-:W-:Y:S02]  /*0130*/  LEA.HI.X.SX32 R5, R5, UR7, 0x1, P0 ;  /* 0x0000000705057c11 */ /* 0x000fe400080f0eff */
[----:B0-----:R-:W-:-:S03]  /*0140*/  PRMT R6, R6, 0x8880, RZ ;  /* 0x0000888006067816 */ /* 0x001fc600000000ff */
[----:B------:R-:W-:Y:S01]  /*0150*/  STG.E.U8 desc[UR4][R4.64+0x1], RZ ;  /* 0x000001ff04007986 */ /* 0x000fe2000c101104 */
[----:B------:R-:W-:-:S05]  /*0160*/  PRMT R9, R6, 0x7710, RZ ;  /* 0x0000771006097816 */ /* 0x000fca00000000ff */
[----:B------:R-:W-:Y:S04]  /*0170*/  STG.E.U8 desc[UR4][R4.64], R9 ;  /* 0x0000000904007986 */ /* 0x000fe8000c101104 */
[----:B------:R-:W-:Y:S01]  /*0180*/  STG.E desc[UR4][R2.64], R7 ;  /* 0x0000000702007986 */ /* 0x000fe2000c101904 */
[----:B------:R-:W-:Y:S05]  /*0190*/  EXIT ;  /* 0x000000000000794d */ /* 0x000fea0003800000 */
.L_x_158:
        /* <DEDUP_REMOVED lines=14> */
.L_x_374:


//--------------------- .text.substitutionFirstKernel --------------------------
	.section	.text.substitutionFirstKernel,"ax",@progbits
	.align	128
        .global         substitutionFirstKernel
        .type           substitutionFirstKernel,@function
        .size           substitutionFirstKernel,(.L_x_375 - substitutionFirstKernel)
        .other          substitutionFirstKernel,@"STO_CUDA_ENTRY STV_DEFAULT"
substitutionFirstKernel:
.text.substitutionFirstKernel:
        /* <DEDUP_REMOVED lines=12> */
[----:B--2---:R-:W-:-:S13]  /*00c0*/  ISETP.GE.AND P0, PT, R0, 0x1, PT ;  /* 0x000000010000780c */ /* 0x004fda0003f06270 */
[----:B------:R-:W-:Y:S05]  /*00d0*/  @!P0 EXIT ;  /* 0x000000000000894d */ /* 0x000fea0003800000 */
[----:B------:R-:W0:Y:S01]  /*00e0*/  LDCU.64 UR4, c[0x0][0x380] ;  /* 0x00007000ff0477ac */ /* 0x000e220008000a00 */
[----:B------:R-:W-:Y:S01]  /*00f0*/  IMAD.SHL.U32 R5, R5, 0x20, RZ ;  /* 0x0000002005057824 */ /* 0x000fe200078e00ff */
[----:B------:R-:W1:Y:S01]  /*0100*/  LDC.S8 R7, c[0x0][0x391] ;  /* 0x0000e440ff077b82 */ /* 0x000e620000000200 */
[----:B------:R-:W2:Y:S03]  /*0110*/  LDCU.64 UR8, c[0x0][0x380] ;  /* 0x00007000ff0877ac */ /* 0x000ea60008000a00 */
[----:B------:R-:W-:Y:S02]  /*0120*/  SHF.R.S32.HI R8, RZ, 0x1f, R5 ;  /* 0x0000001fff087819 */ /* 0x000fe40000011405 */
[----:B0-----:R-:W-:Y:S01]  /*0130*/  IADD3 R2, P0, PT, R5, UR4, RZ ;  /* 0x0000000405027c10 */ /* 0x001fe2000ff1e0ff */
[----:B------:R-:W0:Y:S03]  /*0140*/  LDCU.U8 UR4, c[0x0][0x390] ;  /* 0x00007200ff0477ac */ /* 0x000e260008000000 */
[----:B------:R-:W-:-:S05]  /*0150*/  IADD3.X R3, PT, PT, R8, UR5, RZ, P0, !PT ;  /* 0x0000000508037c10 */ /* 0x000fca00087fe4ff */
[----:B------:R-:W3:Y:S01]  /*0160*/  LDG.E.U8 R4, desc[UR6][R2.64] ;  /* 0x0000000602047981 */ /* 0x000ee2000c1e1100 */
[----:B------:R-:W-:Y:S01]  /*0170*/  BSSY.RECONVERGENT B0, `(.L_x_159) ;  /* 0x0000012000007945 */ /* 0x000fe20003800200 */
[----:B-1----:R-:W-:Y:S01]  /*0180*/  PRMT R7, R7, 0x7710, RZ ;  /* 0x0000771007077816 */ /* 0x002fe200000000ff */
[----:B0-----:R-:W-:-:S04]  /*0190*/  UPRMT UR4, UR4, 0x8880, URZ ;  /* 0x0000888004047896 */ /* 0x001fc800080000ff */
[----:B------:R-:W-:-:S04]  /*01a0*/  UPRMT UR4, UR4, 0x7710, URZ ;  /* 0x0000771004047896 */ /* 0x000fc800080000ff */
[----:B------:R-:W-:-:S06]  /*01b0*/  ULOP3.LUT UR4, UR4, 0xff, URZ, 0xc0, !UPT ;  /* 0x000000ff04047892 */ /* 0x000fcc000f8ec0ff */
[----:B---3--:R-:W-:-:S13]  /*01c0*/  ISETP.NE.AND P0, PT, R4, UR4, PT ;  /* 0x0000000404007c0c */ /* 0x008fda000bf05270 */
[----:B--2---:R-:W-:Y:S05]  /*01d0*/  @!P0 BRA `(.L_x_160) ;  /* 0x00000000002c8947 */ /* 0x004fea0003800000 */
[----:B------:R-:W-:Y:S01]  /*01e0*/  BSSY.RECONVERGENT B1, `(.L_x_160) ;  /* 0x000000a000017945 */ /* 0x000fe20003800200 */
[----:B------:R-:W-:-:S07]  /*01f0*/  IMAD.MOV.U32 R4, RZ, RZ, RZ ;  /* 0x000000ffff047224 */ /* 0x000fce00078e00ff */
.L_x_161:
[----:B------:R-:W-:-:S05]  /*0200*/  VIADD R4, R4, 0x1 ;  /* 0x0000000104047836 */ /* 0x000fca0000000000 */
[----:B------:R-:W-:-:S13]  /*0210*/  ISETP.NE.AND P0, PT, R4, R0, PT ;  /* 0x000000000400720c */ /* 0x000fda0003f05270 */
[----:B------:R-:W-:Y:S05]  /*0220*/  @!P0 EXIT ;  /* 0x000000000000894d */ /* 0x000fea0003800000 */
[----:B------:R-:W-:-:S04]  /*0230*/  IADD3 R2, P0, P1, R4, UR8, R5 ;  /* 0x0000000804027c10 */ /* 0x000fc8000f91e005 */
[----:B------:R-:W-:-:S05]  /*0240*/  IADD3.X R3, PT, PT, RZ, UR9, R8, P0, P1 ;  /* 0x00000009ff037c10 */ /* 0x000fca00087e2408 */
[----:B------:R-:W2:Y:S02]  /*0250*/  LDG.E.U8 R6, desc[UR6][R2.64] ;  /* 0x0000000602067981 */ /* 0x000ea4000c1e1100 */
[----:B--2---:R-:W-:-:S13]  /*0260*/  ISETP.NE.AND P0, PT, R6, UR4, PT ;  /* 0x0000000406007c0c */ /* 0x004fda000bf05270 */
[----:B------:R-:W-:Y:S05]  /*0270*/  @P0 BRA `(.L_x_161) ;  /* 0xfffffffc00e00947 */ /* 0x000fea000383ffff */
[----:B------:R-:W-:Y:S05]  /*0280*/  BSYNC.RECONVERGENT B1 ;  /* 0x0000000000017941 */ /* 0x000fea0003800200 */
.L_x_160:
[----:B------:R-:W-:Y:S05]  /*0290*/  BSYNC.RECONVERGENT B0 ;  /* 0x0000000000007941 */ /* 0x000fea0003800200 */
.L_x_159:
[----:B------:R-:W-:Y:S01]  /*02a0*/  STG.E.U8 desc[UR6][R2.64], R7 ;  /* 0x0000000702007986 */ /* 0x000fe2000c101106 */
[----:B------:R-:W-:Y:S05]  /*02b0*/  EXIT ;  /* 0x000000000000794d */ /* 0x000fea0003800000 */
.L_x_162:
        /* <DEDUP_REMOVED lines=12> */
.L_x_375:


//--------------------- .text.substitutionKernel  --------------------------
	.section	.text.substitutionKernel,"ax",@progbits
	.align	128
        .global         substitutionKernel
        .type           substitutionKernel,@function
        .size           substitutionKernel,(.L_x_376 - substitutionKernel)
        .other          substitutionKernel,@"STO_CUDA_ENTRY STV_DEFAULT"
substitutionKernel:
.text.substitutionKernel:
        /* <DEDUP_REMOVED lines=10> */
[----:B0-----:R-:W-:-:S06]  /*00a0*/  IMAD.WIDE R2, R5, 0x4, R2 ;  /* 0x0000000405027825 */ /* 0x001fcc00078e0202 */
[----:B-1----:R-:W2:Y:S02]  /*00b0*/  LDG.E R2, desc[UR4][R2.64] ;  /* 0x0000000402027981 */ /* 0x002ea4000c1e1900 */
[----:B--2---:R-:W-:-:S13]  /*00c0*/  ISETP.GE.AND P0, PT, R2, 0x1, PT ;  /* 0x000000010200780c */ /* 0x004fda0003f06270 */
[----:B------:R-:W-:Y:S05]  /*00d0*/  @!P0 EXIT ;  /* 0x000000000000894d */ /* 0x000fea0003800000 */
[----:B------:R-:W0:Y:S01]  /*00e0*/  LDC.U8 R3, c[0x0][0x390] ;  /* 0x0000e400ff037b82 */ /* 0x000e220000000000 */
[C---:B------:R-:W-:Y:S01]  /*00f0*/  ISETP.GE.U32.AND P1, PT, R2.reuse, 0x4, PT ;  /* 0x000000040200780c */ /* 0x040fe20003f26070 */
[----:B------:R-:W-:Y:S01]  /*0100*/  IMAD.SHL.U32 R5, R5, 0x20, RZ ;  /* 0x0000002005057824 */ /* 0x000fe200078e00ff */
[----:B------:R-:W-:Y:S01]  /*0110*/  LOP3.LUT R0, R2, 0x3, RZ, 0xc0, !PT ;  /* 0x0000000302007812 */ /* 0x000fe200078ec0ff */
[----:B------:R-:W-:Y:S01]  /*0120*/  BSSY.RECONVERGENT B0, `(.L_x_163) ;  /* 0x0000022000007945 */ /* 0x000fe20003800200 */
[----:B------:R-:W-:Y:S02]  /*0130*/  IMAD.MOV.U32 R4, RZ, RZ, RZ ;  /* 0x000000ffff047224 */ /* 0x000fe400078e00ff */
[----:B------:R-:W-:Y:S01]  /*0140*/  ISETP.NE.AND P0, PT, R0, RZ, PT ;  /* 0x000000ff0000720c */ /* 0x000fe20003f05270 */
[----:B------:R-:W1:Y:S01]  /*0150*/  LDC.S8 R15, c[0x0][0x391] ;  /* 0x0000e440ff0f7b82 */ /* 0x000e620000000200 */
[----:B------:R-:W-:Y:S02]  /*0160*/  SHF.R.S32.HI R10, RZ, 0x1f, R5 ;  /* 0x0000001fff0a7819 */ /* 0x000fe40000011405 */
[----:B0-----:R-:W-:-:S04]  /*0170*/  PRMT R3, R3, 0x8880, RZ ;  /* 0x0000888003037816 */ /* 0x001fc800000000ff */
[----:B------:R-:W-:Y:S02]  /*0180*/  PRMT R8, R3, 0x7710, RZ ;  /* 0x0000771003087816 */ /* 0x000fe400000000ff */
[----:B-1----:R-:W-:Y:S01]  /*0190*/  PRMT R15, R15, 0x7710, RZ ;  /* 0x000077100f0f7816 */ /* 0x002fe200000000ff */
[----:B------:R-:W-:Y:S06]  /*01a0*/  @!P1 BRA `(.L_x_164) ;  /* 0x0000000000649947 */ /* 0x000fec0003800000 */
[----:B------:R-:W0:Y:S01]  /*01b0*/  LDCU.64 UR6, c[0x0][0x380] ;  /* 0x00007000ff0677ac */ /* 0x000e220008000a00 */
[----:B------:R-:W-:Y:S02]  /*01c0*/  LOP3.LUT R4, R2, 0x7ffffffc, RZ, 0xc0, !PT ;  /* 0x7ffffffc02047812 */ /* 0x000fe400078ec0ff */
[----:B------:R-:W-:-:S03]  /*01d0*/  LOP3.LUT R6, R8, 0xff, RZ, 0xc0, !PT ;  /* 0x000000ff08067812 */ /* 0x000fc600078ec0ff */
[----:B------:R-:W-:Y:S01]  /*01e0*/  IMAD.MOV R7, RZ, RZ, -R4 ;  /* 0x000000ffff077224 */ /* 0x000fe200078e0a04 */
[----:B0-----:R-:W-:-:S04]  /*01f0*/  IADD3.X R9, P1, PT, R5, UR6, RZ, PT, !PT ;  /* 0x0000000605097c10 */ /* 0x001fc8000bf3e4ff */
[----:B------:R-:W-:-:S09]  /*0200*/  IADD3.X R12, PT, PT, R10, UR7, RZ, P1, !PT ;  /* 0x000000070a0c7c10 */ /* 0x000fd20008ffe4ff */
.L_x_165:
[----:B0-----:R-:W-:Y:S02]  /*0210*/  IMAD.MOV.U32 R2, RZ, RZ, R9 ;  /* 0x000000ffff027224 */ /* 0x001fe400078e0009 */
[----:B------:R-:W-:-:S05]  /*0220*/  IMAD.MOV.U32 R3, RZ, RZ, R12 ;  /* 0x000000ffff037224 */ /* 0x000fca00078e000c */
[----:B------:R-:W2:Y:S02]  /*0230*/  LDG.E.U8 R9, desc[UR4][R2.64+-0x1] ;  /* 0xffffff0402097981 */ /* 0x000ea4000c1e1100 */
[----:B--2---:R-:W-:-:S13]  /*0240*/  ISETP.NE.AND P1, PT, R9, R6, PT ;  /* 0x000000060900720c */ /* 0x004fda0003f25270 */
[----:B------:R0:W-:Y:S04]  /*0250*/  @!P1 STG.E.U8 desc[UR4][R2.64+-0x1], R15 ;  /* 0xffffff0f02009986 */ /* 0x0001e8000c101104 */
[----:B------:R-:W2:Y:S04]  /*0260*/  LDG.E.U8 R13, desc[UR4][R2.64+0x2] ;  /* 0x00000204020d7981 */ /* 0x000ea8000c1e1100 */
[----:B------:R-:W3:Y:S04]  /*0270*/  LDG.E.U8 R11, desc[UR4][R2.64+0x1] ;  /* 0x00000104020b7981 */ /* 0x000ee8000c1e1100 */
[----:B------:R-:W4:Y:S01]  /*0280*/  LDG.E.U8 R9, desc[UR4][R2.64] ;  /* 0x0000000402097981 */ /* 0x000f22000c1e1100 */
[----:B------:R-:W-:Y:S01]  /*0290*/  VIADD R7, R7, 0x4 ;  /* 0x0000000407077836 */ /* 0x000fe20000000000 */
[----:B--2---:R-:W-:-:S02]  /*02a0*/  ISETP.NE.AND P3, PT, R13, R6, PT ;  /* 0x000000060d00720c */ /* 0x004fc40003f65270 */
[-C--:B---3--:R-:W-:Y:S02]  /*02b0*/  ISETP.NE.AND P2, PT, R11, R6.reuse, PT ;  /* 0x000000060b00720c */ /* 0x088fe40003f45270 */
[----:B----4-:R-:W-:-:S09]  /*02c0*/  ISETP.NE.AND P1, PT, R9, R6, PT ;  /* 0x000000060900720c */ /* 0x010fd20003f25270 */
[----:B------:R0:W-:Y:S04]  /*02d0*/  @!P3 STG.E.U8 desc[UR4][R2.64+0x2], R15 ;  /* 0x0000020f0200b986 */ /* 0x0001e8000c101104 */
[----:B------:R0:W-:Y:S01]  /*02e0*/  @!P2 STG.E.U8 desc[UR4][R2.64+0x1], R15 ;  /* 0x0000010f0200a986 */ /* 0x0001e2000c101104 */
[----:B------:R-:W-:-:S03]  /*02f0*/  ISETP.NE.AND P2, PT, R7, RZ, PT ;  /* 0x000000ff0700720c */ /* 0x000fc60003f45270 */
[----:B------:R0:W-:Y:S01]  /*0300*/  @!P1 STG.E.U8 desc[UR4][R2.64], R15 ;  /* 0x0000000f02009986 */ /* 0x0001e2000c101104 */
[----:B------:R-:W-:-:S05]  /*0310*/  IADD3 R9, P1, PT, R2, 0x4, RZ ;  /* 0x0000000402097810 */ /* 0x000fca0007f3e0ff */
[----:B------:R-:W-:-:S04]  /*0320*/  IMAD.X R12, RZ, RZ, R3, P1 ;  /* 0x000000ffff0c7224 */ /* 0x000fc800008e0603 */
[----:B------:R-:W-:Y:S05]  /*0330*/  @P2 BRA `(.L_x_165) ;  /* 0xfffffffc00b42947 */ /* 0x000fea000383ffff */
.L_x_164:
[----:B------:R-:W-:Y:S05]  /*0340*/  BSYNC.RECONVERGENT B0 ;  /* 0x0000000000007941 */ /* 0x000fea0003800200 */
.L_x_163:
[----:B------:R-:W-:Y:S05]  /*0350*/  @!P0 EXIT ;  /* 0x000000000000894d */ /* 0x000fea0003800000 */
[----:B------:R-:W1:Y:S01]  /*0360*/  LDCU.64 UR6, c[0x0][0x380] ;  /* 0x00007000ff0677ac */ /* 0x000e620008000a00 */
[----:B------:R-:W-:Y:S01]  /*0370*/  LOP3.LUT R7, R8, 0xff, RZ, 0xc0, !PT ;  /* 0x000000ff08077812 */ /* 0x000fe200078ec0ff */
[----:B------:R-:W-:Y:S01]  /*0380*/  IMAD.MOV R0, RZ, RZ, -R0 ;  /* 0x000000ffff007224 */ /* 0x000fe200078e0a00 */
[----:B-1----:R-:W-:-:S04]  /*0390*/  IADD3 R4, P0, P1, R5, UR6, R4 ;  /* 0x0000000605047c10 */ /* 0x002fc8000f91e004 */
[----:B------:R-:W-:-:S09]  /*03a0*/  IADD3.X R5, PT, PT, R10, UR7, RZ, P0, P1 ;  /* 0x000000070a057c10 */ /* 0x000fd200087e24ff */
.L_x_166:
[----:B01----:R-:W-:Y:S02]  /*03b0*/  IMAD.MOV.U32 R2, RZ, RZ, R4 ;  /* 0x000000ffff027224 */ /* 0x003fe400078e0004 */
[----:B------:R-:W-:-:S05]  /*03c0*/  IMAD.MOV.U32 R3, RZ, RZ, R5 ;  /* 0x000000ffff037224 */ /* 0x000fca00078e0005 */
[----:B------:R-:W2:Y:S01]  /*03d0*/  LDG.E.U8 R4, desc[UR4][R2.64] ;  /* 0x0000000402047981 */ /* 0x000ea2000c1e1100 */
[----:B------:R-:W-:-:S05]  /*03e0*/  VIADD R0, R0, 0x1 ;  /* 0x0000000100007836 */ /* 0x000fca0000000000 */
[----:B------:R-:W-:Y:S02]  /*03f0*/  ISETP.NE.AND P1, PT, R0, RZ, PT ;  /* 0x000000ff0000720c */ /* 0x000fe40003f25270 */
[----:B--2---:R-:W-:-:S13]  /*0400*/  ISETP.NE.AND P0, PT, R4, R7, PT ;  /* 0x000000070400720c */ /* 0x004fda0003f05270 */
[----:B------:R1:W-:Y:S01]  /*0410*/  @!P0 STG.E.U8 desc[UR4][R2.64], R15 ;  /* 0x0000000f02008986 */ /* 0x0003e2000c101104 */
[----:B------:R-:W-:-:S05]  /*0420*/  IADD3 R4, P0, PT, R2, 0x1, RZ ;  /* 0x0000000102047810 */ /* 0x000fca0007f1e0ff */
[----:B------:R-:W-:Y:S01]  /*0430*/  IMAD.X R5, RZ, RZ, R3, P0 ;  /* 0x000000ffff057224 */ /* 0x000fe200000e0603 */
[----:B------:R-:W-:Y:S07]  /*0440*/  @P1 BRA `(.L_x_166) ;  /* 0xfffffffc00d81947 */ /* 0x000fee000383ffff */
[----:B------:R-:W-:Y:S05]  /*0450*/  EXIT ;  /* 0x000000000000794d */ /* 0x000fea0003800000 */
.L_x_167:
        /* <DEDUP_REMOVED lines=10> */
.L_x_376:


//--------------------- .text.truncateAtKernel    --------------------------
	.section	.text.truncateAtKernel,"ax",@progbits
	.align	128
        .global         truncateAtKernel
        .type           truncateAtKernel,@function
        .size           truncateAtKernel,(.L_x_377 - truncateAtKernel)
        .other          truncateAtKernel,@"STO_CUDA_ENTRY STV_DEFAULT"
truncateAtKernel:
.text.truncateAtKernel:
        /* <DEDUP_REMOVED lines=12> */
[----:B-1----:R-:W2:Y:S02]  /*00c0*/  LDG.E R0, desc[UR4][R2.64] ;  /* 0x0000000402007981 */ /* 0x002ea4000c1e1900 */
[----:B--2---:R-:W-:-:S13]  /*00d0*/  ISETP.GT.AND P0, PT, R0, R7, PT ;  /* 0x000000070000720c */ /* 0x004fda0003f04270 */
[----:B------:R-:W-:Y:S05]  /*00e0*/  @!P0 EXIT ;  /* 0x000000000000894d */ /* 0x000fea0003800000 */
[----:B------:R-:W0:Y:S01]  /*00f0*/  LDCU.64 UR6, c[0x0][0x380] ;  /* 0x00007000ff0677ac */ /* 0x000e220008000a00 */
[----:B------:R-:W-:Y:S01]  /*0100*/  IMAD R5, R5, 0x20, R7 ;  /* 0x0000002005057824 */ /* 0x000fe200078e0207 */
[----:B------:R-:W-:Y:S04]  /*0110*/  STG.E desc[UR4][R2.64], R7 ;  /* 0x0000000702007986 */ /* 0x000fe8000c101904 */
[----:B0-----:R-:W-:-:S04]  /*0120*/  IADD3 R4, P0, PT, R5, UR6, RZ ;  /* 0x0000000605047c10 */ /* 0x001fc8000ff1e0ff */
[----:B------:R-:W-:-:S05]  /*0130*/  LEA.HI.X.SX32 R5, R5, UR7, 0x1, P0 ;  /* 0x0000000705057c11 */ /* 0x000fca00080f0eff */
[----:B------:R-:W-:Y:S01]  /*0140*/  STG.E.U8 desc[UR4][R4.64], RZ ;  /* 0x000000ff04007986 */ /* 0x000fe2000c101104 */
[----:B------:R-:W-:Y:S05]  /*0150*/  EXIT ;  /* 0x000000000000794d */ /* 0x000fea0003800000 */
.L_x_168:
        /* <DEDUP_REMOVED lines=10> */
.L_x_377:


//--------------------- .text.appendLastCharKernel --------------------------
	.section	.text.appendLastCharKernel,"ax",@progbits
	.align	128
        .global         appendLastCharKernel
        .type           appendLastCharKernel,@function
        .size           appendLastCharKernel,(.L_x_378 - appendLastCharKernel)
        .other          appendLastCharKernel,@"STO_CUDA_ENTRY STV_DEFAULT"
appendLastCharKernel:
.text.appendLastCharKernel:
        /* <DEDUP_REMOVED lines=14> */
[----:B------:R-:W0:Y:S01]  /*00e0*/  LDC R9, c[0x0][0x390] ;  /* 0x0000e400ff097b82 */ /* 0x000e220000000800 */
[----:B------:R-:W1:Y:S01]  /*00f0*/  LDCU.64 UR6, c[0x0][0x380] ;  /* 0x00007000ff0677ac */ /* 0x000e620008000a00 */
[----:B------:R-:W-:Y:S01]  /*0100*/  IMAD.SHL.U32 R5, R5, 0x20, RZ ;  /* 0x0000002005057824 */ /* 0x000fe200078e00ff */
[----:B------:R-:W-:Y:S04]  /*0110*/  BSSY.RECONVERGENT B0, `(.L_x_169) ;  /* 0x000004f000007945 */ /* 0x000fe80003800200 */
[----:B-1----:R-:W-:-:S04]  /*0120*/  IADD3 R7, P0, PT, R5, UR6, RZ ;  /* 0x0000000605077c10 */ /* 0x002fc8000ff1e0ff */
[C---:B------:R-:W-:Y:S02]  /*0130*/  IADD3 R4, P1, PT, R0.reuse, R7, RZ ;  /* 0x0000000700047210 */ /* 0x040fe40007f3e0ff */
[C---:B0-----:R-:W-:Y:S02]  /*0140*/  VIADDMNMX R13, R0.reuse, R9, 0x1f, PT ;  /* 0x0000001f000d7446 */ /* 0x041fe40003800109 */
[----:B------:R-:W-:Y:S02]  /*0150*/  LEA.HI.X.SX32 R9, R5, UR7, 0x1, P0 ;  /* 0x0000000705097c11 */ /* 0x000fe400080f0eff */
[C---:B------:R-:W-:Y:S02]  /*0160*/  ISETP.GE.AND P0, PT, R0.reuse, R13, PT ;  /* 0x0000000d0000720c */ /* 0x040fe40003f06270 */
[----:B------:R-:W-:-:S11]  /*0170*/  LEA.HI.X.SX32 R5, R0, R9, 0x1, P1 ;  /* 0x0000000900057211 */ /* 0x000fd600008f0eff */
[----:B------:R-:W-:Y:S05]  /*0180*/  @P0 BRA `(.L_x_170) ;  /* 0x00000004001c0947 */ /* 0x000fea0003800000 */
[----:B------:R0:W5:Y:S01]  /*0190*/  LDG.E.U8 R11, desc[UR4][R4.64+-0x1] ;  /* 0xffffff04040b7981 */ /* 0x000162000c1e1100 */
[----:B------:R-:W-:Y:S01]  /*01a0*/  IMAD.IADD R6, R0, 0x1, -R13 ;  /* 0x0000000100067824 */ /* 0x000fe200078e0a0d */
[----:B------:R-:W-:Y:S01]  /*01b0*/  BSSY.RECONVERGENT B1, `(.L_x_171) ;  /* 0x000001e000017945 */ /* 0x000fe20003800200 */
[----:B------:R-:W-:-:S03]  /*01c0*/  IMAD.IADD R8, R13, 0x1, -R0 ;  /* 0x000000010d087824 */ /* 0x000fc600078e0a00 */
[----:B------:R-:W-:Y:S02]  /*01d0*/  ISETP.GT.U32.AND P1, PT, R6, -0x10, PT ;  /* 0xfffffff00600780c */ /* 0x000fe40003f24070 */
[----:B------:R-:W-:-:S04]  /*01e0*/  LOP3.LUT R10, R8, 0xf, RZ, 0xc0, !PT ;  /* 0x0000000f080a7812 */ /* 0x000fc800078ec0ff */
[----:B------:R-:W-:-:S07]  /*01f0*/  ISETP.NE.AND P0, PT, R10, RZ, PT ;  /* 0x000000ff0a00720c */ /* 0x000fce0003f05270 */
[----:B0-----:R-:W-:Y:S06]  /*0200*/  @P1 BRA `(.L_x_172) ;  /* 0x0000000000601947 */ /* 0x001fec0003800000 */
[----:B------:R-:W-:-:S05]  /*0210*/  LOP3.LUT R4, R8, 0xfffffff0, RZ, 0xc0, !PT ;  /* 0xfffffff008047812 */ /* 0x000fca00078ec0ff */
[----:B------:R-:W-:-:S07]  /*0220*/  IMAD.MOV R6, RZ, RZ, -R4 ;  /* 0x000000ffff067224 */ /* 0x000fce00078e0a04 */
.L_x_173:
[----:B0-----:R-:W-:Y:S01]  /*0230*/  IADD3 R4, P1, PT, R0, R7, RZ ;  /* 0x0000000700047210 */ /* 0x001fe20007f3e0ff */
[----:B------:R-:W-:-:S03]  /*0240*/  VIADD R6, R6, 0x10 ;  /* 0x0000001006067836 */ /* 0x000fc60000000000 */
[C---:B------:R-:W-:Y:S01]  /*0250*/  LEA.HI.X.SX32 R5, R0.reuse, R9, 0x1, P1 ;  /* 0x0000000900057211 */ /* 0x040fe200008f0eff */
[----:B------:R-:W-:Y:S01]  /*0260*/  VIADD R0, R0, 0x10 ;  /* 0x0000001000007836 */ /* 0x000fe20000000000 */
[----:B------:R-:W-:-:S03]  /*0270*/  ISETP.NE.AND P1, PT, R6, RZ, PT ;  /* 0x000000ff0600720c */ /* 0x000fc60003f25270 */
[----:B-----5:R0:W-:Y:S04]  /*0280*/  STG.E.U8 desc[UR4][R4.64], R11 ;  /* 0x0000000b04007986 */ /* 0x0201e8000c101104 */
[----:B------:R0:W-:Y:S04]  /*0290*/  STG.E.U8 desc[UR4][R4.64+0x1], R11 ;  /* 0x0000010b04007986 */ /* 0x0001e8000c101104 */
        /* <DEDUP_REMOVED lines=13> */
[----:B------:R0:W-:Y:S01]  /*0370*/  STG.E.U8 desc[UR4][R4.64+0xf], R11 ;  /* 0x00000f0b04007986 */ /* 0x0001e2000c101104 */
[----:B------:R-:W-:Y:S05]  /*0380*/  @P1 BRA `(.L_x_173) ;  /* 0xfffffffc00a81947 */ /* 0x000fea000383ffff */
.L_x_172:
[----:B------:R-:W-:Y:S05]  /*0390*/  BSYNC.RECONVERGENT B1 ;  /* 0x0000000000017941 */ /* 0x000fea0003800200 */
.L_x_171:
[----:B------:R-:W-:Y:S05]  /*03a0*/  @!P0 BRA `(.L_x_170) ;  /* 0x0000000000948947 */ /* 0x000fea0003800000 */
[----:B------:R-:W-:Y:S01]  /*03b0*/  ISETP.GE.U32.AND P1, PT, R10, 0x8, PT ;  /* 0x000000080a00780c */ /* 0x000fe20003f26070 */
[----:B------:R-:W-:Y:S01]  /*03c0*/  BSSY.RECONVERGENT B1, `(.L_x_174) ;  /* 0x000000f000017945 */ /* 0x000fe20003800200 */
[----:B------:R-:W-:-:S04]  /*03d0*/  LOP3.LUT R6, R8, 0x7, RZ, 0xc0, !PT ;  /* 0x0000000708067812 */ /* 0x000fc800078ec0ff */
[----:B------:R-:W-:-:S07]  /*03e0*/  ISETP.NE.AND P0, PT, R6, RZ, PT ;  /* 0x000000ff0600720c */ /* 0x000fce0003f05270 */
[----:B------:R-:W-:Y:S06]  /*03f0*/  @!P1 BRA `(.L_x_175) ;  /* 0x00000000002c9947 */ /* 0x000fec0003800000 */
[----:B0-----:R-:W-:-:S04]  /*0400*/  IADD3 R4, P1, PT, R0, R7, RZ ;  /* 0x0000000700047210 */ /* 0x001fc80007f3e0ff */
[C---:B------:R-:W-:Y:S01]  /*0410*/  LEA.HI.X.SX32 R5, R0.reuse, R9, 0x1, P1 ;  /* 0x0000000900057211 */ /* 0x040fe200008f0eff */
[----:B------:R-:W-:-:S04]  /*0420*/  VIADD R0, R0, 0x8 ;  /* 0x0000000800007836 */ /* 0x000fc80000000000 */
[----:B-----5:R1:W-:Y:S04]  /*0430*/  STG.E.U8 desc[UR4][R4.64], R11 ;  /* 0x0000000b04007986 */ /* 0x0203e8000c101104 */
[----:B------:R1:W-:Y:S04]  /*0440*/  STG.E.U8 desc[UR4][R4.64+0x1], R11 ;  /* 0x0000010b04007986 */ /* 0x0003e8000c101104 */
[----:B------:R1:W-:Y:S04]  /*0450*/  STG.E.U8 desc[UR4][R4.64+0x2], R11 ;  /* 0x0000020b04007986 */ /* 0x0003e8000c101104 */
[----:B------:R1:W-:Y:S04]  /*0460*/  STG.E.U8 desc[UR4][R4.64+0x3], R11 ;  /* 0x0000030b04007986 */ /* 0x0003e8000c101104 */
[----:B------:R1:W-:Y:S04]  /*0470*/  STG.E.U8 desc[UR4][R4.64+0x4], R11 ;  /* 0x0000040b04007986 */ /* 0x0003e8000c101104 */
[----:B------:R1:W-:Y:S04]  /*0480*/  STG.E.U8 desc[UR4][R4.64+0x5], R11 ;  /* 0x0000050b04007986 */ /* 0x0003e8000c101104 */
[----:B------:R1:W-:Y:S04]  /*0490*/  STG.E.U8 desc[UR4][R4.64+0x6], R11 ;  /* 0x0000060b04007986 */ /* 0x0003e8000c101104 */
[----:B------:R1:W-:Y:S02]  /*04a0*/  STG.E.U8 desc[UR4][R4.64+0x7], R11 ;  /* 0x0000070b04007986 */ /* 0x0003e4000c101104 */
.L_x_175:
[----:B------:R-:W-:Y:S05]  /*04b0*/  BSYNC.RECONVERGENT B1 ;  /* 0x0000000000017941 */ /* 0x000fea0003800200 */
.L_x_174:
[----:B------:R-:W-:Y:S05]  /*04c0*/  @!P0 BRA `(.L_x_170) ;  /* 0x00000000004c8947 */ /* 0x000fea0003800000 */
[----:B------:R-:W-:Y:S02]  /*04d0*/  ISETP.GE.U32.AND P0, PT, R6, 0x4, PT ;  /* 0x000000040600780c */ /* 0x000fe40003f06070 */
[----:B------:R-:W-:-:S11]  /*04e0*/  LOP3.LUT R6, R8, 0x3, RZ, 0xc0, !PT ;  /* 0x0000000308067812 */ /* 0x000fd600078ec0ff */
[----:B01----:R-:W-:-:S04]  /*04f0*/  @P0 IADD3 R4, P1, PT, R0, R7, RZ ;  /* 0x0000000700040210 */ /* 0x003fc80007f3e0ff */
[C---:B------:R-:W-:Y:S01]  /*0500*/  @P0 LEA.HI.X.SX32 R5, R0.reuse, R9, 0x1, P1 ;  /* 0x0000000900050211 */ /* 0x040fe200008f0eff */
[----:B------:R-:W-:Y:S01]  /*0510*/  @P0 VIADD R0, R0, 0x4 ;  /* 0x0000000400000836 */ /* 0x000fe20000000000 */
[----:B------:R-:W-:-:S03]  /*0520*/  ISETP.NE.AND P1, PT, R6, RZ, PT ;  /* 0x000000ff0600720c */ /* 0x000fc60003f25270 */
[----:B-----5:R2:W-:Y:S04]  /*0530*/  @P0 STG.E.U8 desc[UR4][R4.64], R11 ;  /* 0x0000000b04000986 */ /* 0x0205e8000c101104 */
[----:B------:R2:W-:Y:S04]  /*0540*/  @P0 STG.E.U8 desc[UR4][R4.64+0x1], R11 ;  /* 0x0000010b04000986 */ /* 0x0005e8000c101104 */
[----:B------:R2:W-:Y:S04]  /*0550*/  @P0 STG.E.U8 desc[UR4][R4.64+0x2], R11 ;  /* 0x0000020b04000986 */ /* 0x0005e8000c101104 */
[----:B------:R2:W-:Y:S01]  /*0560*/  @P0 STG.E.U8 desc[UR4][R4.64+0x3], R11 ;  /* 0x0000030b04000986 */ /* 0x0005e2000c101104 */
[----:B------:R-:W-:Y:S05]  /*0570*/  @!P1 BRA `(.L_x_170) ;  /* 0x0000000000209947 */ /* 0x000fea0003800000 */
[----:B------:R-:W-:-:S07]  /*0580*/  IMAD.MOV R6, RZ, RZ, -R6 ;  /* 0x000000ffff067224 */ /* 0x000fce00078e0a06 */
.L_x_176:
[----:B--23--:R-:W-:Y:S01]  /*0590*/  IADD3 R4, P0, PT, R0, R7, RZ ;  /* 0x0000000700047210 */ /* 0x00cfe20007f1e0ff */
[----:B------:R-:W-:-:S03]  /*05a0*/  VIADD R6, R6, 0x1 ;  /* 0x0000000106067836 */ /* 0x000fc60000000000 */
[C---:B------:R-:W-:Y:S01]  /*05b0*/  LEA.HI.X.SX32 R5, R0.reuse, R9, 0x1, P0 ;  /* 0x0000000900057211 */ /* 0x040fe200000f0eff */
[----:B------:R-:W-:Y:S01]  /*05c0*/  VIADD R0, R0, 0x1 ;  /* 0x0000000100007836 */ /* 0x000fe20000000000 */
[----:B------:R-:W-:-:S03]  /*05d0*/  ISETP.NE.AND P0, PT, R6, RZ, PT ;  /* 0x000000ff0600720c */ /* 0x000fc60003f05270 */
[----:B------:R3:W-:Y:S10]  /*05e0*/  STG.E.U8 desc[UR4][R4.64], R11 ;  /* 0x0000000b04007986 */ /* 0x0007f4000c101104 */
[----:B------:R-:W-:Y:S05]  /*05f0*/  @P0 BRA `(.L_x_176) ;  /* 0xfffffffc00e40947 */ /* 0x000fea000383ffff */
.L_x_170:
[----:B------:R-:W-:Y:S05]  /*0600*/  BSYNC.RECONVERGENT B0 ;  /* 0x0000000000007941 */ /* 0x000fea0003800200 */
.L_x_169:
[C---:B0123--:R-:W-:Y:S01]  /*0610*/  IADD3 R4, P0, PT, R13.reuse, R7, RZ ;  /* 0x000000070d047210 */ /* 0x04ffe20007f1e0ff */
[----:B------:R-:W-:Y:S03]  /*0620*/  STG.E desc[UR4][R2.64], R13 ;  /* 0x0000000d02007986 */ /* 0x000fe6000c101904 */
[----:B------:R-:W-:-:S05]  /*0630*/  LEA.HI.X.SX32 R5, R13, R9, 0x1, P0 ;  /* 0x000000090d057211 */ /* 0x000fca00000f0eff */
[----:B------:R-:W-:Y:S01]  /*0640*/  STG.E.U8 desc[UR4][R4.64], RZ ;  /* 0x000000ff04007986 */ /* 0x000fe2000c101104 */
[----:B------:R-:W-:Y:S05]  /*0650*/  EXIT ;  /* 0x000000000000794d */ /* 0x000fea0003800000 */
.L_x_177:
        /* <DEDUP_REMOVED lines=10> */
.L_x_378:


//--------------------- .text.prependFirstCharKernel --------------------------
	.section	.text.prependFirstCharKernel,"ax",@progbits
	.align	128
        .global         prependFirstCharKernel
        .type           prependFirstCharKernel,@function
        .size           prependFirstCharKernel,(.L_x_379 - prependFirstCharKernel)
        .other          prependFirstCharKernel,@"STO_CUDA_ENTRY STV_DEFAULT"
prependFirstCharKernel:
.text.prependFirstCharKernel:
        /* <DEDUP_REMOVED lines=13> */
[----:B---3--:R-:W-:-:S04]  /*00d0*/  ISETP.NE.AND P0, PT, R10, RZ, PT ;  /* 0x000000ff0a00720c */ /* 0x008fc80003f05270 */
[----:B--2---:R-:W-:-:S13]  /*00e0*/  ISETP.LT.OR P0, PT, R9, 0x1, !P0 ;  /* 0x000000010900780c */ /* 0x004fda0004701670 */
[----:B------:R-:W-:Y:S05]  /*00f0*/  @P0 EXIT ;  /* 0x000000000000094d */ /* 0x000fea0003800000 */
[----:B------:R-:W0:Y:S01]  /*0100*/  LDC.64 R4, c[0x0][0x380] ;  /* 0x0000e000ff047b82 */ /* 0x000e220000000a00 */
[----:B------:R-:W-:-:S05]  /*0110*/  IMAD.SHL.U32 R11, R11, 0x20, RZ ;  /* 0x000000200b0b7824 */ /* 0x000fca00078e00ff */
[----:B------:R-:W-:Y:S02]  /*0120*/  SHF.R.S32.HI R0, RZ, 0x1f, R11 ;  /* 0x0000001fff007819 */ /* 0x000fe4000001140b */
[----:B0-----:R-:W-:-:S05]  /*0130*/  IADD3 R6, P0, PT, R11, R4, RZ ;  /* 0x000000040b067210 */ /* 0x001fca0007f1e0ff */
[----:B------:R-:W-:-:S05]  /*0140*/  IMAD.X R7, R0, 0x1, R5, P0 ;  /* 0x0000000100077824 */ /* 0x000fca00000e0605 */
[----:B------:R0:W5:Y:S01]  /*0150*/  LDG.E.U8 R8, desc[UR4][R6.64] ;  /* 0x0000000406087981 */ /* 0x000162000c1e1100 */
[-C--:B------:R-:W-:Y:S01]  /*0160*/  VIADDMNMX R10, R10, R9.reuse, 0x1f, PT ;  /* 0x0000001f0a0a7446 */ /* 0x080fe20003800109 */
[----:B------:R-:W-:Y:S03]  /*0170*/  BSSY.RECONVERGENT B0, `(.L_x_178) ;  /* 0x0000039000007945 */ /* 0x000fe60003800200 */
[----:B------:R-:W-:-:S13]  /*0180*/  ISETP.GT.AND P0, PT, R10, R9, PT ;  /* 0x000000090a00720c */ /* 0x000fda0003f04270 */
[----:B0-----:R-:W-:Y:S05]  /*0190*/  @!P0 BRA `(.L_x_179) ;  /* 0x0000000000d88947 */ /* 0x001fea0003800000 */
[----:B------:R-:W-:Y:S01]  /*01a0*/  IMAD.IADD R12, R10, 0x1, -R9 ;  /* 0x000000010a0c7824 */ /* 0x000fe200078e0a09 */
[----:B------:R-:W-:Y:S01]  /*01b0*/  BSSY.RECONVERGENT B1, `(.L_x_180) ;  /* 0x0000018000017945 */ /* 0x000fe20003800200 */
[----:B------:R-:W-:-:S03]  /*01c0*/  IMAD.MOV.U32 R14, RZ, RZ, R10 ;  /* 0x000000ffff0e7224 */ /* 0x000fc600078e000a */
[----:B------:R-:W-:-:S13]  /*01d0*/  LOP3.LUT P0, R12, R12, 0x3, RZ, 0xc0, !PT ;  /* 0x000000030c0c7812 */ /* 0x000fda000780c0ff */
[----:B------:R-:W-:Y:S05]  /*01e0*/  @!P0 BRA `(.L_x_181) ;  /* 0x0000000000508947 */ /* 0x000fea0003800000 */
[----:B------:R-:W-:Y:S01]  /*01f0*/  LOP3.LUT R19, RZ, R9, RZ, 0x33, !PT ;  /* 0x00000009ff137212 */ /* 0x000fe200078e33ff */
[----:B------:R-:W-:Y:S01]  /*0200*/  BSSY.RECONVERGENT B2, `(.L_x_181) ;  /* 0x0000012000027945 */ /* 0x000fe20003800200 */
[----:B------:R-:W-:Y:S02]  /*0210*/  IMAD.MOV R16, RZ, RZ, -R12 ;  /* 0x000000ffff107224 */ /* 0x000fe400078e0a0c */
[----:B------:R-:W-:Y:S01]  /*0220*/  IADD3 R19, P0, P1, R19, R4, R11 ;  /* 0x0000000413137210 */ /* 0x000fe2000791e00b */
[----:B------:R-:W-:Y:S02]  /*0230*/  VIADD R17, R10, 0xffffffff ;  /* 0xffffffff0a117836 */ /* 0x000fe40000000000 */
[----:B------:R-:W-:Y:S01]  /*0240*/  IMAD.MOV.U32 R18, RZ, RZ, R10 ;  /* 0x000000ffff127224 */ /* 0x000fe200078e000a */
[----:B------:R-:W-:-:S09]  /*0250*/  IADD3.X R21, PT, PT, R5, -0x1, R0, P0, P1 ;  /* 0xffffffff05157810 */ /* 0x000fd200007e2400 */
.L_x_182:
[----:B------:R-:W-:-:S04]  /*0260*/  IADD3 R14, P0, PT, R18, R19, RZ ;  /* 0x00000013120e7210 */ /* 0x000fc80007f1e0ff */
[----:B0-----:R-:W-:-:S06]  /*0270*/  LEA.HI.X.SX32 R15, R18, R21, 0x1, P0 ;  /* 0x00000015120f7211 */ /* 0x001fcc00000f0eff */
[----:B------:R0:W2:Y:S01]  /*0280*/  LDG.E.U8 R15, desc[UR4][R14.64] ;  /* 0x000000040e0f7981 */ /* 0x0000a2000c1e1100 */
[C---:B------:R-:W-:Y:S01]  /*0290*/  IADD3 R12, P0, PT, R17.reuse, R6, RZ ;  /* 0x00000006110c7210 */ /* 0x040fe20007f1e0ff */
[----:B------:R-:W-:Y:S02]  /*02a0*/  VIADD R16, R16, 0x1 ;  /* 0x0000000110107836 */ /* 0x000fe40000000000 */
[----:B------:R-:W-:Y:S02]  /*02b0*/  VIADD R18, R18, 0xffffffff ;  /* 0xffffffff12127836 */ /* 0x000fe40000000000 */
[----:B------:R-:W-:Y:S01]  /*02c0*/  IMAD.X R13, RZ, RZ, R7, P0 ;  /* 0x000000ffff0d7224 */ /* 0x000fe200000e0607 */
[----:B------:R-:W-:Y:S01]  /*02d0*/  ISETP.NE.AND P0, PT, R16, RZ, PT ;  /* 0x000000ff1000720c */ /* 0x000fe20003f05270 */
[----:B0-----:R-:W-:Y:S02]  /*02e0*/  IMAD.MOV.U32 R14, RZ, RZ, R17 ;  /* 0x000000ffff0e7224 */ /* 0x001fe400078e0011 */
[----:B------:R-:W-:Y:S01]  /*02f0*/  VIADD R17, R17, 0xffffffff ;  /* 0xffffffff11117836 */ /* 0x000fe20000000000 */
[----:B--2---:R0:W-:Y:S09]  /*0300*/  STG.E.U8 desc[UR4][R12.64], R15 ;  /* 0x0000000f0c007986 */ /* 0x0041f2000c101104 */
[----:B------:R-:W-:Y:S05]  /*0310*/  @P0 BRA `(.L_x_182) ;  /* 0xfffffffc00d00947 */ /* 0x000fea000383ffff */
[----:B------:R-:W-:Y:S05]  /*0320*/  BSYNC.RECONVERGENT B2 ;  /* 0x0000000000027941 */ /* 0x000fea0003800200 */
.L_x_181:
[----:B------:R-:W-:Y:S05]  /*0330*/  BSYNC.RECONVERGENT B1 ;  /* 0x0000000000017941 */ /* 0x000fea0003800200 */
.L_x_180:
[----:B0-----:R-:W-:-:S05]  /*0340*/  IMAD.IADD R12, R9, 0x1, -R10 ;  /* 0x00000001090c7824 */ /* 0x001fca00078e0a0a */
[----:B------:R-:W-:-:S13]  /*0350*/  ISETP.GT.U32.AND P0, PT, R12, -0x4, PT ;  /* 0xfffffffc0c00780c */ /* 0x000fda0003f04070 */
[----:B------:R-:W-:Y:S05]  /*0360*/  @P0 BRA `(.L_x_179) ;  /* 0x0000000000640947 */ /* 0x000fea0003800000 */
.L_x_183:
[----:B------:R-:W-:Y:S02]  /*0370*/  SHF.R.S32.HI R13, RZ, 0x1f, R14 ;  /* 0x0000001fff0d7819 */ /* 0x000fe4000001140e */
[----:B------:R-:W-:-:S04]  /*0380*/  IADD3 R12, P0, P1, R6, R14, -R9 ;  /* 0x0000000e060c7210 */ /* 0x000fc8000791e809 */
[----:B------:R-:W-:-:S05]  /*0390*/  IADD3.X R13, PT, PT, R7, -0x1, R13, P0, P1 ;  /* 0xffffffff070d7810 */ /* 0x000fca00007e240d */
[----:B-1----:R-:W2:Y:S01]  /*03a0*/  LDG.E.U8 R15, desc[UR4][R12.64+-0x1] ;  /* 0xffffff040c0f7981 */ /* 0x002ea2000c1e1100 */
[----:B------:R-:W-:-:S05]  /*03b0*/  VIADD R17, R14, 0xffffffff ;  /* 0xffffffff0e117836 */ /* 0x000fca0000000000 */
[----:B------:R-:W-:-:S05]  /*03c0*/  IADD3 R16, P0, PT, R17, R6, RZ ;  /* 0x0000000611107210 */ /* 0x000fca0007f1e0ff */
[----:B------:R-:W-:Y:S02]  /*03d0*/  IMAD.X R17, RZ, RZ, R7, P0 ;  /* 0x000000ffff117224 */ /* 0x000fe400000e0607 */
[----:B------:R-:W-:-:S03]  /*03e0*/  VIADD R19, R14, 0xfffffffe ;  /* 0xfffffffe0e137836 */ /* 0x000fc60000000000 */
[----:B--2---:R0:W-:Y:S04]  /*03f0*/  STG.E.U8 desc[UR4][R16.64], R15 ;  /* 0x0000000f10007986 */ /* 0x0041e8000c101104 */
[----:B------:R-:W2:Y:S01]  /*0400*/  LDG.E.U8 R23, desc[UR4][R12.64+-0x2] ;  /* 0xfffffe040c177981 */ /* 0x000ea2000c1e1100 */
        /* <DEDUP_REMOVED lines=9> */
[----:B0-----:R-:W2:Y:S01]  /*04a0*/  LDG.E.U8 R15, desc[UR4][R12.64+-0x4] ;  /* 0xfffffc040c0f7981 */ /* 0x001ea2000c1e1100 */
[----:B------:R-:W-:-:S05]  /*04b0*/  IADD3 R16, P0, PT, R14, R6, RZ ;  /* 0x000000060e107210 */ /* 0x000fca0007f1e0ff */
[----:B------:R-:W-:Y:S01]  /*04c0*/  IMAD.X R17, RZ, RZ, R7, P0 ;  /* 0x000000ffff117224 */ /* 0x000fe200000e0607 */
[----:B------:R-:W-:-:S04]  /*04d0*/  ISETP.GT.AND P0, PT, R14, R9, PT ;  /* 0x000000090e00720c */ /* 0x000fc80003f04270 */
[----:B--2---:R1:W-:Y:S09]  /*04e0*/  STG.E.U8 desc[UR4][R16.64], R15 ;  /* 0x0000000f10007986 */ /* 0x0043f2000c101104 */
[----:B------:R-:W-:Y:S05]  /*04f0*/  @P0 BRA `(.L_x_183) ;  /* 0xfffffffc009c0947 */ /* 0x000fea000383ffff */
.L_x_179:
[----:B------:R-:W-:Y:S05]  /*0500*/  BSYNC.RECONVERGENT B0 ;  /* 0x0000000000007941 */ /* 0x000fea0003800200 */
.L_x_178:
[C---:B------:R-:W-:Y:S01]  /*0510*/  ISETP.GE.U32.AND P1, PT, R9.reuse, 0x10, PT ;  /* 0x000000100900780c */ /* 0x040fe20003f26070 */
[----:B-1----:R-:W-:Y:S01]  /*0520*/  IMAD.MOV.U32 R15, RZ, RZ, RZ ;  /* 0x000000ffff0f7224 */ /* 0x002fe200078e00ff */
[----:B------:R-:W-:-:S04]  /*0530*/  LOP3.LUT R18, R9, 0xf, RZ, 0xc0, !PT ;  /* 0x0000000f09127812 */ /* 0x000fc800078ec0ff */
[----:B------:R-:W-:-:S07]  /*0540*/  ISETP.NE.AND P0, PT, R18, RZ, PT ;  /* 0x000000ff1200720c */ /* 0x000fce0003f05270 */
[----:B------:R-:W-:Y:S06]  /*0550*/  @!P1 BRA `(.L_x_184) ;  /* 0x00000000006c9947 */ /* 0x000fec0003800000 */
[----:B------:R-:W-:Y:S02]  /*0560*/  IADD3 R16, P1, PT, R6, 0x7, RZ ;  /* 0x0000000706107810 */ /* 0x000fe40007f3e0ff */
[----:B------:R-:W-:-:S03]  /*0570*/  LOP3.LUT R15, R9, 0x7ffffff0, RZ, 0xc0, !PT ;  /* 0x7ffffff0090f7812 */ /* 0x000fc600078ec0ff */
[----:B------:R-:W-:Y:S02]  /*0580*/  IMAD.X R17, RZ, RZ, R7, P1 ;  /* 0x000000ffff117224 */ /* 0x000fe400008e0607 */
[----:B------:R-:W-:-:S07]  /*0590*/  IMAD.MOV R14, RZ, RZ, -R15 ;  /* 0x000000ffff0e7224 */ /* 0x000fce00078e0a0f */
.L_x_185:
[----:B0-----:R-:W-:Y:S02]  /*05a0*/  IMAD.MOV.U32 R12, RZ, RZ, R16 ;  /* 0x000000ffff0c7224 */ /* 0x001fe400078e0010 */
[----:B------:R-:W-:Y:S02]  /*05b0*/  IMAD.MOV.U32 R13, RZ, RZ, R17 ;  /* 0x000000ffff0d7224 */ /* 0x000fe400078e0011 */
[----:B------:R-:W-:Y:S01]  /*05c0*/  VIADD R14, R14, 0x10 ;  /* 0x000000100e0e7836 */ /* 0x000fe20000000000 */
[----:B------:R-:W-:Y:S02]  /*05d0*/  IADD3 R16, P2, PT, R12, 0x10, RZ ;  /* 0x000000100c107810 */ /* 0x000fe40007f5e0ff */
[----:B-----5:R0:W-:Y:S02]  /*05e0*/  STG.E.U8 desc[UR4][R12.64+-0x7], R8 ;  /* 0xfffff9080c007986 */ /* 0x0201e4000c101104 */
[----:B------:R-:W-:Y:S01]  /*05f0*/  ISETP.NE.AND P1, PT, R14, RZ, PT ;  /* 0x000000ff0e00720c */ /* 0x000fe20003f25270 */
[----:B------:R-:W-:Y:S01]  /*0600*/  IMAD.X R17, RZ, RZ, R13, P2 ;  /* 0x000000ffff117224 */ /* 0x000fe200010e060d */
        /* <DEDUP_REMOVED lines=16> */
.L_x_184:
[----:B------:R-:W-:Y:S05]  /*0710*/  @!P0 BRA `(.L_x_186) ;  /* 0x00000000009c8947 */ /* 0x000fea0003800000 */
[----:B------:R-:W-:Y:S02]  /*0720*/  ISETP.GE.U32.AND P0, PT, R18, 0x8, PT ;  /* 0x000000081200780c */ /* 0x000fe40003f06070 */
[----:B------:R-:W-:-:S04]  /*0730*/  LOP3.LUT R14, R9, 0x7, RZ, 0xc0, !PT ;  /* 0x00000007090e7812 */ /* 0x000fc800078ec0ff */
[----:B------:R-:W-:-:S07]  /*0740*/  ISETP.NE.AND P1, PT, R14, RZ, PT ;  /* 0x000000ff0e00720c */ /* 0x000fce0003f25270 */
[----:B------:R-:W-:Y:S06]  /*0750*/  @!P0 BRA `(.L_x_187) ;  /* 0x00000000002c8947 */ /* 0x000fec0003800000 */
[C---:B0-----:R-:W-:Y:S01]  /*0760*/  IADD3 R12, P0, PT, R15.reuse, R6, RZ ;  /* 0x000000060f0c7210 */ /* 0x041fe20007f1e0ff */
[----:B------:R-:W-:-:S04]  /*0770*/  VIADD R15, R15, 0x8 ;  /* 0x000000080f0f7836 */ /* 0x000fc80000000000 */
[----:B------:R-:W-:-:S05]  /*0780*/  IMAD.X R13, RZ, RZ, R7, P0 ;  /* 0x000000ffff0d7224 */ /* 0x000fca00000e0607 */
        /* <DEDUP_REMOVED lines=8> */
.L_x_187:
[----:B------:R-:W-:Y:S05]  /*0810*/  @!P1 BRA `(.L_x_186) ;  /* 0x00000000005c9947 */ /* 0x000fea0003800000 */
[----:B------:R-:W-:Y:S02]  /*0820*/  ISETP.GE.U32.AND P0, PT, R14, 0x4, PT ;  /* 0x000000040e00780c */ /* 0x000fe40003f06070 */
[----:B------:R-:W-:-:S04]  /*0830*/  LOP3.LUT R9, R9, 0x3, RZ, 0xc0, !PT ;  /* 0x0000000309097812 */ /* 0x000fc800078ec0ff */
[----:B------:R-:W-:-:S07]  /*0840*/  ISETP.NE.AND P1, PT, R9, RZ, PT ;  /* 0x000000ff0900720c */ /* 0x000fce0003f25270 */
[----:B------:R-:W-:Y:S06]  /*0850*/  @!P0 BRA `(.L_x_188) ;  /* 0x00000000001c8947 */ /* 0x000fec0003800000 */
[C---:B01----:R-:W-:Y:S01]  /*0860*/  IADD3 R12, P0, PT, R15.reuse, R6, RZ ;  /* 0x000000060f0c7210 */ /* 0x043fe20007f1e0ff */
[----:B------:R-:W-:-:S04]  /*0870*/  VIADD R15, R15, 0x4 ;  /* 0x000000040f0f7836 */ /* 0x000fc80000000000 */
[----:B------:R-:W-:-:S05]  /*0880*/  IMAD.X R13, RZ, RZ, R7, P0 ;  /* 0x000000ffff0d7224 */ /* 0x000fca00000e0607 */
[----:B-----5:R2:W-:Y:S04]  /*0890*/  STG.E.U8 desc[UR4][R12.64], R8 ;  /* 0x000000080c007986 */ /* 0x0205e8000c101104 */
[----:B------:R2:W-:Y:S04]  /*08a0*/  STG.E.U8 desc[UR4][R12.64+0x1], R8 ;  /* 0x000001080c007986 */ /* 0x0005e8000c101104 */
[----:B------:R2:W-:Y:S04]  /*08b0*/  STG.E.U8 desc[UR4][R12.64+0x2], R8 ;  /* 0x000002080c007986 */ /* 0x0005e8000c101104 */
[----:B------:R2:W-:Y:S02]  /*08c0*/  STG.E.U8 desc[UR4][R12.64+0x3], R8 ;  /* 0x000003080c007986 */ /* 0x0005e4000c101104 */
.L_x_188:
[----:B------:R-:W-:Y:S05]  /*08d0*/  @!P1 BRA `(.L_x_186) ;  /* 0x00000000002c9947 */ /* 0x000fea0003800000 */
[----:B------:R-:W-:Y:S01]  /*08e0*/  IADD3 R11, P0, P1, R11, R4, R15 ;  /* 0x000000040b0b7210 */ /* 0x000fe2000791e00f */
[----:B------:R-:W-:-:S03]  /*08f0*/  IMAD.MOV R9, RZ, RZ, -R9 ;  /* 0x000000ffff097224 */ /* 0x000fc600078e0a09 */
[----:B------:R-:W-:-:S09]  /*0900*/  IADD3.X R0, PT, PT, R0, R5, RZ, P0, P1 ;  /* 0x0000000500007210 */ /* 0x000fd200007e24ff */
.L_x_189:
[----:B------:R-:W-:Y:S01]  /*0910*/  IMAD.MOV.U32 R4, RZ, RZ, R11 ;  /* 0x000000ffff047224 */ /* 0x000fe200078e000b */
[----:B------:R-:W-:Y:S01]  /*0920*/  IADD3 R11, P1, PT, R11, 0x1, RZ ;  /* 0x000000010b0b7810 */ /* 0x000fe20007f3e0ff */
[--C-:B------:R-:W-:Y:S02]  /*0930*/  IMAD.MOV.U32 R5, RZ, RZ, R0.reuse ;  /* 0x000000ffff057224 */ /* 0x100fe400078e0000 */
[----:B------:R-:W-:Y:S02]  /*0940*/  VIADD R9, R9, 0x1 ;  /* 0x0000000109097836 */ /* 0x000fe40000000000 */
[----:B------:R-:W-:Y:S01]  /*0950*/  IMAD.X R0, RZ, RZ, R0, P1 ;  /* 0x000000ffff007224 */ /* 0x000fe200008e0600 */
[----:B-----5:R3:W-:Y:S02]  /*0960*/  STG.E.U8 desc[UR4][R4.64], R8 ;  /* 0x0000000804007986 */ /* 0x0207e4000c101104 */
[----:B------:R-:W-:-:S13]  /*0970*/  ISETP.NE.AND P0, PT, R9, RZ, PT ;  /* 0x000000ff0900720c */ /* 0x000fda0003f05270 */
[----:B---3--:R-:W-:Y:S05]  /*0980*/  @P0 BRA `(.L_x_189) ;  /* 0xfffffffc00e00947 */ /* 0x008fea000383ffff */
.L_x_186:
[C---:B------:R-:W-:Y:S01]  /*0990*/  IADD3 R4, P0, PT, R10.reuse, R6, RZ ;  /* 0x000000060a047210 */ /* 0x040fe20007f1e0ff */
[----:B------:R-:W-:Y:S03]  /*09a0*/  STG.E desc[UR4][R2.64], R10 ;  /* 0x0000000a02007986 */ /* 0x000fe6000c101904 */
[----:B------:R-:W-:-:S05]  /*09b0*/  LEA.HI.X.SX32 R5, R10, R7, 0x1, P0 ;  /* 0x000000070a057211 */ /* 0x000fca00000f0eff */
[----:B------:R-:W-:Y:S01]  /*09c0*/  STG.E.U8 desc[UR4][R4.64], RZ ;  /* 0x000000ff04007986 */ /* 0x000fe2000c101104 */
[----:B------:R-:W-:Y:S05]  /*09d0*/  EXIT ;  /* 0x000000000000794d */ /* 0x000fea0003800000 */
.L_x_190:
        /* <DEDUP_REMOVED lines=10> */
.L_x_379:


//--------------------- .text.deletePositionKernel --------------------------
	.section	.text.deletePositionKernel,"ax",@progbits
	.align	128
        .global         deletePositionKernel
        .type           deletePositionKernel,@function
        .size           deletePositionKernel,(.L_x_380 - deletePositionKernel)
        .other          deletePositionKernel,@"STO_CUDA_ENTRY STV_DEFAULT"
deletePositionKernel:
.text.deletePositionKernel:
        /* <DEDUP_REMOVED lines=13> */
[----:B--2---:R-:W-:-:S04]  /*00d0*/  ISETP.GT.AND P0, PT, R6, R4, PT ;  /* 0x000000040600720c */ /* 0x004fc80003f04270 */
[----:B------:R-:W-:-:S13]  /*00e0*/  ISETP.LT.OR P0, PT, R4, RZ, !P0 ;  /* 0x000000ff0400720c */ /* 0x000fda0004701670 */
[----:B------:R-:W-:Y:S05]  /*00f0*/  @P0 EXIT ;  /* 0x000000000000094d */ /* 0x000fea0003800000 */
[----:B------:R-:W-:Y:S01]  /*0100*/  VIADD R7, R6, 0xffffffff ;  /* 0xffffffff06077836 */ /* 0x000fe20000000000 */
[----:B------:R-:W-:Y:S01]  /*0110*/  BSSY.RECONVERGENT B0, `(.L_x_191) ;  /* 0x0000085000007945 */ /* 0x000fe20003800200 */
[----:B------:R-:W-:-:S03]  /*0120*/  IMAD.SHL.U32 R9, R9, 0x20, RZ ;  /* 0x0000002009097824 */ /* 0x000fc600078e00ff */
[----:B------:R-:W-:Y:S02]  /*0130*/  ISETP.GT.AND P0, PT, R7, R4, PT ;  /* 0x000000040700720c */ /* 0x000fe40003f04270 */
[----:B------:R-:W-:-:S11]  /*0140*/  SHF.R.S32.HI R0, RZ, 0x1f, R9 ;  /* 0x0000001fff007819 */ /* 0x000fd60000011409 */
[----:B------:R-:W-:Y:S05]  /*0150*/  @!P0 BRA `(.L_x_192) ;  /* 0x0000000800008947 */ /* 0x000fea0003800000 */
[----:B------:R-:W-:Y:S01]  /*0160*/  LOP3.LUT R5, RZ, R4, RZ, 0x33, !PT ;  /* 0x00000004ff057212 */ /* 0x000fe200078e33ff */
[----:B------:R-:W0:Y:S01]  /*0170*/  LDCU UR6, c[0x0][0x390] ;  /* 0x00007200ff0677ac */ /* 0x000e220008000800 */
[C---:B------:R-:W-:Y:S01]  /*0180*/  IADD3 R8, PT, PT, R6.reuse, -0x2, -R4 ;  /* 0xfffffffe06087810 */ /* 0x040fe20007ffe804 */
[----:B------:R-:W-:Y:S02]  /*0190*/  BSSY.RECONVERGENT B1, `(.L_x_193) ;  /* 0x0000016000017945 */ /* 0x000fe40003800200 */
[----:B------:R-:W-:Y:S01]  /*01a0*/  IMAD.IADD R5, R6, 0x1, R5 ;  /* 0x0000000106057824 */ /* 0x000fe200078e0205 */
[----:B------:R-:W-:-:S04]  /*01b0*/  ISETP.GE.U32.AND P0, PT, R8, 0x3, PT ;  /* 0x000000030800780c */ /* 0x000fc80003f06070 */
[----:B------:R-:W-:Y:S01]  /*01c0*/  LOP3.LUT P1, R5, R5, 0x3, RZ, 0xc0, !PT ;  /* 0x0000000305057812 */ /* 0x000fe2000782c0ff */
[----:B0-----:R-:W-:-:S12]  /*01d0*/  IMAD.U32 R8, RZ, RZ, UR6 ;  /* 0x00000006ff087e24 */ /* 0x001fd8000f8e00ff */
[----:B------:R-:W-:Y:S05]  /*01e0*/  @!P1 BRA `(.L_x_194) ;  /* 0x0000000000409947 */ /* 0x000fea0003800000 */
[----:B------:R-:W0:Y:S01]  /*01f0*/  LDCU.64 UR6, c[0x0][0x380] ;  /* 0x00007000ff0677ac */ /* 0x000e220008000a00 */
[--C-:B------:R-:W-:Y:S02]  /*0200*/  IMAD.IADD R8, R5, 0x1, R4.reuse ;  /* 0x0000000105087824 */ /* 0x100fe400078e0204 */
[----:B------:R-:W-:Y:S01]  /*0210*/  IMAD.MOV R10, RZ, RZ, -R5 ;  /* 0x000000ffff0a7224 */ /* 0x000fe200078e0a05 */
[----:B0-----:R-:W-:-:S04]  /*0220*/  IADD3 R12, P1, P2, R9, UR6, R4 ;  /* 0x00000006090c7c10 */ /* 0x001fc8000fa3e004 */
[----:B------:R-:W-:Y:S02]  /*0230*/  IADD3 R12, P3, PT, R12, 0x1, RZ ;  /* 0x000000010c0c7810 */ /* 0x000fe40007f7e0ff */
[----:B------:R-:W-:-:S05]  /*0240*/  IADD3.X R13, PT, PT, R0, UR7, RZ, P1, P2 ;  /* 0x00000007000d7c10 */ /* 0x000fca0008fe44ff */
[----:B------:R-:W-:-:S07]  /*0250*/  IMAD.X R13, RZ, RZ, R13, P3 ;  /* 0x000000ffff0d7224 */ /* 0x000fce00018e060d */
.L_x_195:
[----:B0-----:R-:W-:Y:S02]  /*0260*/  IMAD.MOV.U32 R4, RZ, RZ, R12 ;  /* 0x000000ffff047224 */ /* 0x001fe400078e000c */
[----:B------:R-:W-:-:S05]  /*0270*/  IMAD.MOV.U32 R5, RZ, RZ, R13 ;  /* 0x000000ffff057224 */ /* 0x000fca00078e000d */
[----:B------:R-:W2:Y:S01]  /*0280*/  LDG.E.U8 R11, desc[UR4][R4.64] ;  /* 0x00000004040b7981 */ /* 0x000ea2000c1e1100 */
[----:B------:R-:W-:Y:S01]  /*0290*/  VIADD R10, R10, 0x1 ;  /* 0x000000010a0a7836 */ /* 0x000fe20000000000 */
[----:B------:R-:W-:-:S04]  /*02a0*/  IADD3 R12, P2, PT, R4, 0x1, RZ ;  /* 0x00000001040c7810 */ /* 0x000fc80007f5e0ff */
[----:B------:R-:W-:Y:S01]  /*02b0*/  ISETP.NE.AND P1, PT, R10, RZ, PT ;  /* 0x000000ff0a00720c */ /* 0x000fe20003f25270 */
[----:B------:R-:W-:Y:S01]  /*02c0*/  IMAD.X R13, RZ, RZ, R5, P2 ;  /* 0x000000ffff0d7224 */ /* 0x000fe200010e0605 */
[----:B--2---:R0:W-:Y:S11]  /*02d0*/  STG.E.U8 desc[UR4][R4.64+-0x1], R11 ;  /* 0xffffff0b04007986 */ /* 0x0041f6000c101104 */
[----:B------:R-:W-:Y:S05]  /*02e0*/  @P1 BRA `(.L_x_195) ;  /* 0xfffffffc00dc1947 */ /* 0x000fea000383ffff */
.L_x_194:
[----:B------:R-:W-:Y:S05]  /*02f0*/  BSYNC.RECONVERGENT B1 ;  /* 0x0000000000017941 */ /* 0x000fea0003800200 */
.L_x_193:
[----:B------:R-:W-:Y:S05]  /*0300*/  @!P0 BRA `(.L_x_192) ;  /* 0x0000000400948947 */ /* 0x000fea0003800000 */
[----:B------:R-:W0:Y:S01]  /*0310*/  LDCU.64 UR6, c[0x0][0x380] ;  /* 0x00007000ff0677ac */ /* 0x000e220008000a00 */
[----:B------:R-:W-:Y:S01]  /*0320*/  BSSY.RELIABLE B1, `(.L_x_196) ;  /* 0x0000054000017945 */ /* 0x000fe20003800100 */
[----:B0-----:R-:W-:Y:S01]  /*0330*/  IADD3 R4, P0, P1, R9, UR6, R8 ;  /* 0x0000000609047c10 */ /* 0x001fe2000f91e008 */
[----:B------:R-:W-:-:S03]  /*0340*/  IMAD.IADD R8, R8, 0x1, -R6 ;  /* 0x0000000108087824 */ /* 0x000fc600078e0a06 */
[----:B------:R-:W-:Y:S02]  /*0350*/  IADD3.X R5, PT, PT, R0, UR7, RZ, P0, P1 ;  /* 0x0000000700057c10 */ /* 0x000fe400087e24ff */
[----:B------:R-:W-:Y:S02]  /*0360*/  ISETP.GE.AND P0, PT, R8, -0x1, PT ;  /* 0xffffffff0800780c */ /* 0x000fe40003f06270 */
[----:B------:R-:W-:-:S05]  /*0370*/  IADD3 R4, P1, PT, R4, 0x2, RZ ;  /* 0x0000000204047810 */ /* 0x000fca0007f3e0ff */
[----:B------:R-:W-:-:S06]  /*0380*/  IMAD.X R5, RZ, RZ, R5, P1 ;  /* 0x000000ffff057224 */ /* 0x000fcc00008e0605 */
[----:B------:R-:W-:Y:S05]  /*0390*/  @P0 BRA `(.L_x_197) ;  /* 0x0000000400300947 */ /* 0x000fea0003800000 */
[----:B------:R-:W-:Y:S01]  /*03a0*/  IADD3 R10, PT, PT, -R8, -0x1, RZ ;  /* 0xffffffff080a7810 */ /* 0x000fe20007ffe1ff */
[----:B------:R-:W-:Y:S01]  /*03b0*/  BSSY.RECONVERGENT B2, `(.L_x_198) ;  /* 0x000002c000027945 */ /* 0x000fe20003800200 */
[----:B------:R-:W-:Y:S02]  /*03c0*/  PLOP3.LUT P0, PT, PT, PT, PT, 0x80, 0x8 ;  /* 0x000000000008781c */ /* 0x000fe40003f0f070 */
[----:B------:R-:W-:-:S13]  /*03d0*/  ISETP.GT.AND P1, PT, R10, 0xc, PT ;  /* 0x0000000c0a00780c */ /* 0x000fda0003f24270 */
[----:B------:R-:W-:Y:S05]  /*03e0*/  @!P1 BRA `(.L_x_199) ;  /* 0x0000000000a09947 */ /* 0x000fea0003800000 */
[----:B------:R-:W-:-:S13]  /*03f0*/  PLOP3.LUT P0, PT, PT, PT, PT, 0x8, 0x80 ;  /* 0x000000000080781c */ /* 0x000fda0003f0e170 */
.L_x_200:
[----:B------:R-:W2:Y:S04]  /*0400*/  LDG.E.U8 R11, desc[UR4][R4.64+-0x1] ;  /* 0xffffff04040b7981 */ /* 0x000ea8000c1e1100 */
[----:B------:R-:W3:Y:S01]  /*0410*/  LDG.E.U8 R13, desc[UR4][R4.64] ;  /* 0x00000004040d7981 */ /* 0x000ee2000c1e1100 */
[----:B------:R-:W-:-:S03]  /*0420*/  VIADD R8, R8, 0x10 ;  /* 0x0000001008087836 */ /* 0x000fc60000000000 */
[----:B--2---:R0:W-:Y:S04]  /*0430*/  STG.E.U8 desc[UR4][R4.64+-0x2], R11 ;  /* 0xfffffe0b04007986 */ /* 0x0041e8000c101104 */
[----:B---3--:R1:W-:Y:S04]  /*0440*/  STG.E.U8 desc[UR4][R4.64+-0x1], R13 ;  /* 0xffffff0d04007986 */ /* 0x0083e8000c101104 */
[----:B------:R-:W2:Y:S04]  /*0450*/  LDG.E.U8 R15, desc[UR4][R4.64+0x1] ;  /* 0x00000104040f7981 */ /* 0x000ea8000c1e1100 */
[----:B------:R-:W3:Y:S04]  /*0460*/  LDG.E.U8 R17, desc[UR4][R4.64+0x2] ;  /* 0x0000020404117981 */ /* 0x000ee8000c1e1100 */
[----:B------:R-:W4:Y:S04]  /*0470*/  LDG.E.U8 R19, desc[UR4][R4.64+0x3] ;  /* 0x0000030404137981 */ /* 0x000f28000c1e1100 */
[----:B------:R-:W5:Y:S04]  /*0480*/  LDG.E.U8 R21, desc[UR4][R4.64+0x4] ;  /* 0x0000040404157981 */ /* 0x000f68000c1e1100 */
[----:B------:R-:W5:Y:S04]  /*0490*/  LDG.E.U8 R23, desc[UR4][R4.64+0x5] ;  /* 0x0000050404177981 */ /* 0x000f68000c1e1100 */
[----:B------:R-:W5:Y:S04]  /*04a0*/  LDG.E.U8 R25, desc[UR4][R4.64+0x6] ;  /* 0x0000060404197981 */ /* 0x000f68000c1e1100 */
[----:B------:R-:W5:Y:S04]  /*04b0*/  LDG.E.U8 R27, desc[UR4][R4.64+0x7] ;  /* 0x00000704041b7981 */ /* 0x000f68000c1e1100 */
[----:B------:R-:W5:Y:S04]  /*04c0*/  LDG.E.U8 R29, desc[UR4][R4.64+0x8] ;  /* 0x00000804041d7981 */ /* 0x000f68000c1e1100 */
[----:B------:R-:W5:Y:S04]  /*04d0*/  LDG.E.U8 R10, desc[UR4][R4.64+0x9] ;  /* 0x00000904040a7981 */ /* 0x000f68000c1e1100 */
[----:B0-----:R-:W5:Y:S04]  /*04e0*/  LDG.E.U8 R11, desc[UR4][R4.64+0xa] ;  /* 0x00000a04040b7981 */ /* 0x001f68000c1e1100 */
[----:B-1----:R-:W5:Y:S04]  /*04f0*/  LDG.E.U8 R13, desc[UR4][R4.64+0xb] ;  /* 0x00000b04040d7981 */ /* 0x002f68000c1e1100 */
[----:B------:R-:W5:Y:S04]  /*0500*/  LDG.E.U8 R12, desc[UR4][R4.64+0xc] ;  /* 0x00000c04040c7981 */ /* 0x000f68000c1e1100 */
[----:B------:R-:W5:Y:S04]  /*0510*/  LDG.E.U8 R14, desc[UR4][R4.64+0xd] ;  /* 0x00000d04040e7981 */ /* 0x000f68000c1e1100 */
[----:B------:R-:W5:Y:S01]  /*0520*/  LDG.E.U8 R16, desc[UR4][R4.64+0xe] ;  /* 0x00000e0404107981 */ /* 0x000f62000c1e1100 */
[----:B------:R-:W-:-:S03]  /*0530*/  ISETP.GE.AND P1, PT, R8, -0xd, PT ;  /* 0xfffffff30800780c */ /* 0x000fc60003f26270 */
[----:B--2---:R0:W-:Y:S04]  /*0540*/  STG.E.U8 desc[UR4][R4.64], R15 ;  /* 0x0000000f04007986 */ /* 0x0041e8000c101104 */
[----:B---3--:R-:W-:Y:S04]  /*0550*/  STG.E.U8 desc[UR4][R4.64+0x1], R17 ;  /* 0x0000011104007986 */ /* 0x008fe8000c101104 */
[----:B----4-:R-:W-:Y:S01]  /*0560*/  STG.E.U8 desc[UR4][R4.64+0x2], R19 ;  /* 0x0000021304007986 */ /* 0x010fe2000c101104 */
[----:B0-----:R-:W-:-:S03]  /*0570*/  IADD3 R15, P2, PT, R4, 0x10, RZ ;  /* 0x00000010040f7810 */ /* 0x001fc60007f5e0ff */
[----:B-----5:R-:W-:Y:S02]  /*0580*/  STG.E.U8 desc[UR4][R4.64+0x3], R21 ;  /* 0x0000031504007986 */ /* 0x020fe4000c101104 */
[----:B------:R-:W-:Y:S02]  /*0590*/  IMAD.X R18, RZ, RZ, R5, P2 ;  /* 0x000000ffff127224 */ /* 0x000fe400010e0605 */
[----:B------:R-:W-:Y:S04]  /*05a0*/  STG.E.U8 desc[UR4][R4.64+0x4], R23 ;  /* 0x0000041704007986 */ /* 0x000fe8000c101104 */
        /* <DEDUP_REMOVED lines=8> */
[----:B------:R0:W-:Y:S02]  /*0630*/  STG.E.U8 desc[UR4][R4.64+0xd], R16 ;  /* 0x00000d1004007986 */ /* 0x0001e4000c101104 */
[----:B0-----:R-:W-:-:S02]  /*0640*/  IMAD.MOV.U32 R4, RZ, RZ, R15 ;  /* 0x000000ffff047224 */ /* 0x001fc400078e000f */
[----:B------:R-:W-:Y:S01]  /*0650*/  IMAD.MOV.U32 R5, RZ, RZ, R18 ;  /* 0x000000ffff057224 */ /* 0x000fe200078e0012 */
[----:B------:R-:W-:Y:S06]  /*0660*/  @!P1 BRA `(.L_x_200) ;  /* 0xfffffffc00649947 */ /* 0x000fec000383ffff */
.L_x_199:
[----:B------:R-:W-:Y:S05]  /*0670*/  BSYNC.RECONVERGENT B2 ;  /* 0x0000000000027941 */ /* 0x000fea0003800200 */
.L_x_198:
[----:B------:R-:W-:Y:S01]  /*0680*/  IADD3 R10, PT, PT, -R8, -0x1, RZ ;  /* 0xffffffff080a7810 */ /* 0x000fe20007ffe1ff */
[----:B------:R-:W-:Y:S03]  /*0690*/  BSSY.RECONVERGENT B2, `(.L_x_201) ;  /* 0x0000019000027945 */ /* 0x000fe60003800200 */
[----:B------:R-:W-:-:S13]  /*06a0*/  ISETP.GT.AND P1, PT, R10, 0x4, PT ;  /* 0x000000040a00780c */ /* 0x000fda0003f24270 */
[----:B------:R-:W-:Y:S05]  /*06b0*/  @!P1 BRA `(.L_x_202) ;  /* 0x0000000000589947 */ /* 0x000fea0003800000 */
[----:B------:R-:W2:Y:S04]  /*06c0*/  LDG.E.U8 R11, desc[UR4][R4.64+-0x1] ;  /* 0xffffff04040b7981 */ /* 0x000ea8000c1e1100 */
[----:B------:R-:W3:Y:S01]  /*06d0*/  LDG.E.U8 R13, desc[UR4][R4.64] ;  /* 0x00000004040d7981 */ /* 0x000ee2000c1e1100 */
[----:B------:R-:W-:-:S03]  /*06e0*/  IADD3 R10, P1, PT, R4, 0x8, RZ ;  /* 0x00000008040a7810 */ /* 0x000fc60007f3e0ff */
[----:B--2---:R0:W-:Y:S04]  /*06f0*/  STG.E.U8 desc[UR4][R4.64+-0x2], R11 ;  /* 0xfffffe0b04007986 */ /* 0x0041e8000c101104 */
[----:B---3--:R-:W-:Y:S04]  /*0700*/  STG.E.U8 desc[UR4][R4.64+-0x1], R13 ;  /* 0xffffff0d04007986 */ /* 0x008fe8000c101104 */
[----:B------:R-:W2:Y:S04]  /*0710*/  LDG.E.U8 R15, desc[UR4][R4.64+0x1] ;  /* 0x00000104040f7981 */ /* 0x000ea8000c1e1100 */
[----:B------:R-:W3:Y:S04]  /*0720*/  LDG.E.U8 R17, desc[UR4][R4.64+0x2] ;  /* 0x0000020404117981 */ /* 0x000ee8000c1e1100 */
[----:B------:R-:W4:Y:S04]  /*0730*/  LDG.E.U8 R19, desc[UR4][R4.64+0x3] ;  /* 0x0000030404137981 */ /* 0x000f28000c1e1100 */
[----:B------:R-:W5:Y:S04]  /*0740*/  LDG.E.U8 R21, desc[UR4][R4.64+0x4] ;  /* 0x0000040404157981 */ /* 0x000f68000c1e1100 */
[----:B------:R-:W5:Y:S04]  /*0750*/  LDG.E.U8 R23, desc[UR4][R4.64+0x5] ;  /* 0x0000050404177981 */ /* 0x000f68000c1e1100 */
[----:B------:R-:W5:Y:S01]  /*0760*/  LDG.E.U8 R25, desc[UR4][R4.64+0x6] ;  /* 0x0000060404197981 */ /* 0x000f62000c1e1100 */
[----:B0-----:R-:W-:Y:S01]  /*0770*/  IMAD.X R11, RZ, RZ, R5, P1 ;  /* 0x000000ffff0b7224 */ /* 0x001fe200008e0605 */
[----:B------:R-:W-:Y:S01]  /*0780*/  PLOP3.LUT P0, PT, PT, PT, PT, 0x8, 0x80 ;  /* 0x000000000080781c */ /* 0x000fe20003f0e170 */
[----:B------:R-:W-:Y:S01]  /*0790*/  VIADD R8, R8, 0x8 ;  /* 0x0000000808087836 */ /* 0x000fe20000000000 */
[----:B--2---:R-:W-:Y:S04]  /*07a0*/  STG.E.U8 desc[UR4][R4.64], R15 ;  /* 0x0000000f04007986 */ /* 0x004fe8000c101104 */
[----:B---3--:R-:W-:Y:S04]  /*07b0*/  STG.E.U8 desc[UR4][R4.64+0x1], R17 ;  /* 0x0000011104007986 */ /* 0x008fe8000c101104 */
[----:B----4-:R-:W-:Y:S04]  /*07c0*/  STG.E.U8 desc[UR4][R4.64+0x2], R19 ;  /* 0x0000021304007986 */ /* 0x010fe8000c101104 */
[----:B-----5:R-:W-:Y:S04]  /*07d0*/  STG.E.U8 desc[UR4][R4.64+0x3], R21 ;  /* 0x0000031504007986 */ /* 0x020fe8000c101104 */
[----:B------:R-:W-:Y:S04]  /*07e0*/  STG.E.U8 desc[UR4][R4.64+0x4], R23 ;  /* 0x0000041704007986 */ /* 0x000fe8000c101104 */
[----:B------:R0:W-:Y:S02]  /*07f0*/  STG.E.U8 desc[UR4][R4.64+0x5], R25 ;  /* 0x0000051904007986 */ /* 0x0001e4000c101104 */
[----:B0-----:R-:W-:-:S02]  /*0800*/  IMAD.MOV.U32 R4, RZ, RZ, R10 ;  /* 0x000000ffff047224 */ /* 0x001fc400078e000a */
[----:B------:R-:W-:-:S07]  /*0810*/  IMAD.MOV.U32 R5, RZ, RZ, R11 ;  /* 0x000000ffff057224 */ /* 0x000fce00078e000b */
.L_x_202:
[----:B------:R-:W-:Y:S05]  /*0820*/  BSYNC.RECONVERGENT B2 ;  /* 0x0000000000027941 */ /* 0x000fea0003800200 */
.L_x_201:
[----:B------:R-:W-:-:S13]  /*0830*/  ISETP.NE.OR P0, PT, R8, -0x1, P0 ;  /* 0xffffffff0800780c */ /* 0x000fda0000705670 */
[----:B------:R-:W-:Y:S05]  /*0840*/  @!P0 BREAK.RELIABLE B1 ;  /* 0x0000000000018942 */ /* 0x000fea0003800100 */
[----:B------:R-:W-:Y:S05]  /*0850*/  @!P0 BRA `(.L_x_192) ;  /* 0x0000000000408947 */ /* 0x000fea0003800000 */
.L_x_197:
[----:B------:R-:W-:Y:S05]  /*0860*/  BSYNC.RELIABLE B1 ;  /* 0x0000000000017941 */ /* 0x000fea0003800100 */
.L_x_196:
[----:B------:R-:W2:Y:S04]  /*0870*/  LDG.E.U8 R11, desc[UR4][R4.64+-0x1] ;  /* 0xffffff04040b7981 */ /* 0x000ea8000c1e1100 */
[----:B------:R-:W3:Y:S01]  /*0880*/  LDG.E.U8 R13, desc[UR4][R4.64] ;  /* 0x00000004040d7981 */ /* 0x000ee2000c1e1100 */
[----:B------:R-:W-:-:S05]  /*0890*/  VIADD R8, R8, 0x4 ;  /* 0x0000000408087836 */ /* 0x000fca0000000000 */
[----:B------:R-:W-:Y:S01]  /*08a0*/  ISETP.NE.AND P0, PT, R8, -0x1, PT ;  /* 0xffffffff0800780c */ /* 0x000fe20003f05270 */
[----:B--2---:R-:W-:Y:S04]  /*08b0*/  STG.E.U8 desc[UR4][R4.64+-0x2], R11 ;  /* 0xfffffe0b04007986 */ /* 0x004fe8000c101104 */
[----:B---3--:R-:W-:Y:S04]  /*08c0*/  STG.E.U8 desc[UR4][R4.64+-0x1], R13 ;  /* 0xffffff0d04007986 */ /* 0x008fe8000c101104 */
[----:B------:R-:W2:Y:S04]  /*08d0*/  LDG.E.U8 R15, desc[UR4][R4.64+0x1] ;  /* 0x00000104040f7981 */ /* 0x000ea8000c1e1100 */
[----:B------:R-:W3:Y:S01]  /*08e0*/  LDG.E.U8 R17, desc[UR4][R4.64+0x2] ;  /* 0x0000020404117981 */ /* 0x000ee2000c1e1100 */
[----:B------:R-:W-:-:S05]  /*08f0*/  IADD3 R10, P1, PT, R4, 0x4, RZ ;  /* 0x00000004040a7810 */ /* 0x000fca0007f3e0ff */
[----:B------:R-:W-:Y:S01]  /*0900*/  IMAD.X R19, RZ, RZ, R5, P1 ;  /* 0x000000ffff137224 */ /* 0x000fe200008e0605 */
[----:B--2---:R-:W-:Y:S04]  /*0910*/  STG.E.U8 desc[UR4][R4.64], R15 ;  /* 0x0000000f04007986 */ /* 0x004fe8000c101104 */
[----:B---3--:R0:W-:Y:S02]  /*0920*/  STG.E.U8 desc[UR4][R4.64+0x1], R17 ;  /* 0x0000011104007986 */ /* 0x0081e4000c101104 */
[----:B0-----:R-:W-:Y:S02]  /*0930*/  IMAD.MOV.U32 R4, RZ, RZ, R10 ;  /* 0x000000ffff047224 */ /* 0x001fe400078e000a */
[----:B------:R-:W-:Y:S01]  /*0940*/  IMAD.MOV.U32 R5, RZ, RZ, R19 ;  /* 0x000000ffff057224 */ /* 0x000fe200078e0013 */
[----:B------:R-:W-:Y:S06]  /*0950*/  @P0 BRA `(.L_x_196) ;  /* 0xfffffffc00c40947 */ /* 0x000fec000383ffff */
.L_x_192:
[----:B------:R-:W-:Y:S05]  /*0960*/  BSYNC.RECONVERGENT B0 ;  /* 0x0000000000007941 */ /* 0x000fea0003800200 */
.L_x_191:
[----:B------:R-:W-:Y:S05]  /*0970*/  WARPSYNC.ALL ;  /* 0x0000000000007948 */ /* 0x000fea0003800000 */
[----:B------:R-:W1:Y:S01]  /*0980*/  LDCU.64 UR6, c[0x0][0x380] ;  /* 0x00007000ff0677ac */ /* 0x000e620008000a00 */
[----:B0-----:R-:W-:Y:S01]  /*0990*/  SHF.R.S32.HI R5, RZ, 0x1f, R6 ;  /* 0x0000001fff057819 */ /* 0x001fe20000011406 */
[----:B------:R-:W-:Y:S01]  /*09a0*/  STG.E desc[UR4][R2.64], R7 ;  /* 0x0000000702007986 */ /* 0x000fe2000c101904 */
[----:B-1----:R-:W-:-:S04]  /*09b0*/  IADD3 R4, P0, P1, R6, UR6, R9 ;  /* 0x0000000606047c10 */ /* 0x002fc8000f91e009 */
[----:B------:R-:W-:-:S05]  /*09c0*/  IADD3.X R5, PT, PT, R5, UR7, R0, P0, P1 ;  /* 0x0000000705057c10 */ /* 0x000fca00087e2400 */
[----:B------:R-:W-:Y:S01]  /*09d0*/  STG.E.U8 desc[UR4][R4.64+-0x1], RZ ;  /* 0xffffffff04007986 */ /* 0x000fe2000c101104 */
[----:B------:R-:W-:Y:S05]  /*09e0*/  EXIT ;  /* 0x000000000000794d */ /* 0x000fea0003800000 */
.L_x_203:
        /* <DEDUP_REMOVED lines=9> */
.L_x_380:


//--------------------- .text.repeatWordKernel    --------------------------
	.section	.text.repeatWordKernel,"ax",@progbits
	.align	128
        .global         repeatWordKernel
        .type           repeatWordKernel,@function
        .size           repeatWordKernel,(.L_x_381 - repeatWordKernel)
        .other          repeatWordKernel,@"STO_CUDA_ENTRY STV_DEFAULT"
repeatWordKernel:
.text.repeatWordKernel:
        /* <DEDUP_REMOVED lines=11> */
[----:B------:R-:W3:Y:S01]  /*00b0*/  LDC R7, c[0x0][0x390] ;  /* 0x0000e400ff077b82 */ /* 0x000ee20000000800 */
[----:B0-----:R-:W-:-:S05]  /*00c0*/  IMAD.WIDE R2, R5, 0x4, R2 ;  /* 0x0000000405027825 */ /* 0x001fca00078e0202 */
[----:B-1----:R-:W3:Y:S01]  /*00d0*/  LDG.E R0, desc[UR4][R2.64] ;  /* 0x0000000402007981 */ /* 0x002ee2000c1e1900 */
[----:B------:R-:W-:Y:S01]  /*00e0*/  IMAD.SHL.U32 R5, R5, 0x20, RZ ;  /* 0x0000002005057824 */ /* 0x000fe200078e00ff */
[----:B------:R-:W-:Y:S04]  /*00f0*/  BSSY.RECONVERGENT B0, `(.L_x_204) ;  /* 0x0000024000007945 */ /* 0x000fe80003800200 */
[----:B--2---:R-:W-:-:S04]  /*0100*/  IADD3 R10, P1, PT, R5, UR6, RZ ;  /* 0x00000006050a7c10 */ /* 0x004fc8000ff3e0ff */
[----:B------:R-:W-:Y:S01]  /*0110*/  LEA.HI.X.SX32 R12, R5, UR7, 0x1, P1 ;  /* 0x00000007050c7c11 */ /* 0x000fe200088f0eff */
[----:B---3--:R-:W-:-:S05]  /*0120*/  IMAD R4, R0, R7, R0 ;  /* 0x0000000700047224 */ /* 0x008fca00078e0200 */
[----:B------:R-:W-:-:S04]  /*0130*/  VIMNMX R9, PT, PT, R4, 0x1f, PT ;  /* 0x0000001f04097848 */ /* 0x000fc80003fe0100 */
[----:B------:R-:W-:-:S04]  /*0140*/  ISETP.GE.AND P0, PT, R0, R9, PT ;  /* 0x000000090000720c */ /* 0x000fc80003f06270 */
[----:B------:R-:W-:-:S13]  /*0150*/  ISETP.LT.OR P0, PT, R7, 0x1, P0 ;  /* 0x000000010700780c */ /* 0x000fda0000701670 */
[----:B------:R-:W-:Y:S05]  /*0160*/  @P0 BRA `(.L_x_205) ;  /* 0x0000000000700947 */ /* 0x000fea0003800000 */
[----:B------:R-:W-:-:S07]  /*0170*/  IMAD.MOV.U32 R11, RZ, RZ, 0x1 ;  /* 0x00000001ff0b7424 */ /* 0x000fce00078e00ff */
.L_x_209:
[C---:B------:R-:W-:Y:S01]  /*0180*/  ISETP.GE.AND P0, PT, R0.reuse, 0x1, PT ;  /* 0x000000010000780c */ /* 0x040fe20003f06270 */
[----:B------:R-:W-:Y:S01]  /*0190*/  BSSY.RECONVERGENT B1, `(.L_x_206) ;  /* 0x0000013000017945 */ /* 0x000fe20003800200 */
[----:B------:R-:W-:-:S11]  /*01a0*/  IMAD R17, R0, R11, RZ ;  /* 0x0000000b00117224 */ /* 0x000fd600078e02ff */
[----:B0-----:R-:W-:Y:S05]  /*01b0*/  @!P0 BRA `(.L_x_207) ;  /* 0x0000000000408947 */ /* 0x001fea0003800000 */
[----:B------:R-:W-:Y:S02]  /*01c0*/  IMAD.MOV.U32 R13, RZ, RZ, RZ ;  /* 0x000000ffff0d7224 */ /* 0x000fe400078e00ff */
[----:B------:R-:W-:Y:S02]  /*01d0*/  IMAD.MOV.U32 R4, RZ, RZ, R10 ;  /* 0x000000ffff047224 */ /* 0x000fe400078e000a */
[----:B------:R-:W-:Y:S02]  /*01e0*/  IMAD.MOV.U32 R15, RZ, RZ, R12 ;  /* 0x000000ffff0f7224 */ /* 0x000fe400078e000c */
[----:B------:R-:W-:-:S07]  /*01f0*/  IMAD.MOV.U32 R8, RZ, RZ, R17 ;  /* 0x000000ffff087224 */ /* 0x000fce00078e0011 */
.L_x_208:
[----:B0-----:R-:W-:-:S06]  /*0200*/  MOV R5, R15 ;  /* 0x0000000f00057202 */ /* 0x001fcc0000000f00 */
[----:B------:R0:W2:Y:S01]  /*0210*/  LDG.E.U8 R5, desc[UR4][R4.64] ;  /* 0x0000000404057981 */ /* 0x0000a2000c1e1100 */
[----:B------:R-:W-:Y:S01]  /*0220*/  IADD3 R6, P0, PT, R17, R4, RZ ;  /* 0x0000000411067210 */ /* 0x000fe20007f1e0ff */
[----:B------:R-:W-:Y:S02]  /*0230*/  VIADD R13, R13, 0x1 ;  /* 0x000000010d0d7836 */ /* 0x000fe40000000000 */
[----:B------:R-:W-:Y:S02]  /*0240*/  VIADD R8, R8, 0x1 ;  /* 0x0000000108087836 */ /* 0x000fe40000000000 */
[----:B------:R-:W-:Y:S01]  /*0250*/  IMAD.X R7, RZ, RZ, R15, P0 ;  /* 0x000000ffff077224 */ /* 0x000fe200000e060f */
[----:B------:R-:W-:Y:S02]  /*0260*/  ISETP.GE.AND P0, PT, R13, R0, PT ;  /* 0x000000000d00720c */ /* 0x000fe40003f06270 */
[----:B------:R-:W-:Y:S02]  /*0270*/  ISETP.LT.AND P2, PT, R8, R9, PT ;  /* 0x000000090800720c */ /* 0x000fe40003f41270 */
[----:B0-----:R-:W-:-:S04]  /*0280*/  IADD3 R4, P1, PT, R4, 0x1, RZ ;  /* 0x0000000104047810 */ /* 0x001fc80007f3e0ff */
[----:B------:R-:W-:Y:S01]  /*0290*/  IADD3.X R15, PT, PT, RZ, R15, RZ, P1, !PT ;  /* 0x0000000fff0f7210 */ /* 0x000fe20000ffe4ff */
[----:B--2---:R0:W-:Y:S06]  /*02a0*/  STG.E.U8 desc[UR4][R6.64], R5 ;  /* 0x0000000506007986 */ /* 0x0041ec000c101104 */
[----:B------:R-:W-:Y:S05]  /*02b0*/  @!P0 BRA P2, `(.L_x_208) ;  /* 0xfffffffc00d08947 */ /* 0x000fea000103ffff */
.L_x_207:
[----:B------:R-:W-:Y:S05]  /*02c0*/  BSYNC.RECONVERGENT B1 ;  /* 0x0000000000017941 */ /* 0x000fea0003800200 */
.L_x_206:
[----:B------:R-:W1:Y:S01]  /*02d0*/  LDCU UR6, c[0x0][0x390] ;  /* 0x00007200ff0677ac */ /* 0x000e620008000800 */
[----:B------:R-:W-:-:S05]  /*02e0*/  IMAD.IADD R4, R0, 0x1, R17 ;  /* 0x0000000100047824 */ /* 0x000fca00078e0211 */
[----:B------:R-:W-:Y:S02]  /*02f0*/  ISETP.GE.AND P0, PT, R4, R9, PT ;  /* 0x000000090400720c */ /* 0x000fe40003f06270 */
[C---:B-1----:R-:W-:Y:S01]  /*0300*/  ISETP.LT.AND P1, PT, R11.reuse, UR6, PT ;  /* 0x000000060b007c0c */ /* 0x042fe2000bf21270 */
[----:B------:R-:W-:-:S12]  /*0310*/  VIADD R11, R11, 0x1 ;  /* 0x000000010b0b7836 */ /* 0x000fd80000000000 */
[----:B------:R-:W-:Y:S05]  /*0320*/  @!P0 BRA P1, `(.L_x_209) ;  /* 0xfffffffc00948947 */ /* 0x000fea000083ffff */
.L_x_205:
[----:B------:R-:W-:Y:S05]  /*0330*/  BSYNC.RECONVERGENT B0 ;  /* 0x0000000000007941 */ /* 0x000fea0003800200 */
.L_x_204:
[C---:B------:R-:W-:Y:S01]  /*0340*/  IADD3 R4, P0, PT, R9.reuse, R10, RZ ;  /* 0x0000000a09047210 */ /* 0x040fe20007f1e0ff */
[----:B------:R-:W-:Y:S03]  /*0350*/  STG.E desc[UR4][R2.64], R9 ;  /* 0x0000000902007986 */ /* 0x000fe6000c101904 */
[----:B0-----:R-:W-:-:S05]  /*0360*/  LEA.HI.X.SX32 R5, R9, R12, 0x1, P0 ;  /* 0x0000000c09057211 */ /* 0x001fca00000f0eff */
[----:B------:R-:W-:Y:S01]  /*0370*/  STG.E.U8 desc[UR4][R4.64], RZ ;  /* 0x000000ff04007986 */ /* 0x000fe2000c101104 */
[----:B------:R-:W-:Y:S05]  /*0380*/  EXIT ;  /* 0x000000000000794d */ /* 0x000fea0003800000 */
.L_x_210:
        /* <DEDUP_REMOVED lines=15> */
.L_x_381:


//--------------------- .text.togglePositionKernel --------------------------
	.section	.text.togglePositionKernel,"ax",@progbits
	.align	128
        .global         togglePositionKernel
        .type           togglePositionKernel,@function
        .size           togglePositionKernel,(.L_x_382 - togglePositionKernel)
        .other          togglePositionKernel,@"STO_CUDA_ENTRY STV_DEFAULT"
togglePositionKernel:
.text.togglePositionKernel:
        /* <DEDUP_REMOVED lines=35> */
.L_x_211:
        /* <DEDUP_REMOVED lines=13> */
.L_x_382:


//--------------------- .text.titleCaseKernel     --------------------------
	.section	.text.titleCaseKernel,"ax",@progbits
	.align	128
        .global         titleCaseKernel
        .type           titleCaseKernel,@function
        .size           titleCaseKernel,(.L_x_383 - titleCaseKernel)
        .other          titleCaseKernel,@"STO_CUDA_ENTRY STV_DEFAULT"
titleCaseKernel:
.text.titleCaseKernel:
        /* <DEDUP_REMOVED lines=11> */
[----:B-1----:R-:W2:Y:S01]  /*00b0*/  LDG.E R5, desc[UR4][R2.64] ;  /* 0x0000000402057981 */ /* 0x002ea2000c1e1900 */
[----:B------:R-:W-:Y:S01]  /*00c0*/  IMAD.SHL.U32 R0, R7, 0x20, RZ ;  /* 0x0000002007007824 */ /* 0x000fe200078e00ff */
[----:B------:R-:W-:Y:S04]  /*00d0*/  BSSY.RECONVERGENT B0, `(.L_x_212) ;  /* 0x000004c000007945 */ /* 0x000fe80003800200 */
[----:B------:R-:W-:Y:S02]  /*00e0*/  SHF.R.S32.HI R4, RZ, 0x1f, R0 ;  /* 0x0000001fff047819 */ /* 0x000fe40000011400 */
[----:B--2---:R-:W-:-:S13]  /*00f0*/  ISETP.GE.AND P0, PT, R5, 0x1, PT ;  /* 0x000000010500780c */ /* 0x004fda0003f06270 */
        /* <DEDUP_REMOVED lines=12> */
.L_x_216:
        /* <DEDUP_REMOVED lines=31> */
.L_x_215:
[----:B------:R-:W-:Y:S05]  /*03b0*/  BSYNC.RECONVERGENT B1 ;  /* 0x0000000000017941 */ /* 0x000fea0003800200 */
.L_x_214:
[----:B------:R-:W-:Y:S04]  /*03c0*/  BSSY.RECONVERGENT B1, `(.L_x_217) ;  /* 0x0000013000017945 */ /* 0x000fe80003800200 */
[----:B------:R-:W-:Y:S05]  /*03d0*/  @!P0 BRA `(.L_x_218) ;  /* 0x0000000000448947 */ /* 0x000fea0003800000 */
[----:B------:R-:W1:Y:S01]  /*03e0*/  LDCU.64 UR6, c[0x0][0x380] ;  /* 0x00007000ff0677ac */ /* 0x000e620008000a00 */
[----:B------:R-:W-:Y:S01]  /*03f0*/  IMAD.MOV R6, RZ, RZ, -R6 ;  /* 0x000000ffff067224 */ /* 0x000fe200078e0a06 */
[----:B-1----:R-:W-:-:S04]  /*0400*/  IADD3 R8, P0, P1, R0, UR6, R7 ;  /* 0x0000000600087c10 */ /* 0x002fc8000f91e007 */
[----:B0-----:R-:W-:-:S09]  /*0410*/  IADD3.X R9, PT, PT, R4, UR7, RZ, P0, P1 ;  /* 0x0000000704097c10 */ /* 0x001fd200087e24ff */
.L_x_219:
        /* <DEDUP_REMOVED lines=13> */
.L_x_218:
[----:B------:R-:W-:Y:S05]  /*04f0*/  BSYNC.RECONVERGENT B1 ;  /* 0x0000000000017941 */ /* 0x000fea0003800200 */
.L_x_217:
[----:B------:R-:W0:Y:S02]  /*0500*/  LDCU.64 UR6, c[0x0][0x380] ;  /* 0x00007000ff0677ac */ /* 0x000e240008000a00 */
[----:B01----:R-:W-:-:S04]  /*0510*/  IADD3 R2, P0, PT, R0, UR6, RZ ;  /* 0x0000000600027c10 */ /* 0x003fc8000ff1e0ff */
[----:B------:R-:W-:-:S05]  /*0520*/  IADD3.X R3, PT, PT, R4, UR7, RZ, P0, !PT ;  /* 0x0000000704037c10 */ /* 0x000fca00087fe4ff */
[----:B------:R-:W2:Y:S02]  /*0530*/  LDG.E.U8 R6, desc[UR4][R2.64] ;  /* 0x0000000402067981 */ /* 0x000ea4000c1e1100 */
[----:B--2---:R-:W-:-:S05]  /*0540*/  VIADD R7, R6, 0xffffff9f ;  /* 0xffffff9f06077836 */ /* 0x004fca0000000000 */
[----:B------:R-:W-:-:S04]  /*0550*/  LOP3.LUT R7, R7, 0xff, RZ, 0xc0, !PT ;  /* 0x000000ff07077812 */ /* 0x000fc800078ec0ff */
[----:B------:R-:W-:-:S13]  /*0560*/  ISETP.GT.U32.AND P0, PT, R7, 0x19, PT ;  /* 0x000000190700780c */ /* 0x000fda0003f04070 */
[----:B------:R-:W-:-:S05]  /*0570*/  @!P0 VIADD R7, R6, 0xffffffe0 ;  /* 0xffffffe006078836 */ /* 0x000fca0000000000 */
[----:B------:R0:W-:Y:S02]  /*0580*/  @!P0 STG.E.U8 desc[UR4][R2.64], R7 ;  /* 0x0000000702008986 */ /* 0x0001e4000c101104 */
.L_x_213:
[----:B------:R-:W-:Y:S05]  /*0590*/  BSYNC.RECONVERGENT B0 ;  /* 0x0000000000007941 */ /* 0x000fea0003800200 */
.L_x_212:
[----:B------:R-:W-:-:S13]  /*05a0*/  ISETP.GE.AND P0, PT, R5, 0x2, PT ;  /* 0x000000020500780c */ /* 0x000fda0003f06270 */
[----:B------:R-:W-:Y:S05]  /*05b0*/  @!P0 EXIT ;  /* 0x000000000000894d */ /* 0x000fea0003800000 */
[----:B0-----:R-:W-:Y:S01]  /*05c0*/  VIADD R2, R5, 0xfffffffe ;  /* 0xfffffffe05027836 */ /* 0x001fe20000000000 */
[----:B------:R-:W-:Y:S01]  /*05d0*/  BSSY.RECONVERGENT B1, `(.L_x_220) ;  /* 0x000004b000017945 */ /* 0x000fe20003800200 */
[----:B------:R-:W-:-:S03]  /*05e0*/  IMAD.MOV.U32 R6, RZ, RZ, 0x1 ;  /* 0x00000001ff067424 */ /* 0x000fc600078e00ff */
[----:B------:R-:W-:Y:S01]  /*05f0*/  ISETP.GE.U32.AND P0, PT, R2, 0x3, PT ;  /* 0x000000030200780c */ /* 0x000fe20003f06070 */
[----:B------:R-:W-:-:S05]  /*0600*/  VIADD R2, R5, 0xffffffff ;  /* 0xffffffff05027836 */ /* 0x000fca0000000000 */
[----:B------:R-:W-:-:S07]  /*0610*/  LOP3.LUT R5, R2, 0x3, RZ, 0xc0, !PT ;  /* 0x0000000302057812 */ /* 0x000fce00078ec0ff */
[----:B------:R-:W-:Y:S05]  /*0620*/  @!P0 BRA `(.L_x_221) ;  /* 0x0000000400148947 */ /* 0x000fea0003800000 */
[----:B------:R-:W0:Y:S01]  /*0630*/  LDCU.64 UR6, c[0x0][0x380] ;  /* 0x00007000ff0677ac */ /* 0x000e220008000a00 */
[----:B------:R-:W-:Y:S01]  /*0640*/  LOP3.LUT R2, R2, 0xfffffffc, RZ, 0xc0, !PT ;  /* 0xfffffffc02027812 */ /* 0x000fe200078ec0ff */
[----:B------:R-:W-:Y:S01]  /*0650*/  BSSY.RECONVERGENT B0, `(.L_x_222) ;  /* 0x0000041000007945 */ /* 0x000fe20003800200 */
[----:B------:R-:W-:-:S03]  /*0660*/  IMAD.MOV.U32 R6, RZ, RZ, RZ ;  /* 0x000000ffff067224 */ /* 0x000fc600078e00ff */
[----:B------:R-:W-:Y:S01]  /*0670*/  IMAD.MOV R7, RZ, RZ, -R2 ;  /* 0x000000ffff077224 */ /* 0x000fe200078e0a02 */
[----:B0-----:R-:W-:-:S04]  /*0680*/  IADD3.X R8, P0, P1, R0, UR6, RZ, PT, PT ;  /* 0x0000000600087c10 */ /* 0x001fc8000b90e4ff */
[----:B------:R-:W-:-:S09]  /*0690*/  IADD3.X R3, PT, PT, R4, UR7, RZ, P0, P1 ;  /* 0x0000000704037c10 */ /* 0x000fd200087e24ff */
.L_x_234:
[----:B------:R-:W-:-:S05]  /*06a0*/  IMAD.MOV.U32 R2, RZ, RZ, R8 ;  /* 0x000000ffff027224 */ /* 0x000fca00078e0008 */
[----:B------:R-:W2:Y:S01]  /*06b0*/  LDG.E.U8 R8, desc[UR4][R2.64+-0x2] ;  /* 0xfffffe0402087981 */ /* 0x000ea2000c1e1100 */
[----:B------:R-:W-:Y:S01]  /*06c0*/  VIADD R7, R7, 0x4 ;  /* 0x0000000407077836 */ /* 0x000fe20000000000 */
[----:B------:R-:W-:Y:S04]  /*06d0*/  BSSY.RECONVERGENT B2, `(.L_x_223) ;  /* 0x000000d000027945 */ /* 0x000fe80003800200 */
[----:B------:R-:W-:Y:S02]  /*06e0*/  ISETP.NE.AND P0, PT, R7, RZ, PT ;  /* 0x000000ff0700720c */ /* 0x000fe40003f05270 */
[----:B--2---:R-:W-:-:S13]  /*06f0*/  ISETP.NE.AND P1, PT, R8, 0x20, PT ;  /* 0x000000200800780c */ /* 0x004fda0003f25270 */
[----:B------:R-:W-:Y:S05]  /*0700*/  @!P1 BRA `(.L_x_224) ;  /* 0x0000000000089947 */ /* 0x000fea0003800000 */
[----:B------:R0:W5:Y:S01]  /*0710*/  LDG.E.U8 R8, desc[UR4][R2.64+-0x1] ;  /* 0xffffff0402087981 */ /* 0x000162000c1e1100 */
[----:B------:R-:W-:Y:S05]  /*0720*/  BRA `(.L_x_225) ;  /* 0x00000000001c7947 */ /* 0x000fea0003800000 */
.L_x_224:
[----:B------:R-:W2:Y:S02]  /*0730*/  LDG.E.U8 R8, desc[UR4][R2.64+-0x1] ;  /* 0xffffff0402087981 */ /* 0x000ea4000c1e1100 */
[----:B--2---:R-:W-:-:S05]  /*0740*/  VIADD R9, R8, 0xffffff9f ;  /* 0xffffff9f08097836 */ /* 0x004fca0000000000 */
[----:B------:R-:W-:-:S04]  /*0750*/  LOP3.LUT R9, R9, 0xff, RZ, 0xc0, !PT ;  /* 0x000000ff09097812 */ /* 0x000fc800078ec0ff */
[----:B------:R-:W-:-:S13]  /*0760*/  ISETP.GT.U32.AND P1, PT, R9, 0x19, PT ;  /* 0x000000190900780c */ /* 0x000fda0003f24070 */
[----:B------:R-:W-:-:S05]  /*0770*/  @!P1 VIADD R9, R8, 0xffffffe0 ;  /* 0xffffffe008099836 */ /* 0x000fca0000000000 */
[----:B------:R1:W-:Y:S01]  /*0780*/  @!P1 STG.E.U8 desc[UR4][R2.64+-0x1], R9 ;  /* 0xffffff0902009986 */ /* 0x0003e2000c101104 */
[----:B------:R-:W-:-:S07]  /*0790*/  @!P1 PRMT R8, R9, 0x7610, R8 ;  /* 0x0000761009089816 */ /* 0x000fce0000000008 */
.L_x_225:
[----:B------:R-:W-:Y:S05]  /*07a0*/  BSYNC.RECONVERGENT B2 ;  /* 0x0000000000027941 */ /* 0x000fea0003800200 */
.L_x_223:
[----:B-----5:R-:W-:Y:S01]  /*07b0*/  LOP3.LUT R8, R8, 0xff, RZ, 0xc0, !PT ;  /* 0x000000ff08087812 */ /* 0x020fe200078ec0ff */
[----:B------:R-:W-:Y:S03]  /*07c0*/  BSSY.RECONVERGENT B2, `(.L_x_226) ;  /* 0x000000c000027945 */ /* 0x000fe60003800200 */
[----:B------:R-:W-:-:S13]  /*07d0*/  ISETP.NE.AND P1, PT, R8, 0x20, PT ;  /* 0x000000200800780c */ /* 0x000fda0003f25270 */
[----:B------:R-:W-:Y:S05]  /*07e0*/  @!P1 BRA `(.L_x_227) ;  /* 0x0000000000089947 */ /* 0x000fea0003800000 */
[----:B------:R2:W5:Y:S01]  /*07f0*/  LDG.E.U8 R8, desc[UR4][R2.64] ;  /* 0x0000000402087981 */ /* 0x000562000c1e1100 */
[----:B------:R-:W-:Y:S05]  /*0800*/  BRA `(.L_x_228) ;  /* 0x00000000001c7947 */ /* 0x000fea0003800000 */
.L_x_227:
[----:B------:R-:W1:Y:S02]  /*0810*/  LDG.E.U8 R8, desc[UR4][R2.64] ;  /* 0x0000000402087981 */ /* 0x000e64000c1e1100 */
[----:B-1----:R-:W-:-:S05]  /*0820*/  VIADD R9, R8, 0xffffff9f ;  /* 0xffffff9f08097836 */ /* 0x002fca0000000000 */
[----:B------:R-:W-:-:S04]  /*0830*/  LOP3.LUT R9, R9, 0xff, RZ, 0xc0, !PT ;  /* 0x000000ff09097812 */ /* 0x000fc800078ec0ff */
[----:B------:R-:W-:-:S13]  /*0840*/  ISETP.GT.U32.AND P1, PT, R9, 0x19, PT ;  /* 0x000000190900780c */ /* 0x000fda0003f24070 */
[----:B------:R-:W-:-:S05]  /*0850*/  @!P1 VIADD R9, R8, 0xffffffe0 ;  /* 0xffffffe008099836 */ /* 0x000fca0000000000 */
[----:B------:R3:W-:Y:S01]  /*0860*/  @!P1 STG.E.U8 desc[UR4][R2.64], R9 ;  /* 0x0000000902009986 */ /* 0x0007e2000c101104 */
[----:B------:R-:W-:-:S07]  /*0870*/  @!P1 PRMT R8, R9, 0x7610, R8 ;  /* 0x0000761009089816 */ /* 0x000fce0000000008 */
.L_x_228:
[----:B------:R-:W-:Y:S05]  /*0880*/  BSYNC.RECONVERGENT B2 ;  /* 0x0000000000027941 */ /* 0x000fea0003800200 */
.L_x_226:
[----:B-----5:R-:W-:Y:S01]  /*0890*/  LOP3.LUT R8, R8, 0xff, RZ, 0xc0, !PT ;  /* 0x000000ff08087812 */ /* 0x020fe200078ec0ff */
[----:B------:R-:W-:Y:S03]  /*08a0*/  BSSY.RECONVERGENT B2, `(.L_x_229) ;  /* 0x000000c000027945 */ /* 0x000fe60003800200 */
[----:B------:R-:W-:-:S13]  /*08b0*/  ISETP.NE.AND P1, PT, R8, 0x20, PT ;  /* 0x000000200800780c */ /* 0x000fda0003f25270 */
[----:B------:R-:W-:Y:S05]  /*08c0*/  @!P1 BRA `(.L_x_230) ;  /* 0x0000000000089947 */ /* 0x000fea0003800000 */
[----:B------:R4:W5:Y:S01]  /*08d0*/  LDG.E.U8 R8, desc[UR4][R2.64+0x1] ;  /* 0x0000010402087981 */ /* 0x000962000c1e1100 */
[----:B------:R-:W-:Y:S05]  /*08e0*/  BRA `(.L_x_231) ;  /* 0x00000000001c7947 */ /* 0x000fea0003800000 */
.L_x_230:
[----:B------:R-:W1:Y:S02]  /*08f0*/  LDG.E.U8 R8, desc[UR4][R2.64+0x1] ;  /* 0x0000010402087981 */ /* 0x000e64000c1e1100 */
[----:B-1-3--:R-:W-:-:S05]  /*0900*/  VIADD R9, R8, 0xffffff9f ;  /* 0xffffff9f08097836 */ /* 0x00afca0000000000 */
[----:B------:R-:W-:-:S04]  /*0910*/  LOP3.LUT R9, R9, 0xff, RZ, 0xc0, !PT ;  /* 0x000000ff09097812 */ /* 0x000fc800078ec0ff */
[----:B------:R-:W-:-:S13]  /*0920*/  ISETP.GT.U32.AND P1, PT, R9, 0x19, PT ;  /* 0x000000190900780c */ /* 0x000fda0003f24070 */
[----:B------:R-:W-:-:S05]  /*0930*/  @!P1 VIADD R9, R8, 0xffffffe0 ;  /* 0xffffffe008099836 */ /* 0x000fca0000000000 */
[----:B------:R1:W-:Y:S01]  /*0940*/  @!P1 STG.E.U8 desc[UR4][R2.64+0x1], R9 ;  /* 0x0000010902009986 */ /* 0x0003e2000c101104 */
[----:B------:R-:W-:-:S07]  /*0950*/  @!P1 PRMT R8, R9, 0x7610, R8 ;  /* 0x0000761009089816 */ /* 0x000fce0000000008 */
.L_x_231:
[----:B------:R-:W-:Y:S05]  /*0960*/  BSYNC.RECONVERGENT B2 ;  /* 0x0000000000027941 */ /* 0x000fea0003800200 */
.L_x_229:
[----:B-----5:R-:W-:Y:S01]  /*0970*/  LOP3.LUT R8, R8, 0xff, RZ, 0xc0, !PT ;  /* 0x000000ff08087812 */ /* 0x020fe200078ec0ff */
[----:B------:R-:W-:Y:S03]  /*0980*/  BSSY.RECONVERGENT B2, `(.L_x_232) ;  /* 0x0000009000027945 */ /* 0x000fe60003800200 */
[----:B------:R-:W-:-:S13]  /*0990*/  ISETP.NE.AND P1, PT, R8, 0x20, PT ;  /* 0x000000200800780c */ /* 0x000fda0003f25270 */
[----:B------:R-:W-:Y:S05]  /*09a0*/  @P1 BRA `(.L_x_233) ;  /* 0x0000000000181947 */ /* 0x000fea0003800000 */
[----:B-1-3--:R-:W3:Y:S02]  /*09b0*/  LDG.E.U8 R9, desc[UR4][R2.64+0x2] ;  /* 0x0000020402097981 */ /* 0x00aee4000c1e1100 */
[----:B---3--:R-:W-:-:S05]  /*09c0*/  VIADD R8, R9, 0xffffff9f ;  /* 0xffffff9f09087836 */ /* 0x008fca0000000000 */
[----:B------:R-:W-:-:S04]  /*09d0*/  LOP3.LUT R8, R8, 0xff, RZ, 0xc0, !PT ;  /* 0x000000ff08087812 */ /* 0x000fc800078ec0ff */
[----:B------:R-:W-:-:S13]  /*09e0*/  ISETP.GT.U32.AND P1, PT, R8, 0x19, PT ;  /* 0x000000190800780c */ /* 0x000fda0003f24070 */
[----:B------:R-:W-:-:S05]  /*09f0*/  @!P1 VIADD R9, R9, 0xffffffe0 ;  /* 0xffffffe009099836 */ /* 0x000fca0000000000 */
[----:B------:R1:W-:Y:S02]  /*0a00*/  @!P1 STG.E.U8 desc[UR4][R2.64+0x2], R9 ;  /* 0x0000020902009986 */ /* 0x0003e4000c101104 */
.L_x_233:
[----:B------:R-:W-:Y:S05]  /*0a10*/  BSYNC.RECONVERGENT B2 ;  /* 0x0000000000027941 */ /* 0x000fea0003800200 */
.L_x_232:
[----:B------:R-:W-:Y:S01]  /*0a20*/  IADD3 R8, P1, PT, R2, 0x4, RZ ;  /* 0x0000000402087810 */ /* 0x000fe20007f3e0ff */
[----:B------:R-:W-:-:S04]  /*0a30*/  VIADD R6, R6, 0x4 ;  /* 0x0000000406067836 */ /* 0x000fc80000000000 */
[----:B01234-:R-:W-:Y:S01]  /*0a40*/  IMAD.X R3, RZ, RZ, R3, P1 ;  /* 0x000000ffff037224 */ /* 0x01ffe200008e0603 */
[----:B------:R-:W-:Y:S07]  /*0a50*/  @P0 BRA `(.L_x_234) ;  /* 0xfffffffc00100947 */ /* 0x000fee000383ffff */
[----:B------:R-:W-:Y:S05]  /*0a60*/  BSYNC.RECONVERGENT B0 ;  /* 0x0000000000007941 */ /* 0x000fea0003800200 */
.L_x_222:
[----:B------:R-:W-:-:S07]  /*0a70*/  VIADD R6, R6, 0x1 ;  /* 0x0000000106067836 */ /* 0x000fce0000000000 */
.L_x_221:
[----:B------:R-:W-:Y:S05]  /*0a80*/  BSYNC.RECONVERGENT B1 ;  /* 0x0000000000017941 */ /* 0x000fea0003800200 */
.L_x_220:
[----:B------:R-:W-:-:S13]  /*0a90*/  ISETP.NE.AND P0, PT, R5, RZ, PT ;  /* 0x000000ff0500720c */ /* 0x000fda0003f05270 */
[----:B------:R-:W-:Y:S05]  /*0aa0*/  @!P0 EXIT ;  /* 0x000000000000894d */ /* 0x000fea0003800000 */
[----:B------:R-:W0:Y:S01]  /*0ab0*/  LDCU.64 UR6, c[0x0][0x380] ;  /* 0x00007000ff0677ac */ /* 0x000e220008000a00 */
[----:B------:R-:W-:Y:S01]  /*0ac0*/  IMAD.MOV R5, RZ, RZ, -R5 ;  /* 0x000000ffff057224 */ /* 0x000fe200078e0a05 */
[----:B0-----:R-:W-:-:S04]  /*0ad0*/  IADD3 R11, P1, PT, R0, UR6, RZ ;  /* 0x00000006000b7c10 */ /* 0x001fc8000ff3e0ff */
[----:B------:R-:W-:Y:S02]  /*0ae0*/  IADD3 R8, P0, PT, R6, R11, RZ ;  /* 0x0000000b06087210 */ /* 0x000fe40007f1e0ff */
[----:B------:R-:W-:-:S05]  /*0af0*/  IADD3.X R13, PT, PT, R4, UR7, RZ, P1, !PT ;  /* 0x00000007040d7c10 */ /* 0x000fca0008ffe4ff */
[----:B------:R-:W-:-:S07]  /*0b00*/  IMAD.X R9, RZ, RZ, R13, P0 ;  /* 0x000000ffff097224 */ /* 0x000fce00000e060d */
.L_x_237:
[----:B0-----:R-:W-:-:S04]  /*0b10*/  IADD3 R2, P0, PT, R6, R11, RZ ;  /* 0x0000000b06027210 */ /* 0x001fc80007f1e0ff */
[----:B------:R-:W-:-:S05]  /*0b20*/  LEA.HI.X.SX32 R3, R6, R13, 0x1, P0 ;  /* 0x0000000d06037211 */ /* 0x000fca00000f0eff */
[----:B------:R0:W2:Y:S01]  /*0b30*/  LDG.E.U8 R0, desc[UR4][R2.64+-0x1] ;  /* 0xffffff0402007981 */ /* 0x0000a2000c1e1100 */
[----:B------:R-:W-:Y:S01]  /*0b40*/  VIADD R5, R5, 0x1 ;  /* 0x0000000105057836 */ /* 0x000fe20000000000 */
[----:B------:R-:W-:Y:S04]  /*0b50*/  BSSY.RECONVERGENT B0, `(.L_x_235) ;  /* 0x000000d000007945 */ /* 0x000fe80003800200 */
[----:B------:R-:W-:Y:S01]  /*0b60*/  ISETP.NE.AND P2, PT, R5, RZ, PT ;  /* 0x000000ff0500720c */ /* 0x000fe20003f45270 */
[----:B0-----:R-:W-:Y:S02]  /*0b70*/  IMAD.MOV.U32 R2, RZ, RZ, R8 ;  /* 0x000000ffff027224 */ /* 0x001fe400078e0008 */
[----:B------:R-:W-:-:S03]  /*0b80*/  IMAD.MOV.U32 R3, RZ, RZ, R9 ;  /* 0x000000ffff037224 */ /* 0x000fc600078e0009 */
[----:B------:R-:W-:Y:S02]  /*0b90*/  IADD3 R8, P1, PT, R2, 0x1, RZ ;  /* 0x0000000102087810 */ /* 0x000fe40007f3e0ff */
[----:B--2---:R-:W-:-:S13]  /*0ba0*/  ISETP.NE.AND P0, PT, R0, 0x20, PT ;  /* 0x000000200000780c */ /* 0x004fda0003f05270 */
[----:B------:R-:W-:Y:S05]  /*0bb0*/  @P0 BRA `(.L_x_236) ;  /* 0x0000000000180947 */ /* 0x000fea0003800000 */
[----:B------:R-:W2:Y:S02]  /*0bc0*/  LDG.E.U8 R7, desc[UR4][R2.64] ;  /* 0x0000000402077981 */ /* 0x000ea4000c1e1100 */
[----:B--2---:R-:W-:-:S05]  /*0bd0*/  VIADD R0, R7, 0xffffff9f ;  /* 0xffffff9f07007836 */ /* 0x004fca0000000000 */
[----:B------:R-:W-:-:S04]  /*0be0*/  LOP3.LUT R0, R0, 0xff, RZ, 0xc0, !PT ;  /* 0x000000ff00007812 */ /* 0x000fc800078ec0ff */
[----:B------:R-:W-:-:S13]  /*0bf0*/  ISETP.GT.U32.AND P0, PT, R0, 0x19, PT ;  /* 0x000000190000780c */ /* 0x000fda0003f04070 */
[----:B------:R-:W-:-:S05]  /*0c00*/  @!P0 VIADD R7, R7, 0xffffffe0 ;  /* 0xffffffe007078836 */ /* 0x000fca0000000000 */
[----:B------:R0:W-:Y:S02]  /*0c10*/  @!P0 STG.E.U8 desc[UR4][R2.64], R7 ;  /* 0x0000000702008986 */ /* 0x0001e4000c101104 */
.L_x_236:
[----:B------:R-:W-:Y:S05]  /*0c20*/  BSYNC.RECONVERGENT B0 ;  /* 0x0000000000007941 */ /* 0x000fea0003800200 */
.L_x_235:
[----:B------:R-:W-:Y:S02]  /*0c30*/  IMAD.X R9, RZ, RZ, R3, P1 ;  /* 0x000000ffff097224 */ /* 0x000fe400008e0603 */
[----:B------:R-:W-:Y:S01]  /*0c40*/  VIADD R6, R6, 0x1 ;  /* 0x0000000106067836 */ /* 0x000fe20000000000 */
[----:B------:R-:W-:Y:S06]  /*0c50*/  @P2 BRA `(.L_x_237) ;  /* 0xfffffffc00ac2947 */ /* 0x000fec000383ffff */
[----:B------:R-:W-:Y:S05]  /*0c60*/  EXIT ;  /* 0x000000000000794d */ /* 0x000fea0003800000 */
.L_x_238:
        /* <DEDUP_REMOVED lines=9> */
.L_x_383:


//--------------------- .text.deleteLastKernel    --------------------------
	.section	.text.deleteLastKernel,"ax",@progbits
	.align	128
        .global         deleteLastKernel
        .type           deleteLastKernel,@function
        .size           deleteLastKernel,(.L_x_384 - deleteLastKernel)
        .other          deleteLastKernel,@"STO_CUDA_ENTRY STV_DEFAULT"
deleteLastKernel:
.text.deleteLastKernel:
        /* <DEDUP_REMOVED lines=15> */
[----:B------:R-:W-:Y:S02]  /*00f0*/  IMAD.SHL.U32 R5, R5, 0x20, RZ ;  /* 0x0000002005057824 */ /* 0x000fe400078e00ff */
[----:B------:R-:W-:-:S03]  /*0100*/  VIADD R0, R0, 0xffffffff ;  /* 0xffffffff00007836 */ /* 0x000fc60000000000 */
[--C-:B------:R-:W-:Y:S02]  /*0110*/  SHF.R.S32.HI R6, RZ, 0x1f, R5.reuse ;  /* 0x0000001fff067819 */ /* 0x100fe40000011405 */
[----:B------:R-:W-:Y:S01]  /*0120*/  STG.E desc[UR4][R2.64], R0 ;  /* 0x0000000002007986 */ /* 0x000fe2000c101904 */
[----:B0-----:R-:W-:-:S04]  /*0130*/  IADD3 R4, P0, P1, R0, UR6, R5 ;  /* 0x0000000600047c10 */ /* 0x001fc8000f91e005 */
[----:B------:R-:W-:-:S05]  /*0140*/  IADD3.X R5, PT, PT, RZ, UR7, R6, P0, P1 ;  /* 0x00000007ff057c10 */ /* 0x000fca00087e2406 */
[----:B------:R-:W-:Y:S01]  /*0150*/  STG.E.U8 desc[UR4][R4.64], RZ ;  /* 0x000000ff04007986 */ /* 0x000fe2000c101104 */
[----:B------:R-:W-:Y:S05]  /*0160*/  EXIT ;  /* 0x000000000000794d */ /* 0x000fea0003800000 */
.L_x_239:
        /* <DEDUP_REMOVED lines=9> */
.L_x_384:


//--------------------- .text.deleteFirstKernel   --------------------------
	.section	.text.deleteFirstKernel,"ax",@progbits
	.align	128
        .global         deleteFirstKernel
        .type           deleteFirstKernel,@function
        .size           deleteFirstKernel,(.L_x_385 - deleteFirstKernel)
        .other          deleteFirstKernel,@"STO_CUDA_ENTRY STV_DEFAULT"
deleteFirstKernel:
.text.deleteFirstKernel:
        /* <DEDUP_REMOVED lines=14> */
[C---:B------:R-:W-:Y:S01]  /*00e0*/  ISETP.NE.AND P0, PT, R4.reuse, 0x1, PT ;  /* 0x000000010400780c */ /* 0x040fe20003f05270 */
[----:B------:R-:W-:Y:S01]  /*00f0*/  IMAD.SHL.U32 R0, R5, 0x20, RZ ;  /* 0x0000002005007824 */ /* 0x000fe200078e00ff */
[----:B------:R-:W-:Y:S01]  /*0100*/  BSSY.RECONVERGENT B2, `(.L_x_240) ;  /* 0x0000080000027945 */ /* 0x000fe20003800200 */
[----:B------:R-:W-:-:S03]  /*0110*/  VIADD R7, R4, 0xffffffff ;  /* 0xffffffff04077836 */ /* 0x000fc60000000000 */
[----:B------:R-:W-:-:S07]  /*0120*/  SHF.R.S32.HI R10, RZ, 0x1f, R0 ;  /* 0x0000001fff0a7819 */ /* 0x000fce0000011400 */
[----:B------:R-:W-:Y:S05]  /*0130*/  @!P0 BRA `(.L_x_241) ;  /* 0x0000000400f08947 */ /* 0x000fea0003800000 */
[----:B------:R-:W-:Y:S01]  /*0140*/  VIADD R4, R4, 0xfffffffe ;  /* 0xfffffffe04047836 */ /* 0x000fe20000000000 */
[----:B------:R-:W-:Y:S01]  /*0150*/  BSSY.RECONVERGENT B1, `(.L_x_242) ;  /* 0x0000069000017945 */ /* 0x000fe20003800200 */
[----:B------:R-:W-:Y:S01]  /*0160*/  LOP3.LUT R6, R7, 0x3, RZ, 0xc0, !PT ;  /* 0x0000000307067812 */ /* 0x000fe200078ec0ff */
[----:B------:R-:W-:Y:S02]  /*0170*/  IMAD.MOV.U32 R9, RZ, RZ, RZ ;  /* 0x000000ffff097224 */ /* 0x000fe400078e00ff */
[----:B------:R-:W-:-:S13]  /*0180*/  ISETP.GE.U32.AND P0, PT, R4, 0x3, PT ;  /* 0x000000030400780c */ /* 0x000fda0003f06070 */
[----:B------:R-:W-:Y:S05]  /*0190*/  @!P0 BRA `(.L_x_243) ;  /* 0x0000000400908947 */ /* 0x000fea0003800000 */
[----:B------:R-:W0:Y:S01]  /*01a0*/  LDCU.64 UR6, c[0x0][0x380] ;  /* 0x00007000ff0677ac */ /* 0x000e220008000a00 */
[----:B------:R-:W-:Y:S01]  /*01b0*/  LOP3.LUT R9, R7, 0xfffffffc, RZ, 0xc0, !PT ;  /* 0xfffffffc07097812 */ /* 0x000fe200078ec0ff */
[----:B------:R-:W-:Y:S04]  /*01c0*/  BSSY.RELIABLE B0, `(.L_x_244) ;  /* 0x0000052000007945 */ /* 0x000fe80003800100 */
[----:B------:R-:W-:-:S05]  /*01d0*/  IMAD.MOV R8, RZ, RZ, -R9 ;  /* 0x000000ffff087224 */ /* 0x000fca00078e0a09 */
[----:B------:R-:W-:Y:S02]  /*01e0*/  ISETP.GE.AND P0, PT, R8, RZ, PT ;  /* 0x000000ff0800720c */ /* 0x000fe40003f06270 */
[----:B0-----:R-:W-:-:S04]  /*01f0*/  IADD3.X R4, P1, P2, R0, UR6, RZ, PT, PT ;  /* 0x0000000600047c10 */ /* 0x001fc8000ba2e4ff */
[----:B------:R-:W-:-:S07]  /*0200*/  IADD3.X R5, PT, PT, R10, UR7, RZ, P1, P2 ;  /* 0x000000070a057c10 */ /* 0x000fce0008fe44ff */
[----:B------:R-:W-:Y:S05]  /*0210*/  @P0 BRA `(.L_x_245) ;  /* 0x0000000400300947 */ /* 0x000fea0003800000 */
[----:B------:R-:W-:Y:S01]  /*0220*/  IMAD.MOV R11, RZ, RZ, -R8 ;  /* 0x000000ffff0b7224 */ /* 0x000fe200078e0a08 */
[----:B------:R-:W-:Y:S01]  /*0230*/  BSSY.RECONVERGENT B3, `(.L_x_246) ;  /* 0x000002c000037945 */ /* 0x000fe20003800200 */
[----:B------:R-:W-:-:S03]  /*0240*/  PLOP3.LUT P0, PT, PT, PT, PT, 0x80, 0x8 ;  /* 0x000000000008781c */ /* 0x000fc60003f0f070 */
[----:B------:R-:W-:-:S13]  /*0250*/  ISETP.GT.AND P1, PT, R11, 0xc, PT ;  /* 0x0000000c0b00780c */ /* 0x000fda0003f24270 */
[----:B------:R-:W-:Y:S05]  /*0260*/  @!P1 BRA `(.L_x_247) ;  /* 0x0000000000a09947 */ /* 0x000fea0003800000 */
[----:B------:R-:W-:-:S13]  /*0270*/  PLOP3.LUT P0, PT, PT, PT, PT, 0x8, 0x80 ;  /* 0x000000000080781c */ /* 0x000fda0003f0e170 */
.L_x_248:
        /* <DEDUP_REMOVED lines=39> */
.L_x_247:
[----:B------:R-:W-:Y:S05]  /*04f0*/  BSYNC.RECONVERGENT B3 ;  /* 0x0000000000037941 */ /* 0x000fea0003800200 */
.L_x_246:
[----:B------:R-:W-:Y:S01]  /*0500*/  IMAD.MOV R11, RZ, RZ, -R8 ;  /* 0x000000ffff0b7224 */ /* 0x000fe200078e0a08 */
[----:B------:R-:W-:Y:S04]  /*0510*/  BSSY.RECONVERGENT B3, `(.L_x_249) ;  /* 0x0000019000037945 */ /* 0x000fe80003800200 */
[----:B------:R-:W-:-:S13]  /*0520*/  ISETP.GT.AND P1, PT, R11, 0x4, PT ;  /* 0x000000040b00780c */ /* 0x000fda0003f24270 */
[----:B------:R-:W-:Y:S05]  /*0530*/  @!P1 BRA `(.L_x_250) ;  /* 0x0000000000589947 */ /* 0x000fea0003800000 */
[----:B------:R-:W2:Y:S04]  /*0540*/  LDG.E.U8 R11, desc[UR4][R4.64+-0x1] ;  /* 0xffffff04040b7981 */ /* 0x000ea8000c1e1100 */
[----:B------:R-:W3:Y:S04]  /*0550*/  LDG.E.U8 R13, desc[UR4][R4.64] ;  /* 0x00000004040d7981 */ /* 0x000ee8000c1e1100 */
        /* <DEDUP_REMOVED lines=8> */
[----:B0-----:R-:W-:Y:S01]  /*05e0*/  IADD3 R11, P1, PT, R4, 0x8, RZ ;  /* 0x00000008040b7810 */ /* 0x001fe20007f3e0ff */
[----:B------:R-:W-:Y:S01]  /*05f0*/  VIADD R8, R8, 0x8 ;  /* 0x0000000808087836 */ /* 0x000fe20000000000 */
[----:B------:R-:W-:-:S03]  /*0600*/  PLOP3.LUT P0, PT, PT, PT, PT, 0x8, 0x80 ;  /* 0x000000000080781c */ /* 0x000fc60003f0e170 */
[----:B------:R-:W-:Y:S01]  /*0610*/  IMAD.X R12, RZ, RZ, R5, P1 ;  /* 0x000000ffff0c7224 */ /* 0x000fe200008e0605 */
        /* <DEDUP_REMOVED lines=8> */
.L_x_250:
[----:B------:R-:W-:Y:S05]  /*06a0*/  BSYNC.RECONVERGENT B3 ;  /* 0x0000000000037941 */ /* 0x000fea0003800200 */
.L_x_249:
[----:B------:R-:W-:-:S13]  /*06b0*/  ISETP.NE.OR P0, PT, R8, RZ, P0 ;  /* 0x000000ff0800720c */ /* 0x000fda0000705670 */
[----:B------:R-:W-:Y:S05]  /*06c0*/  @!P0 BREAK.RELIABLE B0 ;  /* 0x0000000000008942 */ /* 0x000fea0003800100 */
[----:B------:R-:W-:Y:S05]  /*06d0*/  @!P0 BRA `(.L_x_243) ;  /* 0x0000000000408947 */ /* 0x000fea0003800000 */
.L_x_245:
[----:B------:R-:W-:Y:S05]  /*06e0*/  BSYNC.RELIABLE B0 ;  /* 0x0000000000007941 */ /* 0x000fea0003800100 */
.L_x_244:
[----:B------:R-:W2:Y:S04]  /*06f0*/  LDG.E.U8 R11, desc[UR4][R4.64+-0x1] ;  /* 0xffffff04040b7981 */ /* 0x000ea8000c1e1100 */
[----:B------:R-:W3:Y:S01]  /*0700*/  LDG.E.U8 R13, desc[UR4][R4.64] ;  /* 0x00000004040d7981 */ /* 0x000ee2000c1e1100 */
[----:B------:R-:W-:-:S05]  /*0710*/  VIADD R8, R8, 0x4 ;  /* 0x0000000408087836 */ /* 0x000fca0000000000 */
[----:B------:R-:W-:Y:S01]  /*0720*/  ISETP.NE.AND P0, PT, R8, RZ, PT ;  /* 0x000000ff0800720c */ /* 0x000fe20003f05270 */
        /* <DEDUP_REMOVED lines=11> */
.L_x_243:
[----:B------:R-:W-:Y:S05]  /*07e0*/  BSYNC.RECONVERGENT B1 ;  /* 0x0000000000017941 */ /* 0x000fea0003800200 */
.L_x_242:
[----:B------:R-:W-:-:S13]  /*07f0*/  ISETP.NE.AND P0, PT, R6, RZ, PT ;  /* 0x000000ff0600720c */ /* 0x000fda0003f05270 */
[----:B------:R-:W-:Y:S05]  /*0800*/  @!P0 BRA `(.L_x_241) ;  /* 0x00000000003c8947 */ /* 0x000fea0003800000 */
[----:B------:R-:W0:Y:S01]  /*0810*/  LDCU.64 UR6, c[0x0][0x380] ;  /* 0x00007000ff0677ac */ /* 0x000e220008000a00 */
[----:B------:R-:W-:Y:S01]  /*0820*/  IMAD.MOV R6, RZ, RZ, -R6 ;  /* 0x000000ffff067224 */ /* 0x000fe200078e0a06 */
[----:B0-----:R-:W-:-:S04]  /*0830*/  IADD3 R8, P0, P1, R0, UR6, R9 ;  /* 0x0000000600087c10 */ /* 0x001fc8000f91e009 */
[----:B------:R-:W-:Y:S02]  /*0840*/  IADD3 R8, P2, PT, R8, 0x1, RZ ;  /* 0x0000000108087810 */ /* 0x000fe40007f5e0ff */
[----:B------:R-:W-:-:S05]  /*0850*/  IADD3.X R11, PT, PT, R10, UR7, RZ, P0, P1 ;  /* 0x000000070a0b7c10 */ /* 0x000fca00087e24ff */
[----:B------:R-:W-:-:S07]  /*0860*/  IMAD.X R11, RZ, RZ, R11, P2 ;  /* 0x000000ffff0b7224 */ /* 0x000fce00010e060b */
.L_x_251:
        /* <DEDUP_REMOVED lines=9> */
.L_x_241:
[----:B------:R-:W-:Y:S05]  /*0900*/  BSYNC.RECONVERGENT B2 ;  /* 0x0000000000027941 */ /* 0x000fea0003800200 */
.L_x_240:
[----:B------:R-:W-:Y:S05]  /*0910*/  WARPSYNC.ALL ;  /* 0x0000000000007948 */ /* 0x000fea0003800000 */
[----:B------:R-:W0:Y:S01]  /*0920*/  LDCU.64 UR6, c[0x0][0x380] ;  /* 0x00007000ff0677ac */ /* 0x000e220008000a00 */
[----:B------:R-:W-:Y:S01]  /*0930*/  STG.E desc[UR4][R2.64], R7 ;  /* 0x0000000702007986 */ /* 0x000fe2000c101904 */
[----:B0-----:R-:W-:-:S04]  /*0940*/  IADD3 R4, P0, P1, R7, UR6, R0 ;  /* 0x0000000607047c10 */ /* 0x001fc8000f91e000 */
[----:B------:R-:W-:-:S05]  /*0950*/  IADD3.X R5, PT, PT, RZ, UR7, R10, P0, P1 ;  /* 0x00000007ff057c10 */ /* 0x000fca00087e240a */
[----:B------:R-:W-:Y:S01]  /*0960*/  STG.E.U8 desc[UR4][R4.64], RZ ;  /* 0x000000ff04007986 */ /* 0x000fe2000c101104 */
[----:B------:R-:W-:Y:S05]  /*0970*/  EXIT ;  /* 0x000000000000794d */ /* 0x000fea0003800000 */
.L_x_252:
        /* <DEDUP_REMOVED lines=16> */
.L_x_385:


//--------------------- .text.rotateRightKernel   --------------------------
	.section	.text.rotateRightKernel,"ax",@progbits
	.align	128
        .global         rotateRightKernel
        .type           rotateRightKernel,@function
        .size           rotateRightKernel,(.L_x_386 - rotateRightKernel)
        .other          rotateRightKernel,@"STO_CUDA_ENTRY STV_DEFAULT"
rotateRightKernel:
.text.rotateRightKernel:
        /* <DEDUP_REMOVED lines=17> */
[----:B------:R-:W-:Y:S02]  /*0110*/  SHF.R.S32.HI R12, RZ, 0x1f, R10 ;  /* 0x0000001fff0c7819 */ /* 0x000fe4000001140a */
[----:B0-----:R-:W-:-:S04]  /*0120*/  IADD3 R2, P0, PT, R10, UR6, RZ ;  /* 0x000000060a027c10 */ /* 0x001fc8000ff1e0ff */
[----:B------:R-:W-:Y:S02]  /*0130*/  IADD3.X R3, PT, PT, R12, UR7, RZ, P0, !PT ;  /* 0x000000070c037c10 */ /* 0x000fe400087fe4ff */
[----:B------:R-:W-:-:S05]  /*0140*/  IADD3 R4, P0, PT, R7, R2, RZ ;  /* 0x0000000207047210 */ /* 0x000fca0007f1e0ff */
[----:B------:R-:W-:-:S06]  /*0150*/  IMAD.X R5, RZ, RZ, R3, P0 ;  /* 0x000000ffff057224 */ /* 0x000fcc00000e0603 */
[----:B------:R0:W5:Y:S01]  /*0160*/  LDG.E.U8 R5, desc[UR4][R4.64] ;  /* 0x0000000404057981 */ /* 0x000162000c1e1100 */
[----:B------:R-:W-:Y:S01]  /*0170*/  LOP3.LUT R6, R0, 0x3, RZ, 0xc0, !PT ;  /* 0x0000000300067812 */ /* 0x000fe200078ec0ff */
[----:B------:R-:W-:Y:S03]  /*0180*/  BSSY.RECONVERGENT B0, `(.L_x_253) ;  /* 0x0000015000007945 */ /* 0x000fe60003800200 */
[----:B------:R-:W-:Y:S01]  /*0190*/  ISETP.NE.AND P0, PT, R6, 0x1, PT ;  /* 0x000000010600780c */ /* 0x000fe20003f05270 */
[----:B------:R-:W-:-:S12]  /*01a0*/  IMAD.MOV.U32 R6, RZ, RZ, R0 ;  /* 0x000000ffff067224 */ /* 0x000fd800078e0000 */
[----:B0-----:R-:W-:Y:S05]  /*01b0*/  @!P0 BRA `(.L_x_254) ;  /* 0x0000000000448947 */ /* 0x001fea0003800000 */
[----:B------:R-:W-:Y:S01]  /*01c0*/  LOP3.LUT R4, R7, 0x3, RZ, 0xc0, !PT ;  /* 0x0000000307047812 */ /* 0x000fe200078ec0ff */
[----:B------:R-:W-:Y:S01]  /*01d0*/  BSSY.RECONVERGENT B1, `(.L_x_254) ;  /* 0x000000f000017945 */ /* 0x000fe20003800200 */
[----:B------:R-:W-:-:S03]  /*01e0*/  IMAD.MOV.U32 R11, RZ, RZ, R7 ;  /* 0x000000ffff0b7224 */ /* 0x000fc600078e0007 */
[----:B------:R-:W-:-:S07]  /*01f0*/  IMAD.MOV R4, RZ, RZ, -R4 ;  /* 0x000000ffff047224 */ /* 0x000fce00078e0a04 */
.L_x_255:
[----:B------:R-:W-:-:S05]  /*0200*/  VIADD R13, R11, 0xffffffff ;  /* 0xffffffff0b0d7836 */ /* 0x000fca0000000000 */
[----:B------:R-:W-:-:S05]  /*0210*/  IADD3 R6, P0, PT, R13, R2, RZ ;  /* 0x000000020d067210 */ /* 0x000fca0007f1e0ff */
[----:B0-----:R-:W-:-:S06]  /*0220*/  IMAD.X R7, RZ, RZ, R3, P0 ;  /* 0x000000ffff077224 */ /* 0x001fcc00000e0603 */
[----:B------:R0:W2:Y:S01]  /*0230*/  LDG.E.U8 R7, desc[UR4][R6.64] ;  /* 0x0000000406077981 */ /* 0x0000a2000c1e1100 */
[----:B------:R-:W-:Y:S01]  /*0240*/  IADD3 R8, P0, PT, R11, R2, RZ ;  /* 0x000000020b087210 */ /* 0x000fe20007f1e0ff */
[----:B------:R-:W-:-:S04]  /*0250*/  VIADD R4, R4, 0x1 ;  /* 0x0000000104047836 */ /* 0x000fc80000000000 */
[----:B------:R-:W-:Y:S01]  /*0260*/  IMAD.X R9, RZ, RZ, R3, P0 ;  /* 0x000000ffff097224 */ /* 0x000fe200000e0603 */
[----:B------:R-:W-:Y:S01]  /*0270*/  ISETP.NE.AND P0, PT, R4, RZ, PT ;  /* 0x000000ff0400720c */ /* 0x000fe20003f05270 */
[----:B0-----:R-:W-:Y:S02]  /*0280*/  IMAD.MOV.U32 R6, RZ, RZ, R11 ;  /* 0x000000ffff067224 */ /* 0x001fe400078e000b */
[----:B------:R-:W-:Y:S01]  /*0290*/  IMAD.MOV.U32 R11, RZ, RZ, R13 ;  /* 0x000000ffff0b7224 */ /* 0x000fe200078e000d */
[----:B--2---:R0:W-:Y:S09]  /*02a0*/  STG.E.U8 desc[UR4][R8.64], R7 ;  /* 0x0000000708007986 */ /* 0x0041f2000c101104 */
[----:B------:R-:W-:Y:S05]  /*02b0*/  @P0 BRA `(.L_x_255) ;  /* 0xfffffffc00d00947 */ /* 0x000fea000383ffff */
[----:B------:R-:W-:Y:S05]  /*02c0*/  BSYNC.RECONVERGENT B1 ;  /* 0x0000000000017941 */ /* 0x000fea0003800200 */
.L_x_254:
[----:B------:R-:W-:Y:S05]  /*02d0*/  BSYNC.RECONVERGENT B0 ;  /* 0x0000000000007941 */ /* 0x000fea0003800200 */
.L_x_253:
[----:B------:R-:W-:Y:S01]  /*02e0*/  IADD3 R0, PT, PT, R0, -0x2, RZ ;  /* 0xfffffffe00007810 */ /* 0x000fe20007ffe0ff */
[----:B------:R-:W-:Y:S03]  /*02f0*/  BSSY.RECONVERGENT B0, `(.L_x_256) ;  /* 0x0000024000007945 */ /* 0x000fe60003800200 */
[----:B------:R-:W-:-:S13]  /*0300*/  ISETP.GE.U32.AND P0, PT, R0, 0x3, PT ;  /* 0x000000030000780c */ /* 0x000fda0003f06070 */
[----:B------:R-:W-:Y:S05]  /*0310*/  @!P0 BRA `(.L_x_257) ;  /* 0x0000000000848947 */ /* 0x000fea0003800000 */
[C---:B0-----:R-:W-:Y:S02]  /*0320*/  VIADD R7, R6.reuse, 0xfffffffe ;  /* 0xfffffffe06077836 */ /* 0x041fe40000000000 */
[C---:B------:R-:W-:Y:S02]  /*0330*/  VIADD R9, R6.reuse, 0xffffffff ;  /* 0xffffffff06097836 */ /* 0x040fe40000000000 */
[----:B------:R-:W-:Y:S01]  /*0340*/  VIADD R0, R6, 0x4 ;  /* 0x0000000406007836 */ /* 0x000fe20000000000 */
[C---:B------:R-:W-:Y:S02]  /*0350*/  IADD3 R16, P0, P1, R10.reuse, UR6, R7 ;  /* 0x000000060a107c10 */ /* 0x040fe4000f91e007 */
[----:B------:R-:W-:Y:S02]  /*0360*/  IADD3 R4, P2, P3, R10, UR6, R9 ;  /* 0x000000060a047c10 */ /* 0x000fe4000fb5e009 */
[C---:B------:R-:W-:Y:S02]  /*0370*/  IADD3.X R7, PT, PT, R12.reuse, UR7, RZ, P0, P1 ;  /* 0x000000070c077c10 */ /* 0x040fe400087e24ff */
[----:B------:R-:W-:-:S09]  /*0380*/  IADD3.X R13, PT, PT, R12, UR7, RZ, P2, P3 ;  /* 0x000000070c0d7c10 */ /* 0x000fd200097e64ff */
.L_x_258:
[----:B------:R-:W-:-:S05]  /*0390*/  IMAD.MOV.U32 R6, RZ, RZ, R16 ;  /* 0x000000ffff067224 */ /* 0x000fca00078e0010 */
[----:B------:R-:W2:Y:S01]  /*03a0*/  LDG.E.U8 R17, desc[UR4][R6.64] ;  /* 0x0000000406117981 */ /* 0x000ea2000c1e1100 */
[----:B-1----:R-:W-:Y:S01]  /*03b0*/  VIADD R9, R0, 0xfffffff9 ;  /* 0xfffffff900097836 */ /* 0x002fe20000000000 */
[----:B------:R-:W-:-:S04]  /*03c0*/  MOV R12, R4 ;  /* 0x00000004000c7202 */ /* 0x000fc80000000f00 */
        /* <DEDUP_REMOVED lines=15> */
[----:B------:R-:W-:Y:S02]  /*04c0*/  IADD3 R4, P2, PT, R4, -0x4, RZ ;  /* 0xfffffffc04047810 */ /* 0x000fe40007f5e0ff */
[----:B------:R-:W-:-:S02]  /*04d0*/  IADD3 R16, P1, PT, R6, -0x4, RZ ;  /* 0xfffffffc06107810 */ /* 0x000fc40007f3e0ff */
[----:B------:R-:W-:Y:S02]  /*04e0*/  ISETP.GT.AND P0, PT, R0, 0x5, PT ;  /* 0x000000050000780c */ /* 0x000fe40003f04270 */
[----:B0-----:R-:W-:Y:S02]  /*04f0*/  IADD3.X R7, PT, PT, R7, -0x1, RZ, P1, !PT ;  /* 0xffffffff07077810 */ /* 0x001fe40000ffe4ff */
[----:B------:R-:W-:Y:S01]  /*0500*/  IADD3.X R13, PT, PT, R13, -0x1, RZ, P2, !PT ;  /* 0xffffffff0d0d7810 */ /* 0x000fe200017fe4ff */
[----:B--2---:R1:W-:Y:S08]  /*0510*/  STG.E.U8 desc[UR4][R10.64], R15 ;  /* 0x0000000f0a007986 */ /* 0x0043f0000c101104 */
[----:B------:R-:W-:Y:S05]  /*0520*/  @P0 BRA `(.L_x_258) ;  /* 0xfffffffc00980947 */ /* 0x000fea000383ffff */
.L_x_257:
[----:B------:R-:W-:Y:S05]  /*0530*/  BSYNC.RECONVERGENT B0 ;  /* 0x0000000000007941 */ /* 0x000fea0003800200 */
.L_x_256:
[----:B-----5:R-:W-:Y:S01]  /*0540*/  STG.E.U8 desc[UR4][R2.64], R5 ;  /* 0x0000000502007986 */ /* 0x020fe2000c101104 */
[----:B------:R-:W-:Y:S05]  /*0550*/  EXIT ;  /* 0x000000000000794d */ /* 0x000fea0003800000 */
.L_x_259:
        /* <DEDUP_REMOVED lines=10> */
.L_x_386:


//--------------------- .text.rotateLeftKernel    --------------------------
	.section	.text.rotateLeftKernel,"ax",@progbits
	.align	128
        .global         rotateLeftKernel
        .type           rotateLeftKernel,@function
        .size           rotateLeftKernel,(.L_x_387 - rotateLeftKernel)
        .other          rotateLeftKernel,@"STO_CUDA_ENTRY STV_DEFAULT"
rotateLeftKernel:
.text.rotateLeftKernel:
        /* <DEDUP_REMOVED lines=15> */
[----:B------:R-:W-:-:S05]  /*00f0*/  IMAD.SHL.U32 R6, R5, 0x20, RZ ;  /* 0x0000002005067824 */ /* 0x000fca00078e00ff */
[----:B------:R-:W-:Y:S02]  /*0100*/  SHF.R.S32.HI R7, RZ, 0x1f, R6 ;  /* 0x0000001fff077819 */ /* 0x000fe40000011406 */
[----:B0-----:R-:W-:-:S04]  /*0110*/  IADD3 R2, P0, PT, R6, UR6, RZ ;  /* 0x0000000606027c10 */ /* 0x001fc8000ff1e0ff */
[----:B------:R-:W-:-:S05]  /*0120*/  IADD3.X R3, PT, PT, R7, UR7, RZ, P0, !PT ;  /* 0x0000000707037c10 */ /* 0x000fca00087fe4ff */
[----:B------:R0:W5:Y:S01]  /*0130*/  LDG.E.U8 R0, desc[UR4][R2.64] ;  /* 0x0000000402007981 */ /* 0x000162000c1e1100 */
[C---:B------:R-:W-:Y:S01]  /*0140*/  VIADD R4, R11.reuse, 0xfffffffe ;  /* 0xfffffffe0b047836 */ /* 0x040fe20000000000 */
[----:B------:R-:W-:Y:S01]  /*0150*/  BSSY.RECONVERGENT B1, `(.L_x_260) ;  /* 0x0000069000017945 */ /* 0x000fe20003800200 */
[----:B------:R-:W-:Y:S02]  /*0160*/  VIADD R11, R11, 0xffffffff ;  /* 0xffffffff0b0b7836 */ /* 0x000fe40000000000 */
[----:B------:R-:W-:Y:S01]  /*0170*/  IMAD.MOV.U32 R9, RZ, RZ, RZ ;  /* 0x000000ffff097224 */ /* 0x000fe200078e00ff */
[----:B------:R-:W-:Y:S02]  /*0180*/  ISETP.GE.U32.AND P0, PT, R4, 0x3, PT ;  /* 0x000000030400780c */ /* 0x000fe40003f06070 */
[----:B------:R-:W-:-:S11]  /*0190*/  LOP3.LUT R8, R11, 0x3, RZ, 0xc0, !PT ;  /* 0x000000030b087812 */ /* 0x000fd600078ec0ff */
[----:B0-----:R-:W-:Y:S05]  /*01a0*/  @!P0 BRA `(.L_x_261) ;  /* 0x00000004008c8947 */ /* 0x001fea0003800000 */
[----:B------:R-:W-:Y:S01]  /*01b0*/  LOP3.LUT R9, R11, 0xfffffffc, RZ, 0xc0, !PT ;  /* 0xfffffffc0b097812 */ /* 0x000fe200078ec0ff */
[----:B------:R-:W-:Y:S01]  /*01c0*/  BSSY.RELIABLE B0, `(.L_x_262) ;  /* 0x0000052000007945 */ /* 0x000fe20003800100 */
[----:B------:R-:W-:-:S03]  /*01d0*/  IADD3 R4, P1, PT, R2, 0x2, RZ ;  /* 0x0000000202047810 */ /* 0x000fc60007f3e0ff */
[----:B------:R-:W-:Y:S02]  /*01e0*/  IMAD.MOV R10, RZ, RZ, -R9 ;  /* 0x000000ffff0a7224 */ /* 0x000fe400078e0a09 */
[----:B------:R-:W-:-:S03]  /*01f0*/  IMAD.X R5, RZ, RZ, R3, P1 ;  /* 0x000000ffff057224 */ /* 0x000fc600008e0603 */
        /* <DEDUP_REMOVED lines=8> */
.L_x_266:
        /* <DEDUP_REMOVED lines=8> */
[----:B------:R-:W4:Y:S04]  /*0300*/  LDG.E.U8 R23, desc[UR4][R4.64+0x4] ;  /* 0x0000040404177981 */ /* 0x000f28000c1e1100 */
[----:B------:R-:W4:Y:S04]  /*0310*/  LDG.E.U8 R25, desc[UR4][R4.64+0x5] ;  /* 0x0000050404197981 */ /* 0x000f28000c1e1100 */
[----:B------:R-:W4:Y:S04]  /*0320*/  LDG.E.U8 R27, desc[UR4][R4.64+0x6] ;  /* 0x00000604041b7981 */ /* 0x000f28000c1e1100 */
[----:B------:R-:W4:Y:S04]  /*0330*/  LDG.E.U8 R29, desc[UR4][R4.64+0x7] ;  /* 0x00000704041d7981 */ /* 0x000f28000c1e1100 */
[----:B------:R-:W4:Y:S04]  /*0340*/  LDG.E.U8 R12, desc[UR4][R4.64+0x8] ;  /* 0x00000804040c7981 */ /* 0x000f28000c1e1100 */
[----:B------:R-:W4:Y:S04]  /*0350*/  LDG.E.U8 R14, desc[UR4][R4.64+0x9] ;  /* 0x00000904040e7981 */ /* 0x000f28000c1e1100 */
[----:B0-----:R-:W4:Y:S04]  /*0360*/  LDG.E.U8 R13, desc[UR4][R4.64+0xa] ;  /* 0x00000a04040d7981 */ /* 0x001f28000c1e1100 */
[----:B-1----:R-:W4:Y:S04]  /*0370*/  LDG.E.U8 R15, desc[UR4][R4.64+0xb] ;  /* 0x00000b04040f7981 */ /* 0x002f28000c1e1100 */
[----:B------:R-:W4:Y:S04]  /*0380*/  LDG.E.U8 R16, desc[UR4][R4.64+0xc] ;  /* 0x00000c0404107981 */ /* 0x000f28000c1e1100 */
[----:B------:R-:W4:Y:S04]  /*0390*/  LDG.E.U8 R18, desc[UR4][R4.64+0xd] ;  /* 0x00000d0404127981 */ /* 0x000f28000c1e1100 */
[----:B------:R-:W4:Y:S01]  /*03a0*/  LDG.E.U8 R20, desc[UR4][R4.64+0xe] ;  /* 0x00000e0404147981 */ /* 0x000f22000c1e1100 */
[----:B------:R-:W-:-:S03]  /*03b0*/  ISETP.GE.AND P1, PT, R10, -0xc, PT ;  /* 0xfffffff40a00780c */ /* 0x000fc60003f26270 */
[----:B--2---:R0:W-:Y:S04]  /*03c0*/  STG.E.U8 desc[UR4][R4.64], R17 ;  /* 0x0000001104007986 */ /* 0x0041e8000c101104 */
[----:B---3--:R-:W-:Y:S04]  /*03d0*/  STG.E.U8 desc[UR4][R4.64+0x1], R19 ;  /* 0x0000011304007986 */ /* 0x008fe8000c101104 */
[----:B----4-:R-:W-:Y:S01]  /*03e0*/  STG.E.U8 desc[UR4][R4.64+0x2], R21 ;  /* 0x0000021504007986 */ /* 0x010fe2000c101104 */
[----:B0-----:R-:W-:-:S03]  /*03f0*/  IADD3 R17, P2, PT, R4, 0x10, RZ ;  /* 0x0000001004117810 */ /* 0x001fc60007f5e0ff */
[----:B------:R-:W-:Y:S02]  /*0400*/  STG.E.U8 desc[UR4][R4.64+0x3], R23 ;  /* 0x0000031704007986 */ /* 0x000fe4000c101104 */
        /* <DEDUP_REMOVED lines=14> */
.L_x_265:
[----:B------:R-:W-:Y:S05]  /*04f0*/  BSYNC.RECONVERGENT B2 ;  /* 0x0000000000027941 */ /* 0x000fea0003800200 */
.L_x_264:
[----:B------:R-:W-:Y:S01]  /*0500*/  IMAD.MOV R12, RZ, RZ, -R10 ;  /* 0x000000ffff0c7224 */ /* 0x000fe200078e0a0a */
[----:B------:R-:W-:Y:S04]  /*0510*/  BSSY.RECONVERGENT B2, `(.L_x_267) ;  /* 0x0000019000027945 */ /* 0x000fe80003800200 */
        /* <DEDUP_REMOVED lines=10> */
[----:B------:R-:W4:Y:S04]  /*05c0*/  LDG.E.U8 R23, desc[UR4][R4.64+0x4] ;  /* 0x0000040404177981 */ /* 0x000f28000c1e1100 */
[----:B------:R-:W4:Y:S04]  /*05d0*/  LDG.E.U8 R25, desc[UR4][R4.64+0x5] ;  /* 0x0000050404197981 */ /* 0x000f28000c1e1100 */
[----:B------:R-:W4:Y:S01]  /*05e0*/  LDG.E.U8 R27, desc[UR4][R4.64+0x6] ;  /* 0x00000604041b7981 */ /* 0x000f22000c1e1100 */
[----:B0-----:R-:W-:Y:S01]  /*05f0*/  IMAD.X R13, RZ, RZ, R5, P1 ;  /* 0x000000ffff0d7224 */ /* 0x001fe200008e0605 */
[----:B------:R-:W-:-:S02]  /*0600*/  PLOP3.LUT P0, PT, PT, PT, PT, 0x8, 0x80 ;  /* 0x000000000080781c */ /* 0x000fc40003f0e170 */
[----:B------:R-:W-:Y:S01]  /*0610*/  IADD3 R10, PT, PT, R10, 0x8, RZ ;  /* 0x000000080a0a7810 */ /* 0x000fe20007ffe0ff */
[----:B--2---:R-:W-:Y:S04]  /*0620*/  STG.E.U8 desc[UR4][R4.64], R17 ;  /* 0x0000001104007986 */ /* 0x004fe8000c101104 */
[----:B---3--:R-:W-:Y:S04]  /*0630*/  STG.E.U8 desc[UR4][R4.64+0x1], R19 ;  /* 0x0000011304007986 */ /* 0x008fe8000c101104 */
[----:B----4-:R-:W-:Y:S04]  /*0640*/  STG.E.U8 desc[UR4][R4.64+0x2], R21 ;  /* 0x0000021504007986 */ /* 0x010fe8000c101104 */
[----:B------:R-:W-:Y:S04]  /*0650*/  STG.E.U8 desc[UR4][R4.64+0x3], R23 ;  /* 0x0000031704007986 */ /* 0x000fe8000c101104 */
[----:B------:R-:W-:Y:S04]  /*0660*/  STG.E.U8 desc[UR4][R4.64+0x4], R25 ;  /* 0x0000041904007986 */ /* 0x000fe8000c101104 */
[----:B------:R0:W-:Y:S02]  /*0670*/  STG.E.U8 desc[UR4][R4.64+0x5], R27 ;  /* 0x0000051b04007986 */ /* 0x0001e4000c101104 */
[----:B0-----:R-:W-:-:S02]  /*0680*/  IMAD.MOV.U32 R4, RZ, RZ, R12 ;  /* 0x000000ffff047224 */ /* 0x001fc400078e000c */
[----:B------:R-:W-:-:S07]  /*0690*/  IMAD.MOV.U32 R5, RZ, RZ, R13 ;  /* 0x000000ffff057224 */ /* 0x000fce00078e000d */
.L_x_268:
[----:B------:R-:W-:Y:S05]  /*06a0*/  BSYNC.RECONVERGENT B2 ;  /* 0x0000000000027941 */ /* 0x000fea0003800200 */
.L_x_267:
[----:B------:R-:W-:-:S13]  /*06b0*/  ISETP.NE.OR P0, PT, R10, RZ, P0 ;  /* 0x000000ff0a00720c */ /* 0x000fda0000705670 */
[----:B------:R-:W-:Y:S05]  /*06c0*/  @!P0 BREAK.RELIABLE B0 ;  /* 0x0000000000008942 */ /* 0x000fea0003800100 */
[----:B------:R-:W-:Y:S05]  /*06d0*/  @!P0 BRA `(.L_x_261) ;  /* 0x0000000000408947 */ /* 0x000fea0003800000 */
.L_x_263:
[----:B------:R-:W-:Y:S05]  /*06e0*/  BSYNC.RELIABLE B0 ;  /* 0x0000000000007941 */ /* 0x000fea0003800100 */
.L_x_262:
        /* <DEDUP_REMOVED lines=15> */
.L_x_261:
[----:B------:R-:W-:Y:S05]  /*07e0*/  BSYNC.RECONVERGENT B1 ;  /* 0x0000000000017941 */ /* 0x000fea0003800200 */
.L_x_260:
[----:B------:R-:W-:Y:S05]  /*07f0*/  WARPSYNC.ALL ;  /* 0x0000000000007948 */ /* 0x000fea0003800000 */
[----:B------:R-:W-:Y:S01]  /*0800*/  ISETP.NE.AND P0, PT, R8, RZ, PT ;  /* 0x000000ff0800720c */ /* 0x000fe20003f05270 */
[----:B------:R-:W-:Y:S01]  /*0810*/  BSSY.RECONVERGENT B0, `(.L_x_269) ;  /* 0x0000012000007945 */ /* 0x000fe20003800200 */
[----:B------:R-:W-:-:S05]  /*0820*/  IADD3 R4, P1, PT, R11, R2, RZ ;  /* 0x000000020b047210 */ /* 0x000fca0007f3e0ff */
[----:B------:R-:W-:-:S06]  /*0830*/  IMAD.X R5, RZ, RZ, R3, P1 ;  /* 0x000000ffff057224 */ /* 0x000fcc00008e0603 */
[----:B------:R-:W-:Y:S05]  /*0840*/  @!P0 BRA `(.L_x_270) ;  /* 0x0000000000388947 */ /* 0x000fea0003800000 */
[----:B------:R-:W-:Y:S02]  /*0850*/  IADD3 R6, P0, P1, R6, UR6, R9 ;  /* 0x0000000606067c10 */ /* 0x000fe4000f91e009 */
[----:B------:R-:W-:Y:S02]  /*0860*/  IADD3 R8, PT, PT, -R8, RZ, RZ ;  /* 0x000000ff08087210 */ /* 0x000fe40007ffe1ff */
[----:B------:R-:W-:Y:S02]  /*0870*/  IADD3 R6, P2, PT, R6, 0x1, RZ ;  /* 0x0000000106067810 */ /* 0x000fe40007f5e0ff */
[----:B------:R-:W-:-:S05]  /*0880*/  IADD3.X R7, PT, PT, R7, UR7, RZ, P0, P1 ;  /* 0x0000000707077c10 */ /* 0x000fca00087e24ff */
[----:B------:R-:W-:-:S07]  /*0890*/  IMAD.X R9, RZ, RZ, R7, P2 ;  /* 0x000000ffff097224 */ /* 0x000fce00010e0607 */
.L_x_271:
        /* <DEDUP_REMOVED lines=9> */
.L_x_270:
[----:B------:R-:W-:Y:S05]  /*0930*/  BSYNC.RECONVERGENT B0 ;  /* 0x0000000000007941 */ /* 0x000fea0003800200 */
.L_x_269:
[----:B-----5:R-:W-:Y:S01]  /*0940*/  STG.E.U8 desc[UR4][R4.64], R0 ;  /* 0x0000000004007986 */ /* 0x020fe2000c101104 */
[----:B------:R-:W-:Y:S05]  /*0950*/  EXIT ;  /* 0x000000000000794d */ /* 0x000fea0003800000 */
.L_x_272:
        /* <DEDUP_REMOVED lines=10> */
.L_x_387:


//--------------------- .text.reflectKernel       --------------------------
	.section	.text.reflectKernel,"ax",@progbits
	.align	128
        .global         reflectKernel
        .type           reflectKernel,@function
        .size           reflectKernel,(.L_x_388 - reflectKernel)
        .other          reflectKernel,@"STO_CUDA_ENTRY STV_DEFAULT"
reflectKernel:
.text.reflectKernel:
        /* <DEDUP_REMOVED lines=14> */
[----:B------:R-:W0:Y:S01]  /*00e0*/  LDCU.64 UR6, c[0x0][0x380] ;  /* 0x00007000ff0677ac */ /* 0x000e220008000a00 */
[----:B------:R-:W-:Y:S01]  /*00f0*/  ISETP.GE.AND P0, PT, R0, 0x1, PT ;  /* 0x000000010000780c */ /* 0x000fe20003f06270 */
[----:B------:R-:W-:Y:S01]  /*0100*/  IMAD.SHL.U32 R8, R5, 0x20, RZ ;  /* 0x0000002005087824 */ /* 0x000fe200078e00ff */
[----:B------:R-:W-:Y:S04]  /*0110*/  BSSY.RECONVERGENT B2, `(.L_x_273) ;  /* 0x0000098000027945 */ /* 0x000fe80003800200 */
[----:B------:R-:W-:Y:S02]  /*0120*/  SHF.R.S32.HI R9, RZ, 0x1f, R8 ;  /* 0x0000001fff097819 */ /* 0x000fe40000011408 */
[----:B0-----:R-:W-:-:S04]  /*0130*/  IADD3 R7, P1, PT, R8, UR6, RZ ;  /* 0x0000000608077c10 */ /* 0x001fc8000ff3e0ff */
[----:B------:R-:W-:Y:S01]  /*0140*/  IADD3.X R6, PT, PT, R9, UR7, RZ, P1, !PT ;  /* 0x0000000709067c10 */ /* 0x000fe20008ffe4ff */
[----:B------:R-:W-:Y:S08]  /*0150*/  @!P0 BRA `(.L_x_274) ;  /* 0x00000008004c8947 */ /* 0x000ff00003800000 */
[C---:B------:R-:W-:Y:S01]  /*0160*/  ISETP.GE.U32.AND P0, PT, R0.reuse, 0x4, PT ;  /* 0x000000040000780c */ /* 0x040fe20003f06070 */
[----:B------:R-:W-:Y:S01]  /*0170*/  BSSY.RECONVERGENT B1, `(.L_x_275) ;  /* 0x000007d000017945 */ /* 0x000fe20003800200 */
[----:B------:R-:W-:Y:S01]  /*0180*/  LOP3.LUT R10, R0, 0x3, RZ, 0xc0, !PT ;  /* 0x00000003000a7812 */ /* 0x000fe200078ec0ff */
[----:B------:R-:W-:-:S10]  /*0190*/  IMAD.MOV.U32 R11, RZ, RZ, RZ ;  /* 0x000000ffff0b7224 */ /* 0x000fd400078e00ff */
[----:B------:R-:W-:Y:S05]  /*01a0*/  @!P0 BRA `(.L_x_276) ;  /* 0x0000000400e48947 */ /* 0x000fea0003800000 */
[C---:B------:R-:W-:Y:S01]  /*01b0*/  LOP3.LUT R11, R0.reuse, 0x7ffffffc, RZ, 0xc0, !PT ;  /* 0x7ffffffc000b7812 */ /* 0x040fe200078ec0ff */
[----:B------:R-:W-:Y:S01]  /*01c0*/  BSSY.RELIABLE B0, `(.L_x_277) ;  /* 0x0000065000007945 */ /* 0x000fe20003800100 */
[----:B------:R-:W-:Y:S01]  /*01d0*/  IADD3 R4, P1, P2, R7, 0x3, R0 ;  /* 0x0000000307047810 */ /* 0x000fe20007a3e000 */
[----:B------:R-:W-:Y:S02]  /*01e0*/  VIADD R12, R0, 0xffffffff ;  /* 0xffffffff000c7836 */ /* 0x000fe40000000000 */
[----:B------:R-:W-:Y:S01]  /*01f0*/  IMAD.MOV R13, RZ, RZ, -R11 ;  /* 0x000000ffff0d7224 */ /* 0x000fe200078e0a0b */
[----:B------:R-:W-:-:S04]  /*0200*/  IADD3.X R5, PT, PT, R6, RZ, RZ, P1, P2 ;  /* 0x000000ff06057210 */ /* 0x000fc80000fe44ff */
        /* <DEDUP_REMOVED lines=8> */
.L_x_281:
        /* <DEDUP_REMOVED lines=51> */
.L_x_280:
[----:B------:R-:W-:Y:S05]  /*05c0*/  BSYNC.RECONVERGENT B3 ;  /* 0x0000000000037941 */ /* 0x000fea0003800200 */
.L_x_279:
        /* <DEDUP_REMOVED lines=32> */
.L_x_283:
[----:B------:R-:W-:Y:S05]  /*07d0*/  BSYNC.RECONVERGENT B3 ;  /* 0x0000000000037941 */ /* 0x000fea0003800200 */
.L_x_282:
[----:B------:R-:W-:-:S13]  /*07e0*/  ISETP.NE.OR P0, PT, R13, RZ, P0 ;  /* 0x000000ff0d00720c */ /* 0x000fda0000705670 */
[----:B------:R-:W-:Y:S05]  /*07f0*/  @!P0 BREAK.RELIABLE B0 ;  /* 0x0000000000008942 */ /* 0x000fea0003800100 */
[----:B------:R-:W-:Y:S05]  /*0800*/  @!P0 BRA `(.L_x_276) ;  /* 0x00000000004c8947 */ /* 0x000fea0003800000 */
.L_x_278:
[----:B------:R-:W-:Y:S05]  /*0810*/  BSYNC.RELIABLE B0 ;  /* 0x0000000000007941 */ /* 0x000fea0003800100 */
.L_x_277:
        /* <DEDUP_REMOVED lines=18> */
.L_x_276:
[----:B------:R-:W-:Y:S05]  /*0940*/  BSYNC.RECONVERGENT B1 ;  /* 0x0000000000017941 */ /* 0x000fea0003800200 */
.L_x_275:
[----:B------:R-:W-:-:S13]  /*0950*/  ISETP.NE.AND P0, PT, R10, RZ, PT ;  /* 0x000000ff0a00720c */ /* 0x000fda0003f05270 */
[----:B------:R-:W-:Y:S05]  /*0960*/  @!P0 BRA `(.L_x_274) ;  /* 0x0000000000488947 */ /* 0x000fea0003800000 */
[----:B------:R-:W-:Y:S01]  /*0970*/  IMAD.IADD R5, R0, 0x1, R11 ;  /* 0x0000000100057824 */ /* 0x000fe200078e020b */
[----:B------:R-:W-:Y:S01]  /*0980*/  LOP3.LUT R11, RZ, R11, RZ, 0x33, !PT ;  /* 0x0000000bff0b7212 */ /* 0x000fe200078e33ff */
[----:B------:R-:W-:-:S03]  /*0990*/  IMAD.MOV R10, RZ, RZ, -R10 ;  /* 0x000000ffff0a7224 */ /* 0x000fc600078e0a0a */
[----:B------:R-:W-:Y:S01]  /*09a0*/  IADD3 R8, P0, P1, R8, UR6, R5 ;  /* 0x0000000608087c10 */ /* 0x000fe2000f91e005 */
[----:B------:R-:W-:-:S03]  /*09b0*/  IMAD.IADD R11, R0, 0x1, R11 ;  /* 0x00000001000b7824 */ /* 0x000fc600078e020b */
[----:B------:R-:W-:-:S09]  /*09c0*/  IADD3.X R13, PT, PT, R9, UR7, RZ, P0, P1 ;  /* 0x00000007090d7c10 */ /* 0x000fd200087e24ff */
.L_x_284:
        /* <DEDUP_REMOVED lines=12> */
.L_x_274:
[----:B------:R-:W-:Y:S05]  /*0a90*/  BSYNC.RECONVERGENT B2 ;  /* 0x0000000000027941 */ /* 0x000fea0003800200 */
.L_x_273:
[----:B------:R-:W-:Y:S05]  /*0aa0*/  WARPSYNC.ALL ;  /* 0x0000000000007948 */ /* 0x000fea0003800000 */
[----:B0-----:R-:W-:-:S05]  /*0ab0*/  IMAD.SHL.U32 R9, R0, 0x2, RZ ;  /* 0x0000000200097824 */ /* 0x001fca00078e00ff */
[C---:B------:R-:W-:Y:S01]  /*0ac0*/  IADD3 R4, P0, PT, R9.reuse, R7, RZ ;  /* 0x0000000709047210 */ /* 0x040fe20007f1e0ff */
[----:B------:R-:W-:Y:S03]  /*0ad0*/  STG.E desc[UR4][R2.64], R9 ;  /* 0x0000000902007986 */ /* 0x000fe6000c101904 */
[----:B------:R-:W-:-:S05]  /*0ae0*/  LEA.HI.X.SX32 R5, R9, R6, 0x1, P0 ;  /* 0x0000000609057211 */ /* 0x000fca00000f0eff */
[----:B------:R-:W-:Y:S01]  /*0af0*/  STG.E.U8 desc[UR4][R4.64], RZ ;  /* 0x000000ff04007986 */ /* 0x000fe2000c101104 */
[----:B------:R-:W-:Y:S05]  /*0b00*/  EXIT ;  /* 0x000000000000794d */ /* 0x000fea0003800000 */
.L_x_285:
        /* <DEDUP_REMOVED lines=15> */
.L_x_388:


//--------------------- .text.duplicateWordKernel --------------------------
	.section	.text.duplicateWordKernel,"ax",@progbits
	.align	128
        .global         duplicateWordKernel
        .type           duplicateWordKernel,@function
        .size           duplicateWordKernel,(.L_x_389 - duplicateWordKernel)
        .other          duplicateWordKernel,@"STO_CUDA_ENTRY STV_DEFAULT"
duplicateWordKernel:
.text.duplicateWordKernel:
        /* <DEDUP_REMOVED lines=28> */
[----:B0-----:R-:W-:-:S04]  /*01c0*/  IADD3 R14, P1, PT, R4, UR6, RZ ;  /* 0x00000006040e7c10 */ /* 0x001fc8000ff3e0ff */
[----:B------:R-:W-:-:S04]  /*01d0*/  IADD3 R14, P2, PT, R14, 0x3, RZ ;  /* 0x000000030e0e7810 */ /* 0x000fc80007f5e0ff */
[----:B------:R-:W-:-:S09]  /*01e0*/  IADD3.X R21, PT, PT, RZ, UR7, R0, P2, P1 ;  /* 0x00000007ff157c10 */ /* 0x000fd200097e2400 */
.L_x_290:
[----:B------:R-:W-:Y:S02]  /*01f0*/  IMAD.MOV.U32 R8, RZ, RZ, R14 ;  /* 0x000000ffff087224 */ /* 0x000fe400078e000e */
[----:B------:R-:W-:-:S05]  /*0200*/  IMAD.MOV.U32 R9, RZ, RZ, R21 ;  /* 0x000000ffff097224 */ /* 0x000fca00078e0015 */
[----:B0-----:R-:W2:Y:S01]  /*0210*/  LDG.E.U8 R13, desc[UR4][R8.64+-0x3] ;  /* 0xfffffd04080d7981 */ /* 0x001ea2000c1e1100 */
[----:B------:R-:W-:-:S05]  /*0220*/  IADD3 R6, P1, PT, R5, R8, RZ ;  /* 0x0000000805067210 */ /* 0x000fca0007f3e0ff */
[----:B------:R-:W-:-:S05]  /*0230*/  IMAD.X R7, RZ, RZ, R9, P1 ;  /* 0x000000ffff077224 */ /* 0x000fca00008e0609 */
[----:B--2---:R0:W-:Y:S04]  /*0240*/  STG.E.U8 desc[UR4][R6.64+-0x3], R13 ;  /* 0xfffffd0d06007986 */ /* 0x0041e8000c101104 */
[----:B------:R-:W2:Y:S04]  /*0250*/  LDG.E.U8 R15, desc[UR4][R8.64+-0x2] ;  /* 0xfffffe04080f7981 */ /* 0x000ea8000c1e1100 */
[----:B--2---:R0:W-:Y:S04]  /*0260*/  STG.E.U8 desc[UR4][R6.64+-0x2], R15 ;  /* 0xfffffe0f06007986 */ /* 0x0041e8000c101104 */
[----:B------:R-:W2:Y:S04]  /*0270*/  LDG.E.U8 R17, desc[UR4][R8.64+-0x1] ;  /* 0xffffff0408117981 */ /* 0x000ea8000c1e1100 */
[----:B--2---:R0:W-:Y:S04]  /*0280*/  STG.E.U8 desc[UR4][R6.64+-0x1], R17 ;  /* 0xffffff1106007986 */ /* 0x0041e8000c101104 */
[----:B------:R-:W2:Y:S01]  /*0290*/  LDG.E.U8 R19, desc[UR4][R8.64] ;  /* 0x0000000408137981 */ /* 0x000ea2000c1e1100 */
[----:B------:R-:W-:Y:S01]  /*02a0*/  VIADD R12, R12, 0x4 ;  /* 0x000000040c0c7836 */ /* 0x000fe20000000000 */
[----:B------:R-:W-:-:S04]  /*02b0*/  IADD3 R14, P2, PT, R8, 0x4, RZ ;  /* 0x00000004080e7810 */ /* 0x000fc80007f5e0ff */
[----:B------:R-:W-:Y:S01]  /*02c0*/  ISETP.NE.AND P1, PT, R12, RZ, PT ;  /* 0x000000ff0c00720c */ /* 0x000fe20003f25270 */
[----:B------:R-:W-:Y:S01]  /*02d0*/  IMAD.X R21, RZ, RZ, R9, P2 ;  /* 0x000000ffff157224 */ /* 0x000fe200010e0609 */
[----:B--2---:R0:W-:Y:S11]  /*02e0*/  STG.E.U8 desc[UR4][R6.64], R19 ;  /* 0x0000001306007986 */ /* 0x0041f6000c101104 */
[----:B------:R-:W-:Y:S05]  /*02f0*/  @P1 BRA `(.L_x_290) ;  /* 0xfffffffc00bc1947 */ /* 0x000fea000383ffff */
.L_x_289:
[----:B------:R-:W-:Y:S05]  /*0300*/  BSYNC.RECONVERGENT B1 ;  /* 0x0000000000017941 */ /* 0x000fea0003800200 */
.L_x_288:
[----:B------:R-:W-:Y:S05]  /*0310*/  @!P0 BRA `(.L_x_287) ;  /* 0x0000000000508947 */ /* 0x000fea0003800000 */
[----:B------:R-:W1:Y:S01]  /*0320*/  LDCU.64 UR6, c[0x0][0x380] ;  /* 0x00007000ff0677ac */ /* 0x000e620008000a00 */
[----:B0-----:R-:W-:Y:S02]  /*0330*/  IMAD.IADD R7, R5, 0x1, R11 ;  /* 0x0000000105077824 */ /* 0x001fe400078e020b */
[----:B------:R-:W-:-:S03]  /*0340*/  IMAD.MOV R10, RZ, RZ, -R10 ;  /* 0x000000ffff0a7224 */ /* 0x000fc600078e0a0a */
[C---:B-1----:R-:W-:Y:S02]  /*0350*/  IADD3 R12, P0, P1, R4.reuse, UR6, R7 ;  /* 0x00000006040c7c10 */ /* 0x042fe4000f91e007 */
[----:B------:R-:W-:Y:S02]  /*0360*/  IADD3 R11, P2, P3, R4, UR6, R11 ;  /* 0x00000006040b7c10 */ /* 0x000fe4000fb5e00b */
[C---:B------:R-:W-:Y:S02]  /*0370*/  IADD3.X R13, PT, PT, R0.reuse, UR7, RZ, P0, P1 ;  /* 0x00000007000d7c10 */ /* 0x040fe400087e24ff */
[----:B------:R-:W-:-:S09]  /*0380*/  IADD3.X R8, PT, PT, R0, UR7, RZ, P2, P3 ;  /* 0x0000000700087c10 */ /* 0x000fd200097e64ff */
.L_x_291:
[----:B-1----:R-:W-:Y:S02]  /*0390*/  IMAD.MOV.U32 R6, RZ, RZ, R11 ;  /* 0x000000ffff067224 */ /* 0x002fe400078e000b */
[----:B------:R-:W-:-:S05]  /*03a0*/  IMAD.MOV.U32 R7, RZ, RZ, R8 ;  /* 0x000000ffff077224 */ /* 0x000fca00078e0008 */
[----:B------:R0:W2:Y:S01]  /*03b0*/  LDG.E.U8 R9, desc[UR4][R6.64] ;  /* 0x0000000406097981 */ /* 0x0000a2000c1e1100 */
[----:B------:R-:W-:Y:S01]  /*03c0*/  VIADD R10, R10, 0x1 ;  /* 0x000000010a0a7836 */ /* 0x000fe20000000000 */
[----:B------:R-:W-:-:S04]  /*03d0*/  IADD3 R11, P2, PT, R11, 0x1, RZ ;  /* 0x000000010b0b7810 */ /* 0x000fc80007f5e0ff */
[----:B------:R-:W-:Y:S01]  /*03e0*/  ISETP.NE.AND P0, PT, R10, RZ, PT ;  /* 0x000000ff0a00720c */ /* 0x000fe20003f05270 */
[----:B------:R-:W-:Y:S02]  /*03f0*/  IMAD.X R8, RZ, RZ, R8, P2 ;  /* 0x000000ffff087224 */ /* 0x000fe400010e0608 */
[----:B0-----:R-:W-:Y:S01]  /*0400*/  IMAD.MOV.U32 R6, RZ, RZ, R12 ;  /* 0x000000ffff067224 */ /* 0x001fe200078e000c */
[----:B------:R-:W-:Y:S01]  /*0410*/  IADD3 R12, P1, PT, R12, 0x1, RZ ;  /* 0x000000010c0c7810 */ /* 0x000fe20007f3e0ff */
[----:B------:R-:W-:-:S04]  /*0420*/  IMAD.MOV.U32 R7, RZ, RZ, R13 ;  /* 0x000000ffff077224 */ /* 0x000fc800078e000d */
[----:B------:R-:W-:Y:S01]  /*0430*/  IMAD.X R13, RZ, RZ, R13, P1 ;  /* 0x000000ffff0d7224 */ /* 0x000fe200008e060d */
[----:B--2---:R1:W-:Y:S03]  /*0440*/  STG.E.U8 desc[UR4][R6.64], R9 ;  /* 0x0000000906007986 */ /* 0x0043e6000c101104 */
[----:B------:R-:W-:Y:S05]  /*0450*/  @P0 BRA `(.L_x_291) ;  /* 0xfffffffc00cc0947 */ /* 0x000fea000383ffff */
.L_x_287:
[----:B------:R-:W-:Y:S05]  /*0460*/  BSYNC.RECONVERGENT B0 ;  /* 0x0000000000007941 */ /* 0x000fea0003800200 */
.L_x_286:
[----:B------:R-:W2:Y:S01]  /*0470*/  LDCU.64 UR6, c[0x0][0x380] ;  /* 0x00007000ff0677ac */ /* 0x000ea20008000a00 */
[----:B01----:R-:W-:-:S05]  /*0480*/  IMAD.SHL.U32 R7, R5, 0x2, RZ ;  /* 0x0000000205077824 */ /* 0x003fca00078e00ff */
[----:B------:R-:W-:Y:S01]  /*0490*/  SHF.R.S32.HI R5, RZ, 0x1f, R7 ;  /* 0x0000001fff057819 */ /* 0x000fe20000011407 */
[----:B------:R-:W-:Y:S01]  /*04a0*/  STG.E desc[UR4][R2.64], R7 ;  /* 0x0000000702007986 */ /* 0x000fe2000c101904 */
[----:B--2---:R-:W-:-:S04]  /*04b0*/  IADD3 R4, P0, P1, R7, UR6, R4 ;  /* 0x0000000607047c10 */ /* 0x004fc8000f91e004 */
[----:B------:R-:W-:-:S05]  /*04c0*/  IADD3.X R5, PT, PT, R5, UR7, R0, P0, P1 ;  /* 0x0000000705057c10 */ /* 0x000fca00087e2400 */
[----:B------:R-:W-:Y:S01]  /*04d0*/  STG.E.U8 desc[UR4][R4.64], RZ ;  /* 0x000000ff04007986 */ /* 0x000fe2000c101104 */
[----:B------:R-:W-:Y:S05]  /*04e0*/  EXIT ;  /* 0x000000000000794d */ /* 0x000fea0003800000 */
.L_x_292:
        /* <DEDUP_REMOVED lines=9> */
.L_x_389:


//--------------------- .text.swapLastTwoKernel   --------------------------
	.section	.text.swapLastTwoKernel,"ax",@progbits
	.align	128
        .global         swapLastTwoKernel
        .type           swapLastTwoKernel,@function
        .size           swapLastTwoKernel,(.L_x_390 - swapLastTwoKernel)
        .other          swapLastTwoKernel,@"STO_CUDA_ENTRY STV_DEFAULT"
swapLastTwoKernel:
.text.swapLastTwoKernel:
        /* <DEDUP_REMOVED lines=11> */
[----:B0-----:R-:W-:-:S06]  /*00b0*/  IMAD.WIDE R2, R5, 0x4, R2 ;  /* 0x0000000405027825 */ /* 0x001fcc00078e0202 */
[----:B-1----:R-:W3:Y:S01]  /*00c0*/  LDG.E R2, desc[UR4][R2.64] ;  /* 0x0000000402027981 */ /* 0x002ee2000c1e1900 */
[----:B------:R-:W-:-:S05]  /*00d0*/  IMAD.SHL.U32 R5, R5, 0x20, RZ ;  /* 0x0000002005057824 */ /* 0x000fca00078e00ff */
[----:B--2---:R-:W-:-:S04]  /*00e0*/  IADD3 R0, P1, PT, R5, UR6, RZ ;  /* 0x0000000605007c10 */ /* 0x004fc8000ff3e0ff */
[----:B------:R-:W-:Y:S02]  /*00f0*/  LEA.HI.X.SX32 R5, R5, UR7, 0x1, P1 ;  /* 0x0000000705057c11 */ /* 0x000fe400088f0eff */
[----:B---3--:R-:W-:-:S13]  /*0100*/  ISETP.GE.AND P0, PT, R2, 0x2, PT ;  /* 0x000000020200780c */ /* 0x008fda0003f06270 */
[----:B------:R-:W-:Y:S05]  /*0110*/  @!P0 EXIT ;  /* 0x000000000000894d */ /* 0x000fea0003800000 */
[C---:B------:R-:W-:Y:S01]  /*0120*/  VIADD R3, R2.reuse, 0xffffffff ;  /* 0xffffffff02037836 */ /* 0x040fe20000000000 */
[----:B------:R-:W-:-:S04]  /*0130*/  IADD3 R4, PT, PT, R2, -0x2, RZ ;  /* 0xfffffffe02047810 */ /* 0x000fc80007ffe0ff */
[-C--:B------:R-:W-:Y:S02]  /*0140*/  IADD3 R2, P0, PT, R3, R0.reuse, RZ ;  /* 0x0000000003027210 */ /* 0x080fe40007f1e0ff */
[----:B------:R-:W-:-:S03]  /*0150*/  IADD3 R4, P1, PT, R4, R0, RZ ;  /* 0x0000000004047210 */ /* 0x000fc60007f3e0ff */
[----:B------:R-:W-:Y:S01]  /*0160*/  IMAD.X R3, RZ, RZ, R5, P0 ;  /* 0x000000ffff037224 */ /* 0x000fe200000e0605 */
[----:B------:R-:W-:-:S04]  /*0170*/  IADD3.X R5, PT, PT, RZ, R5, RZ, P1, !PT ;  /* 0x00000005ff057210 */ /* 0x000fc80000ffe4ff */
[----:B------:R-:W2:Y:S04]  /*0180*/  LDG.E.U8 R7, desc[UR4][R2.64] ;  /* 0x0000000402077981 */ /* 0x000ea8000c1e1100 */
[----:B------:R-:W3:Y:S04]  /*0190*/  LDG.E.U8 R9, desc[UR4][R4.64] ;  /* 0x0000000404097981 */ /* 0x000ee8000c1e1100 */
[----:B---3--:R-:W-:Y:S04]  /*01a0*/  STG.E.U8 desc[UR4][R2.64], R9 ;  /* 0x0000000902007986 */ /* 0x008fe8000c101104 */
[----:B--2---:R-:W-:Y:S01]  /*01b0*/  STG.E.U8 desc[UR4][R4.64], R7 ;  /* 0x0000000704007986 */ /* 0x004fe2000c101104 */
[----:B------:R-:W-:Y:S05]  /*01c0*/  EXIT ;  /* 0x000000000000794d */ /* 0x000fea0003800000 */
.L_x_293:
        /* <DEDUP_REMOVED lines=11> */
.L_x_390:


//--------------------- .text.swapFirstTwoKernel  --------------------------
	.section	.text.swapFirstTwoKernel,"ax",@progbits
	.align	128
        .global         swapFirstTwoKernel
        .type           swapFirstTwoKernel,@function
        .size           swapFirstTwoKernel,(.L_x_391 - swapFirstTwoKernel)
        .other          swapFirstTwoKernel,@"STO_CUDA_ENTRY STV_DEFAULT"
swapFirstTwoKernel:
.text.swapFirstTwoKernel:
        /* <DEDUP_REMOVED lines=18> */
[----:B------:R-:W2:Y:S04]  /*0120*/  LDG.E.U8 R7, desc[UR4][R4.64+0x1] ;  /* 0x0000010404077981 */ /* 0x000ea8000c1e1100 */
[----:B------:R-:W3:Y:S04]  /*0130*/  LDG.E.U8 R3, desc[UR4][R4.64] ;  /* 0x0000000404037981 */ /* 0x000ee8000c1e1100 */
[----:B--2---:R-:W-:Y:S04]  /*0140*/  STG.E.U8 desc[UR4][R4.64], R7 ;  /* 0x0000000704007986 */ /* 0x004fe8000c101104 */
[----:B---3--:R-:W-:Y:S01]  /*0150*/  STG.E.U8 desc[UR4][R4.64+0x1], R3 ;  /* 0x0000010304007986 */ /* 0x008fe2000c101104 */
[----:B------:R-:W-:Y:S05]  /*0160*/  EXIT ;  /* 0x000000000000794d */ /* 0x000fea0003800000 */
.L_x_294:
        /* <DEDUP_REMOVED lines=9> */
.L_x_391:


//--------------------- .text.reverseKernel       --------------------------
	.section	.text.reverseKernel,"ax",@progbits
	.align	128
        .global         reverseKernel
        .type           reverseKernel,@function
        .size           reverseKernel,(.L_x_392 - reverseKernel)
        .other          reverseKernel,@"STO_CUDA_ENTRY STV_DEFAULT"
reverseKernel:
.text.reverseKernel:
        /* <DEDUP_REMOVED lines=14> */
[----:B------:R-:W-:Y:S01]  /*00e0*/  LEA.HI R0, R6, R6, RZ, 0x1 ;  /* 0x0000000606007211 */ /* 0x000fe200078f08ff */
[----:B------:R-:W-:Y:S01]  /*00f0*/  IMAD.SHL.U32 R7, R3, 0x20, RZ ;  /* 0x0000002003077824 */ /* 0x000fe200078e00ff */
[----:B------:R-:W-:Y:S01]  /*0100*/  BSSY.RECONVERGENT B0, `(.L_x_295) ;  /* 0x000002b000007945 */ /* 0x000fe20003800200 */
[----:B------:R-:W-:Y:S01]  /*0110*/  IMAD.MOV.U32 R8, RZ, RZ, RZ ;  /* 0x000000ffff087224 */ /* 0x000fe200078e00ff */
[----:B------:R-:W-:Y:S02]  /*0120*/  SHF.R.S32.HI R2, RZ, 0x1, R0 ;  /* 0x00000001ff027819 */ /* 0x000fe40000011400 */
[----:B------:R-:W-:Y:S02]  /*0130*/  SHF.R.S32.HI R12, RZ, 0x1f, R7 ;  /* 0x0000001fff0c7819 */ /* 0x000fe40000011407 */
[C---:B------:R-:W-:Y:S01]  /*0140*/  LOP3.LUT R0, R2.reuse, 0x3, RZ, 0xc0, !PT ;  /* 0x0000000302007812 */ /* 0x040fe200078ec0ff */
[----:B------:R-:W-:-:S03]  /*0150*/  VIADD R4, R2, 0xffffffff ;  /* 0xffffffff02047836 */ /* 0x000fc60000000000 */
[----:B------:R-:W-:Y:S02]  /*0160*/  ISETP.NE.AND P0, PT, R0, RZ, PT ;  /* 0x000000ff0000720c */ /* 0x000fe40003f05270 */
[----:B------:R-:W-:-:S13]  /*0170*/  ISETP.GE.U32.AND P1, PT, R4, 0x3, PT ;  /* 0x000000030400780c */ /* 0x000fda0003f26070 */
[----:B------:R-:W-:Y:S05]  /*0180*/  @!P1 BRA `(.L_x_296) ;  /* 0x0000000000889947 */ /* 0x000fea0003800000 */
[----:B------:R-:W0:Y:S01]  /*0190*/  LDCU.64 UR6, c[0x0][0x380] ;  /* 0x00007000ff0677ac */ /* 0x000e220008000a00 */
[----:B------:R-:W-:Y:S01]  /*01a0*/  LOP3.LUT R8, R2, 0x3ffffffc, RZ, 0xc0, !PT ;  /* 0x3ffffffc02087812 */ /* 0x000fe200078ec0ff */
[----:B------:R-:W-:-:S04]  /*01b0*/  VIADD R10, R6, 0xffffffff ;  /* 0xffffffff060a7836 */ /* 0x000fc80000000000 */
[----:B------:R-:W-:Y:S01]  /*01c0*/  IMAD.MOV R9, RZ, RZ, -R8 ;  /* 0x000000ffff097224 */ /* 0x000fe200078e0a08 */
[----:B0-----:R-:W-:-:S04]  /*01d0*/  IADD3 R25, P1, PT, R7, UR6, RZ ;  /* 0x0000000607197c10 */ /* 0x001fc8000ff3e0ff */
[----:B------:R-:W-:Y:S02]  /*01e0*/  IADD3 R11, P2, PT, R25, 0x1, RZ ;  /* 0x00000001190b7810 */ /* 0x000fe40007f5e0ff */
[----:B------:R-:W-:-:S05]  /*01f0*/  IADD3.X R27, PT, PT, R12, UR7, RZ, P1, !PT ;  /* 0x000000070c1b7c10 */ /* 0x000fca0008ffe4ff */
[----:B------:R-:W-:-:S07]  /*0200*/  IMAD.X R14, RZ, RZ, R27, P2 ;  /* 0x000000ffff0e7224 */ /* 0x000fce00010e061b */
.L_x_297:
[C---:B--2---:R-:W-:Y:S01]  /*0210*/  IADD3 R4, P1, PT, R10.reuse, R25, RZ ;  /* 0x000000190a047210 */ /* 0x044fe20007f3e0ff */
[----:B------:R-:W-:Y:S02]  /*0220*/  IMAD.MOV.U32 R2, RZ, RZ, R11 ;  /* 0x000000ffff027224 */ /* 0x000fe400078e000b */
[----:B------:R-:W-:Y:S01]  /*0230*/  IMAD.MOV.U32 R3, RZ, RZ, R14 ;  /* 0x000000ffff037224 */ /* 0x000fe200078e000e */
[----:B------:R-:W-:-:S04]  /*0240*/  LEA.HI.X.SX32 R5, R10, R27, 0x1, P1 ;  /* 0x0000001b0a057211 */ /* 0x000fc800008f0eff */
[----:B------:R-:W2:Y:S04]  /*0250*/  LDG.E.U8 R11, desc[UR4][R2.64+-0x1] ;  /* 0xffffff04020b7981 */ /* 0x000ea8000c1e1100 */
[----:B------:R-:W3:Y:S04]  /*0260*/  LDG.E.U8 R13, desc[UR4][R4.64] ;  /* 0x00000004040d7981 */ /* 0x000ee8000c1e1100 */
[----:B---3--:R0:W-:Y:S04]  /*0270*/  STG.E.U8 desc[UR4][R2.64+-0x1], R13 ;  /* 0xffffff0d02007986 */ /* 0x0081e8000c101104 */
[----:B--2---:R1:W-:Y:S04]  /*0280*/  STG.E.U8 desc[UR4][R4.64], R11 ;  /* 0x0000000b04007986 */ /* 0x0043e8000c101104 */
[----:B------:R-:W2:Y:S04]  /*0290*/  LDG.E.U8 R17, desc[UR4][R4.64+-0x1] ;  /* 0xffffff0404117981 */ /* 0x000ea8000c1e1100 */
[----:B------:R-:W3:Y:S04]  /*02a0*/  LDG.E.U8 R15, desc[UR4][R2.64] ;  /* 0x00000004020f7981 */ /* 0x000ee8000c1e1100 */
[----:B--2---:R2:W-:Y:S04]  /*02b0*/  STG.E.U8 desc[UR4][R2.64], R17 ;  /* 0x0000001102007986 */ /* 0x0045e8000c101104 */
[----:B---3--:R2:W-:Y:S04]  /*02c0*/  STG.E.U8 desc[UR4][R4.64+-0x1], R15 ;  /* 0xffffff0f04007986 */ /* 0x0085e8000c101104 */
[----:B------:R-:W3:Y:S04]  /*02d0*/  LDG.E.U8 R21, desc[UR4][R4.64+-0x2] ;  /* 0xfffffe0404157981 */ /* 0x000ee8000c1e1100 */
[----:B------:R-:W4:Y:S04]  /*02e0*/  LDG.E.U8 R19, desc[UR4][R2.64+0x1] ;  /* 0x0000010402137981 */ /* 0x000f28000c1e1100 */
[----:B---3--:R2:W-:Y:S04]  /*02f0*/  STG.E.U8 desc[UR4][R2.64+0x1], R21 ;  /* 0x0000011502007986 */ /* 0x0085e8000c101104 */
[----:B----4-:R2:W-:Y:S04]  /*0300*/  STG.E.U8 desc[UR4][R4.64+-0x2], R19 ;  /* 0xfffffe1304007986 */ /* 0x0105e8000c101104 */
[----:B------:R-:W3:Y:S04]  /*0310*/  LDG.E.U8 R23, desc[UR4][R4.64+-0x3] ;  /* 0xfffffd0404177981 */ /* 0x000ee8000c1e1100 */
[----:B0-----:R-:W4:Y:S01]  /*0320*/  LDG.E.U8 R13, desc[UR4][R2.64+0x2] ;  /* 0x00000204020d7981 */ /* 0x001f22000c1e1100 */
[----:B------:R-:W-:-:S05]  /*0330*/  VIADD R9, R9, 0x4 ;  /* 0x0000000409097836 */ /* 0x000fca0000000000 */
[----:B------:R-:W-:Y:S02]  /*0340*/  ISETP.NE.AND P1, PT, R9, RZ, PT ;  /* 0x000000ff0900720c */ /* 0x000fe40003f25270 */
[----:B-1----:R-:W-:Y:S01]  /*0350*/  IADD3 R11, P2, PT, R2, 0x4, RZ ;  /* 0x00000004020b7810 */ /* 0x002fe20007f5e0ff */
[----:B------:R-:W-:-:S04]  /*0360*/  VIADD R10, R10, 0xfffffffc ;  /* 0xfffffffc0a0a7836 */ /* 0x000fc80000000000 */
[----:B------:R-:W-:Y:S01]  /*0370*/  IMAD.X R14, RZ, RZ, R3, P2 ;  /* 0x000000ffff0e7224 */ /* 0x000fe200010e0603 */
[----:B---3--:R2:W-:Y:S04]  /*0380*/  STG.E.U8 desc[UR4][R2.64+0x2], R23 ;  /* 0x0000021702007986 */ /* 0x0085e8000c101104 */
[----:B----4-:R2:W-:Y:S01]  /*0390*/  STG.E.U8 desc[UR4][R4.64+-0x3], R13 ;  /* 0xfffffd0d04007986 */ /* 0x0105e2000c101104 */
[----:B------:R-:W-:Y:S05]  /*03a0*/  @P1 BRA `(.L_x_297) ;  /* 0xfffffffc00981947 */ /* 0x000fea000383ffff */
.L_x_296:
[----:B------:R-:W-:Y:S05]  /*03b0*/  BSYNC.RECONVERGENT B0 ;  /* 0x0000000000007941 */ /* 0x000fea0003800200 */
.L_x_295:
[----:B------:R-:W-:Y:S05]  /*03c0*/  @!P0 EXIT ;  /* 0x000000000000894d */ /* 0x000fea0003800000 */
[----:B------:R-:W0:Y:S01]  /*03d0*/  LDCU.64 UR6, c[0x0][0x380] ;  /* 0x00007000ff0677ac */ /* 0x000e220008000a00 */
[----:B--2---:R-:W-:Y:S01]  /*03e0*/  LOP3.LUT R3, RZ, R8, RZ, 0x33, !PT ;  /* 0x00000008ff037212 */ /* 0x004fe200078e33ff */
[----:B------:R-:W-:-:S04]  /*03f0*/  IMAD.MOV R0, RZ, RZ, -R0 ;  /* 0x000000ffff007224 */ /* 0x000fc800078e0a00 */
[----:B------:R-:W-:Y:S01]  /*0400*/  IMAD.IADD R6, R6, 0x1, R3 ;  /* 0x0000000106067824 */ /* 0x000fe200078e0203 */
[C---:B0-----:R-:W-:Y:S02]  /*0410*/  IADD3 R8, P0, P1, R7.reuse, UR6, R8 ;  /* 0x0000000607087c10 */ /* 0x041fe4000f91e008 */
[----:B------:R-:W-:Y:S02]  /*0420*/  IADD3 R13, P2, PT, R7, UR6, RZ ;  /* 0x00000006070d7c10 */ /* 0x000fe4000ff5e0ff */
[C---:B------:R-:W-:Y:S02]  /*0430*/  IADD3.X R11, PT, PT, R12.reuse, UR7, RZ, P0, P1 ;  /* 0x000000070c0b7c10 */ /* 0x040fe400087e24ff */
[----:B------:R-:W-:-:S09]  /*0440*/  IADD3.X R15, PT, PT, R12, UR7, RZ, P2, !PT ;  /* 0x000000070c0f7c10 */ /* 0x000fd200097fe4ff */
.L_x_298:
[C---:B0-----:R-:W-:Y:S01]  /*0450*/  IADD3 R2, P0, PT, R6.reuse, R13, RZ ;  /* 0x0000000d06027210 */ /* 0x041fe20007f1e0ff */
[----:B------:R-:W-:Y:S02]  /*0460*/  IMAD.MOV.U32 R4, RZ, RZ, R8 ;  /* 0x000000ffff047224 */ /* 0x000fe400078e0008 */
[----:B------:R-:W-:Y:S01]  /*0470*/  IMAD.MOV.U32 R5, RZ, RZ, R11 ;  /* 0x000000ffff057224 */ /* 0x000fe200078e000b */
[----:B------:R-:W-:-:S04]  /*0480*/  LEA.HI.X.SX32 R3, R6, R15, 0x1, P0 ;  /* 0x0000000f06037211 */ /* 0x000fc800000f0eff */
[----:B------:R-:W2:Y:S04]  /*0490*/  LDG.E.U8 R7, desc[UR4][R4.64] ;  /* 0x0000000404077981 */ /* 0x000ea8000c1e1100 */
[----:B------:R-:W3:Y:S01]  /*04a0*/  LDG.E.U8 R9, desc[UR4][R2.64] ;  /* 0x0000000402097981 */ /* 0x000ee2000c1e1100 */
[----:B------:R-:W-:-:S05]  /*04b0*/  VIADD R0, R0, 0x1 ;  /* 0x0000000100007836 */ /* 0x000fca0000000000 */
[----:B------:R-:W-:Y:S02]  /*04c0*/  ISETP.NE.AND P0, PT, R0, RZ, PT ;  /* 0x000000ff0000720c */ /* 0x000fe40003f05270 */
[----:B------:R-:W-:Y:S01]  /*04d0*/  IADD3 R8, P1, PT, R4, 0x1, RZ ;  /* 0x0000000104087810 */ /* 0x000fe20007f3e0ff */
[----:B------:R-:W-:-:S04]  /*04e0*/  VIADD R6, R6, 0xffffffff ;  /* 0xffffffff06067836 */ /* 0x000fc80000000000 */
[----:B------:R-:W-:Y:S01]  /*04f0*/  IMAD.X R11, RZ, RZ, R5, P1 ;  /* 0x000000ffff0b7224 */ /* 0x000fe200008e0605 */
[----:B---3--:R0:W-:Y:S04]  /*0500*/  STG.E.U8 desc[UR4][R4.64], R9 ;  /* 0x0000000904007986 */ /* 0x0081e8000c101104 */
[----:B--2---:R0:W-:Y:S01]  /*0510*/  STG.E.U8 desc[UR4][R2.64], R7 ;  /* 0x0000000702007986 */ /* 0x0041e2000c101104 */
[----:B------:R-:W-:Y:S05]  /*0520*/  @P0 BRA `(.L_x_298) ;  /* 0xfffffffc00c80947 */ /* 0x000fea000383ffff */
[----:B------:R-:W-:Y:S05]  /*0530*/  EXIT ;  /* 0x000000000000794d */ /* 0x000fea0003800000 */
.L_x_299:
        /* <DEDUP_REMOVED lines=12> */
.L_x_392:


//--------------------- .text.duplicateCharsKernel --------------------------
	.section	.text.duplicateCharsKernel,"ax",@progbits
	.align	128
        .global         duplicateCharsKernel
        .type           duplicateCharsKernel,@function
        .size           duplicateCharsKernel,(.L_x_393 - duplicateCharsKernel)
        .other          duplicateCharsKernel,@"STO_CUDA_ENTRY STV_DEFAULT"
duplicateCharsKernel:
.text.duplicateCharsKernel:
        /* <DEDUP_REMOVED lines=22> */
[----:B------:R-:W-:Y:S01]  /*0160*/  LOP3.LUT P0, R6, R4, 0x3, RZ, 0xc0, !PT ;  /* 0x0000000304067812 */ /* 0x000fe2000780c0ff */
[----:B------:R-:W-:Y:S01]  /*0170*/  BSSY.RECONVERGENT B1, `(.L_x_302) ;  /* 0x0000015000017945 */ /* 0x000fe20003800200 */
[----:B------:R-:W-:-:S11]  /*0180*/  IMAD.MOV.U32 R8, RZ, RZ, R4 ;  /* 0x000000ffff087224 */ /* 0x000fd600078e0004 */
[----:B------:R-:W-:Y:S05]  /*0190*/  @!P0 BRA `(.L_x_303) ;  /* 0x0000000000488947 */ /* 0x000fea0003800000 */
[----:B------:R-:W-:Y:S01]  /*01a0*/  BSSY.RECONVERGENT B2, `(.L_x_303) ;  /* 0x0000011000027945 */ /* 0x000fe20003800200 */
[----:B------:R-:W-:Y:S02]  /*01b0*/  IMAD.MOV R11, RZ, RZ, -R6 ;  /* 0x000000ffff0b7224 */ /* 0x000fe400078e0a06 */
[C---:B------:R-:W-:Y:S02]  /*01c0*/  VIADD R12, R4.reuse, 0xffffffff ;  /* 0xffffffff040c7836 */ /* 0x040fe40000000000 */
[----:B------:R-:W-:-:S07]  /*01d0*/  IMAD.SHL.U32 R14, R4, 0x2, RZ ;  /* 0x00000002040e7824 */ /* 0x000fce00078e00ff */
.L_x_304:
[----:B------:R-:W-:-:S05]  /*01e0*/  IADD3 R8, P0, PT, R12, R5, RZ ;  /* 0x000000050c087210 */ /* 0x000fca0007f1e0ff */
[----:B0-----:R-:W-:-:S06]  /*01f0*/  IMAD.X R9, RZ, RZ, R0, P0 ;  /* 0x000000ffff097224 */ /* 0x001fcc00000e0600 */
[----:B------:R0:W2:Y:S01]  /*0200*/  LDG.E.U8 R9, desc[UR4][R8.64] ;  /* 0x0000000408097981 */ /* 0x0000a2000c1e1100 */
[----:B------:R-:W-:Y:S01]  /*0210*/  IADD3 R14, PT, PT, R14, -0x2, RZ ;  /* 0xfffffffe0e0e7810 */ /* 0x000fe20007ffe0ff */
[----:B------:R-:W-:-:S03]  /*0220*/  VIADD R11, R11, 0x1 ;  /* 0x000000010b0b7836 */ /* 0x000fc60000000000 */
[----:B------:R-:W-:-:S05]  /*0230*/  IADD3 R6, P0, PT, R14, R5, RZ ;  /* 0x000000050e067210 */ /* 0x000fca0007f1e0ff */
[----:B------:R-:W-:Y:S01]  /*0240*/  IMAD.X R7, RZ, RZ, R0, P0 ;  /* 0x000000ffff077224 */ /* 0x000fe200000e0600 */
[----:B------:R-:W-:Y:S01]  /*0250*/  ISETP.NE.AND P0, PT, R11, RZ, PT ;  /* 0x000000ff0b00720c */ /* 0x000fe20003f05270 */
[----:B0-----:R-:W-:Y:S02]  /*0260*/  IMAD.MOV.U32 R8, RZ, RZ, R12 ;  /* 0x000000ffff087224 */ /* 0x001fe400078e000c */
[----:B------:R-:W-:Y:S01]  /*0270*/  VIADD R12, R12, 0xffffffff ;  /* 0xffffffff0c0c7836 */ /* 0x000fe20000000000 */
[----:B--2---:R0:W-:Y:S04]  /*0280*/  STG.E.U8 desc[UR4][R6.64], R9 ;  /* 0x0000000906007986 */ /* 0x0041e8000c101104 */
[----:B------:R0:W-:Y:S05]  /*0290*/  STG.E.U8 desc[UR4][R6.64+0x1], R9 ;  /* 0x0000010906007986 */ /* 0x0001ea000c101104 */
[----:B------:R-:W-:Y:S05]  /*02a0*/  @P0 BRA `(.L_x_304) ;  /* 0xfffffffc00cc0947 */ /* 0x000fea000383ffff */
[----:B------:R-:W-:Y:S05]  /*02b0*/  BSYNC.RECONVERGENT B2 ;  /* 0x0000000000027941 */ /* 0x000fea0003800200 */
.L_x_303:
[----:B------:R-:W-:Y:S05]  /*02c0*/  BSYNC.RECONVERGENT B1 ;  /* 0x0000000000017941 */ /* 0x000fea0003800200 */
.L_x_302:
[----:B------:R-:W-:-:S13]  /*02d0*/  ISETP.GE.U32.AND P0, PT, R4, 0x4, PT ;  /* 0x000000040400780c */ /* 0x000fda0003f06070 */
[----:B------:R-:W-:Y:S05]  /*02e0*/  @!P0 BRA `(.L_x_301) ;  /* 0x0000000000b48947 */ /* 0x000fea0003800000 */
[----:B0-----:R-:W-:-:S05]  /*02f0*/  VIADD R7, R8, 0xffffffff ;  /* 0xffffffff08077836 */ /* 0x001fca0000000000 */
[----:B------:R-:W-:Y:S02]  /*0300*/  IADD3 R6, P0, P1, R10, UR6, R7 ;  /* 0x000000060a067c10 */ /* 0x000fe4000f91e007 */
[C---:B------:R-:W-:Y:S02]  /*0310*/  IADD3 R7, PT, PT, R8.reuse, 0x4, RZ ;  /* 0x0000000408077810 */ /* 0x040fe40007ffe0ff */
[----:B------:R-:W-:Y:S02]  /*0320*/  LEA R8, R8, 0xfffffffc, 0x1 ;  /* 0xfffffffc08087811 */ /* 0x000fe400078e08ff */
[----:B------:R-:W-:-:S07]  /*0330*/  IADD3.X R9, PT, PT, R13, UR7, RZ, P0, P1 ;  /* 0x000000070d097c10 */ /* 0x000fce00087e24ff */
.L_x_305:
[----:B-1----:R-:W-:Y:S02]  /*0340*/  IMAD.MOV.U32 R12, RZ, RZ, R6 ;  /* 0x000000ffff0c7224 */ /* 0x002fe400078e0006 */
[----:B------:R-:W-:-:S05]  /*0350*/  IMAD.MOV.U32 R13, RZ, RZ, R9 ;  /* 0x000000ffff0d7224 */ /* 0x000fca00078e0009 */
[----:B------:R-:W2:Y:S01]  /*0360*/  LDG.E.U8 R19, desc[UR4][R12.64] ;  /* 0x000000040c137981 */ /* 0x000ea2000c1e1100 */
[----:B------:R-:W-:Y:S02]  /*0370*/  VIADD R10, R8, 0x2 ;  /* 0x00000002080a7836 */ /* 0x000fe40000000000 */
[----:B------:R-:W-:-:S03]  /*0380*/  VIADD R14, R7, 0xfffffffa ;  /* 0xfffffffa070e7836 */ /* 0x000fc60000000000 */
[-C--:B------:R-:W-:Y:S02]  /*0390*/  IADD3 R10, P0, PT, R10, R5.reuse, RZ ;  /* 0x000000050a0a7210 */ /* 0x080fe40007f1e0ff */
[----:B------:R-:W-:Y:S02]  /*03a0*/  IADD3 R14, P1, PT, R14, R5, RZ ;  /* 0x000000050e0e7210 */ /* 0x000fe40007f3e0ff */
[----:B------:R-:W-:-:S03]  /*03b0*/  IADD3.X R11, PT, PT, RZ, R0, RZ, P0, !PT ;  /* 0x00000000ff0b7210 */ /* 0x000fc600007fe4ff */
[----:B------:R-:W-:Y:S02]  /*03c0*/  IMAD.X R15, RZ, RZ, R0, P1 ;  /* 0x000000ffff0f7224 */ /* 0x000fe400008e0600 */
[----:B--2---:R-:W-:Y:S04]  /*03d0*/  STG.E.U8 desc[UR4][R10.64], R19 ;  /* 0x000000130a007986 */ /* 0x004fe8000c101104 */
[----:B------:R0:W-:Y:S04]  /*03e0*/  STG.E.U8 desc[UR4][R10.64+0x1], R19 ;  /* 0x000001130a007986 */ /* 0x0001e8000c101104 */
[----:B------:R-:W2:Y:S01]  /*03f0*/  LDG.E.U8 R21, desc[UR4][R14.64] ;  /* 0x000000040e157981 */ /* 0x000ea2000c1e1100 */
[----:B------:R-:W-:Y:S01]  /*0400*/  VIADD R16, R7, 0xfffffff9 ;  /* 0xfffffff907107836 */ /* 0x000fe20000000000 */
[----:B------:R-:W-:-:S04]  /*0410*/  IADD3 R12, P0, PT, R8, R5, RZ ;  /* 0x00000005080c7210 */ /* 0x000fc80007f1e0ff */
[----:B------:R-:W-:Y:S01]  /*0420*/  IADD3 R16, P1, PT, R16, R5, RZ ;  /* 0x0000000510107210 */ /* 0x000fe20007f3e0ff */
[----:B------:R-:W-:-:S04]  /*0430*/  IMAD.X R13, RZ, RZ, R0, P0 ;  /* 0x000000ffff0d7224 */ /* 0x000fc800000e0600 */
[----:B------:R-:W-:Y:S01]  /*0440*/  IMAD.X R17, RZ, RZ, R0, P1 ;  /* 0x000000ffff117224 */ /* 0x000fe200008e0600 */
[----:B------:R-:W-:Y:S01]  /*0450*/  IADD3 R18, PT, PT, R8, -0x2, RZ ;  /* 0xfffffffe08127810 */ /* 0x000fe20007ffe0ff */
[----:B------:R-:W-:Y:S01]  /*0460*/  VIADD R20, R7, 0xfffffff8 ;  /* 0xfffffff807147836 */ /* 0x000fe20000000000 */
[----:B--2---:R-:W-:Y:S04]  /*0470*/  STG.E.U8 desc[UR4][R12.64], R21 ;  /* 0x000000150c007986 */ /* 0x004fe8000c101104 */
[----:B------:R1:W-:Y:S04]  /*0480*/  STG.E.U8 desc[UR4][R12.64+0x1], R21 ;  /* 0x000001150c007986 */ /* 0x0003e8000c101104 */
[----:B------:R-:W2:Y:S01]  /*0490*/  LDG.E.U8 R17, desc[UR4][R16.64] ;  /* 0x0000000410117981 */ /* 0x000ea2000c1e1100 */
[----:B0-----:R-:W-:-:S02]  /*04a0*/  IADD3 R10, P0, PT, R18, R5, RZ ;  /* 0x00000005120a7210 */ /* 0x001fc40007f1e0ff */
[----:B------:R-:W-:-:S03]  /*04b0*/  IADD3 R14, P1, PT, R20, R5, RZ ;  /* 0x00000005140e7210 */ /* 0x000fc60007f3e0ff */
[--C-:B------:R-:W-:Y:S02]  /*04c0*/  IMAD.X R11, RZ, RZ, R0.reuse, P0 ;  /* 0x000000ffff0b7224 */ /* 0x100fe400000e0600 */
[----:B------:R-:W-:Y:S02]  /*04d0*/  IMAD.X R15, RZ, RZ, R0, P1 ;  /* 0x000000ffff0f7224 */ /* 0x000fe400008e0600 */
[----:B-1----:R-:W-:Y:S01]  /*04e0*/  VIADD R12, R8, 0xfffffffc ;  /* 0xfffffffc080c7836 */ /* 0x002fe20000000000 */
[----:B--2---:R1:W-:Y:S04]  /*04f0*/  STG.E.U8 desc[UR4][R10.64], R17 ;  /* 0x000000110a007986 */ /* 0x0043e8000c101104 */
[----:B------:R1:W-:Y:S04]  /*0500*/  STG.E.U8 desc[UR4][R10.64+0x1], R17 ;  /* 0x000001110a007986 */ /* 0x0003e8000c101104 */
[----:B------:R-:W2:Y:S01]  /*0510*/  LDG.E.U8 R15, desc[UR4][R14.64] ;  /* 0x000000040e0f7981 */ /* 0x000ea2000c1e1100 */
[----:B------:R-:W-:Y:S01]  /*0520*/  IADD3 R12, P0, PT, R12, R5, RZ ;  /* 0x000000050c0c7210 */ /* 0x000fe20007f1e0ff */
[----:B------:R-:W-:Y:S01]  /*0530*/  VIADD R7, R7, 0xfffffffc ;  /* 0xfffffffc07077836 */ /* 0x000fe20000000000 */
[----:B------:R-:W-:Y:S01]  /*0540*/  IADD3 R6, P1, PT, R6, -0x4, RZ ;  /* 0xfffffffc06067810 */ /* 0x000fe20007f3e0ff */
[----:B------:R-:W-:Y:S01]  /*0550*/  VIADD R8, R8, 0xfffffff8 ;  /* 0xfffffff808087836 */ /* 0x000fe20000000000 */
[----:B------:R-:W-:-:S02]  /*0560*/  IADD3.X R13, PT, PT, RZ, R0, RZ, P0, !PT ;  /* 0x00000000ff0d7210 */ /* 0x000fc400007fe4ff */
[----:B------:R-:W-:Y:S02]  /*0570*/  ISETP.GT.AND P0, PT, R7, 0x4, PT ;  /* 0x000000040700780c */ /* 0x000fe40003f04270 */
[----:B------:R-:W-:Y:S01]  /*0580*/  IADD3.X R9, PT, PT, R9, -0x1, RZ, P1, !PT ;  /* 0xffffffff09097810 */ /* 0x000fe20000ffe4ff */
[----:B--2---:R1:W-:Y:S04]  /*0590*/  STG.E.U8 desc[UR4][R12.64], R15 ;  /* 0x0000000f0c007986 */ /* 0x0043e8000c101104 */
[----:B------:R1:W-:Y:S06]  /*05a0*/  STG.E.U8 desc[UR4][R12.64+0x1], R15 ;  /* 0x0000010f0c007986 */ /* 0x0003ec000c101104 */
[----:B------:R-:W-:Y:S05]  /*05b0*/  @P0 BRA `(.L_x_305) ;  /* 0xfffffffc00600947 */ /* 0x000fea000383ffff */
.L_x_301:
[----:B------:R-:W-:Y:S05]  /*05c0*/  BSYNC.RECONVERGENT B0 ;  /* 0x0000000000007941 */ /* 0x000fea0003800200 */
.L_x_300:
[----:B0-----:R-:W-:-:S05]  /*05d0*/  IMAD.SHL.U32 R7, R4, 0x2, RZ ;  /* 0x0000000204077824 */ /* 0x001fca00078e00ff */
[C---:B------:R-:W-:Y:S01]  /*05e0*/  IADD3 R4, P0, PT, R7.reuse, R5, RZ ;  /* 0x0000000507047210 */ /* 0x040fe20007f1e0ff */
[----:B------:R-:W-:Y:S03]  /*05f0*/  STG.E desc[UR4][R2.64], R7 ;  /* 0x0000000702007986 */ /* 0x000fe6000c101904 */
[----:B------:R-:W-:-:S05]  /*0600*/  LEA.HI.X.SX32 R5, R7, R0, 0x1, P0 ;  /* 0x0000000007057211 */ /* 0x000fca00000f0eff */
[----:B------:R-:W-:Y:S01]  /*0610*/  STG.E.U8 desc[UR4][R4.64], RZ ;  /* 0x000000ff04007986 */ /* 0x000fe2000c101104 */
[----:B------:R-:W-:Y:S05]  /*0620*/  EXIT ;  /* 0x000000000000794d */ /* 0x000fea0003800000 */
.L_x_306:
        /* <DEDUP_REMOVED lines=13> */
.L_x_393:


//--------------------- .text.toggleCaseKernel    --------------------------
	.section	.text.toggleCaseKernel,"ax",@progbits
	.align	128
        .global         toggleCaseKernel
        .type           toggleCaseKernel,@function
        .size           toggleCaseKernel,(.L_x_394 - toggleCaseKernel)
        .other          toggleCaseKernel,@"STO_CUDA_ENTRY STV_DEFAULT"
toggleCaseKernel:
.text.toggleCaseKernel:
        /* <DEDUP_REMOVED lines=14> */
[C---:B------:R-:W-:Y:S01]  /*00e0*/  ISETP.GE.U32.AND P0, PT, R2.reuse, 0x4, PT ;  /* 0x000000040200780c */ /* 0x040fe20003f06070 */
[----:B------:R-:W-:Y:S01]  /*00f0*/  IMAD.SHL.U32 R0, R5, 0x20, RZ ;  /* 0x0000002005007824 */ /* 0x000fe200078e00ff */
[----:B------:R-:W-:Y:S01]  /*0100*/  BSSY.RECONVERGENT B0, `(.L_x_307) ;  /* 0x000004e000007945 */ /* 0x000fe20003800200 */
[----:B------:R-:W-:Y:S01]  /*0110*/  LOP3.LUT R4, R2, 0x3, RZ, 0xc0, !PT ;  /* 0x0000000302047812 */ /* 0x000fe200078ec0ff */
[----:B------:R-:W-:Y:S02]  /*0120*/  IMAD.MOV.U32 R5, RZ, RZ, RZ ;  /* 0x000000ffff057224 */ /* 0x000fe400078e00ff */
[----:B------:R-:W-:-:S07]  /*0130*/  SHF.R.S32.HI R6, RZ, 0x1f, R0 ;  /* 0x0000001fff067819 */ /* 0x000fce0000011400 */
[----:B------:R-:W-:Y:S05]  /*0140*/  @!P0 BRA `(.L_x_308) ;  /* 0x0000000400248947 */ /* 0x000fea0003800000 */
[----:B------:R-:W0:Y:S01]  /*0150*/  LDCU.64 UR6, c[0x0][0x380] ;  /* 0x00007000ff0677ac */ /* 0x000e220008000a00 */
[----:B------:R-:W-:-:S05]  /*0160*/  LOP3.LUT R5, R2, 0x7ffffffc, RZ, 0xc0, !PT ;  /* 0x7ffffffc02057812 */ /* 0x000fca00078ec0ff */
[----:B------:R-:W-:Y:S01]  /*0170*/  IMAD.MOV R7, RZ, RZ, -R5 ;  /* 0x000000ffff077224 */ /* 0x000fe200078e0a05 */
[----:B0-----:R-:W-:-:S04]  /*0180*/  IADD3.X R8, P0, PT, R0, UR6, RZ, PT, !PT ;  /* 0x0000000600087c10 */ /* 0x001fc8000bf1e4ff */
[----:B------:R-:W-:-:S09]  /*0190*/  IADD3.X R3, PT, PT, R6, UR7, RZ, P0, !PT ;  /* 0x0000000706037c10 */ /* 0x000fd200087fe4ff */
.L_x_320:
[----:B------:R-:W-:-:S05]  /*01a0*/  IMAD.MOV.U32 R2, RZ, RZ, R8 ;  /* 0x000000ffff027224 */ /* 0x000fca00078e0008 */
[----:B------:R-:W2:Y:S01]  /*01b0*/  LDG.E.U8 R10, desc[UR4][R2.64+-0x1] ;  /* 0xffffff04020a7981 */ /* 0x000ea2000c1e1100 */
[----:B------:R-:W-:Y:S01]  /*01c0*/  BSSY.RECONVERGENT B1, `(.L_x_309) ;  /* 0x000000c000017945 */ /* 0x000fe20003800200 */
[----:B--2---:R-:W-:-:S05]  /*01d0*/  VIADD R8, R10, 0xffffffbf ;  /* 0xffffffbf0a087836 */ /* 0x004fca0000000000 */
[----:B------:R-:W-:-:S04]  /*01e0*/  LOP3.LUT R8, R8, 0xff, RZ, 0xc0, !PT ;  /* 0x000000ff08087812 */ /* 0x000fc800078ec0ff */
[----:B------:R-:W-:-:S13]  /*01f0*/  ISETP.GT.U32.AND P0, PT, R8, 0x19, PT ;  /* 0x000000190800780c */ /* 0x000fda0003f04070 */
[----:B------:R-:W-:-:S05]  /*0200*/  @!P0 VIADD R9, R10, 0x20 ;  /* 0x000000200a098836 */ /* 0x000fca0000000000 */
[----:B------:R0:W-:Y:S01]  /*0210*/  @!P0 STG.E.U8 desc[UR4][R2.64+-0x1], R9 ;  /* 0xffffff0902008986 */ /* 0x0001e2000c101104 */
[----:B------:R-:W-:Y:S05]  /*0220*/  @!P0 BRA `(.L_x_310) ;  /* 0x0000000000148947 */ /* 0x000fea0003800000 */
[----:B------:R-:W-:-:S05]  /*0230*/  VIADD R8, R10, 0xffffff9f ;  /* 0xffffff9f0a087836 */ /* 0x000fca0000000000 */
[----:B------:R-:W-:-:S04]  /*0240*/  LOP3.LUT R8, R8, 0xff, RZ, 0xc0, !PT ;  /* 0x000000ff08087812 */ /* 0x000fc800078ec0ff */
[----:B------:R-:W-:-:S13]  /*0250*/  ISETP.GT.U32.AND P0, PT, R8, 0x19, PT ;  /* 0x000000190800780c */ /* 0x000fda0003f04070 */
[----:B0-----:R-:W-:-:S05]  /*0260*/  @!P0 VIADD R9, R10, 0xffffffe0 ;  /* 0xffffffe00a098836 */ /* 0x001fca0000000000 */
[----:B------:R1:W-:Y:S02]  /*0270*/  @!P0 STG.E.U8 desc[UR4][R2.64+-0x1], R9 ;  /* 0xffffff0902008986 */ /* 0x0003e4000c101104 */
.L_x_310:
[----:B------:R-:W-:Y:S05]  /*0280*/  BSYNC.RECONVERGENT B1 ;  /* 0x0000000000017941 */ /* 0x000fea0003800200 */
.L_x_309:
[----:B01----:R-:W2:Y:S01]  /*0290*/  LDG.E.U8 R9, desc[UR4][R2.64] ;  /* 0x0000000402097981 */ /* 0x003ea2000c1e1100 */
[----:B------:R-:W-:Y:S01]  /*02a0*/  VIADD R7, R7, 0x4 ;  /* 0x0000000407077836 */ /* 0x000fe20000000000 */
[----:B------:R-:W-:Y:S04]  /*02b0*/  BSSY.RECONVERGENT B1, `(.L_x_311) ;  /* 0x000000f000017945 */ /* 0x000fe80003800200 */
[----:B------:R-:W-:Y:S01]  /*02c0*/  ISETP.NE.AND P0, PT, R7, RZ, PT ;  /* 0x000000ff0700720c */ /* 0x000fe20003f05270 */
[----:B--2---:R-:W-:-:S05]  /*02d0*/  VIADD R8, R9, 0xffffffbf ;  /* 0xffffffbf09087836 */ /* 0x004fca0000000000 */
[----:B------:R-:W-:-:S04]  /*02e0*/  LOP3.LUT R8, R8, 0xff, RZ, 0xc0, !PT ;  /* 0x000000ff08087812 */ /* 0x000fc800078ec0ff */
[----:B------:R-:W-:-:S13]  /*02f0*/  ISETP.GE.U32.AND P1, PT, R8, 0x1a, PT ;  /* 0x0000001a0800780c */ /* 0x000fda0003f26070 */
[----:B------:R-:W-:Y:S05]  /*0300*/  @!P1 BRA `(.L_x_312) ;  /* 0x00000000001c9947 */ /* 0x000fea0003800000 */
[----:B------:R-:W-:-:S05]  /*0310*/  VIADD R8, R9, 0xffffff9f ;  /* 0xffffff9f09087836 */ /* 0x000fca0000000000 */
[----:B------:R-:W-:-:S04]  /*0320*/  LOP3.LUT R8, R8, 0xff, RZ, 0xc0, !PT ;  /* 0x000000ff08087812 */ /* 0x000fc800078ec0ff */
[----:B------:R-:W-:-:S13]  /*0330*/  ISETP.GT.U32.AND P1, PT, R8, 0x19, PT ;  /* 0x000000190800780c */ /* 0x000fda0003f24070 */
[----:B------:R-:W-:Y:S05]  /*0340*/  @P1 BRA `(.L_x_313) ;  /* 0x0000000000141947 */ /* 0x000fea0003800000 */
[----:B------:R-:W-:-:S05]  /*0350*/  VIADD R9, R9, 0xffffffe0 ;  /* 0xffffffe009097836 */ /* 0x000fca0000000000 */
[----:B------:R1:W-:Y:S01]  /*0360*/  STG.E.U8 desc[UR4][R2.64], R9 ;  /* 0x0000000902007986 */ /* 0x0003e2000c101104 */
[----:B------:R-:W-:Y:S05]  /*0370*/  BRA `(.L_x_313) ;  /* 0x0000000000087947 */ /* 0x000fea0003800000 */
.L_x_312:
[----:B------:R-:W-:-:S05]  /*0380*/  VIADD R9, R9, 0x20 ;  /* 0x0000002009097836 */ /* 0x000fca0000000000 */
[----:B------:R0:W-:Y:S02]  /*0390*/  STG.E.U8 desc[UR4][R2.64], R9 ;  /* 0x0000000902007986 */ /* 0x0001e4000c101104 */
.L_x_313:
[----:B------:R-:W-:Y:S05]  /*03a0*/  BSYNC.RECONVERGENT B1 ;  /* 0x0000000000017941 */ /* 0x000fea0003800200 */
.L_x_311:
[----:B01----:R-:W2:Y:S01]  /*03b0*/  LDG.E.U8 R9, desc[UR4][R2.64+0x1] ;  /* 0x0000010402097981 */ /* 0x003ea2000c1e1100 */
[----:B------:R-:W-:Y:S01]  /*03c0*/  BSSY.RECONVERGENT B1, `(.L_x_314) ;  /* 0x000000e000017945 */ /* 0x000fe20003800200 */
        /* <DEDUP_REMOVED lines=11> */
.L_x_315:
[----:B------:R-:W-:-:S05]  /*0480*/  VIADD R9, R9, 0x20 ;  /* 0x0000002009097836 */ /* 0x000fca0000000000 */
[----:B------:R0:W-:Y:S02]  /*0490*/  STG.E.U8 desc[UR4][R2.64+0x1], R9 ;  /* 0x0000010902007986 */ /* 0x0001e4000c101104 */
.L_x_316:
[----:B------:R-:W-:Y:S05]  /*04a0*/  BSYNC.RECONVERGENT B1 ;  /* 0x0000000000017941 */ /* 0x000fea0003800200 */
.L_x_314:
        /* <DEDUP_REMOVED lines=13> */
.L_x_318:
[----:B------:R-:W-:-:S05]  /*0580*/  VIADD R9, R9, 0x20 ;  /* 0x0000002009097836 */ /* 0x000fca0000000000 */
[----:B------:R1:W-:Y:S02]  /*0590*/  STG.E.U8 desc[UR4][R2.64+0x2], R9 ;  /* 0x0000020902007986 */ /* 0x0003e4000c101104 */
.L_x_319:
[----:B------:R-:W-:Y:S05]  /*05a0*/  BSYNC.RECONVERGENT B1 ;  /* 0x0000000000017941 */ /* 0x000fea0003800200 */
.L_x_317:
[----:B------:R-:W-:-:S05]  /*05b0*/  IADD3 R8, P1, PT, R2, 0x4, RZ ;  /* 0x0000000402087810 */ /* 0x000fca0007f3e0ff */
[----:B01----:R-:W-:Y:S01]  /*05c0*/  IMAD.X R3, RZ, RZ, R3, P1 ;  /* 0x000000ffff037224 */ /* 0x003fe200008e0603 */
[----:B------:R-:W-:Y:S07]  /*05d0*/  @P0 BRA `(.L_x_320) ;  /* 0xfffffff800f00947 */ /* 0x000fee000383ffff */
.L_x_308:
[----:B------:R-:W-:Y:S05]  /*05e0*/  BSYNC.RECONVERGENT B0 ;  /* 0x0000000000007941 */ /* 0x000fea0003800200 */
.L_x_307:
[----:B------:R-:W-:-:S13]  /*05f0*/  ISETP.NE.AND P0, PT, R4, RZ, PT ;  /* 0x000000ff0400720c */ /* 0x000fda0003f05270 */
[----:B------:R-:W-:Y:S05]  /*0600*/  @!P0 EXIT ;  /* 0x000000000000894d */ /* 0x000fea0003800000 */
[----:B------:R-:W0:Y:S01]  /*0610*/  LDCU.64 UR6, c[0x0][0x380] ;  /* 0x00007000ff0677ac */ /* 0x000e220008000a00 */
[----:B------:R-:W-:Y:S01]  /*0620*/  IMAD.MOV R4, RZ, RZ, -R4 ;  /* 0x000000ffff047224 */ /* 0x000fe200078e0a04 */
[----:B0-----:R-:W-:-:S04]  /*0630*/  IADD3 R2, P0, P1, R0, UR6, R5 ;  /* 0x0000000600027c10 */ /* 0x001fc8000f91e005 */
[----:B------:R-:W-:-:S09]  /*0640*/  IADD3.X R3, PT, PT, R6, UR7, RZ, P0, P1 ;  /* 0x0000000706037c10 */ /* 0x000fd200087e24ff */
.L_x_324:
[----:B------:R-:W2:Y:S01]  /*0650*/  LDG.E.U8 R5, desc[UR4][R2.64] ;  /* 0x0000000402057981 */ /* 0x000ea2000c1e1100 */
        /* <DEDUP_REMOVED lines=14> */
.L_x_322:
[----:B------:R-:W-:-:S05]  /*0740*/  VIADD R5, R5, 0x20 ;  /* 0x0000002005057836 */ /* 0x000fca0000000000 */
[----:B------:R1:W-:Y:S02]  /*0750*/  STG.E.U8 desc[UR4][R2.64], R5 ;  /* 0x0000000502007986 */ /* 0x0003e4000c101104 */
.L_x_323:
[----:B------:R-:W-:Y:S05]  /*0760*/  BSYNC.RECONVERGENT B0 ;  /* 0x0000000000007941 */ /* 0x000fea0003800200 */
.L_x_321:
[----:B01----:R-:W-:-:S05]  /*0770*/  IADD3 R2, P1, PT, R2, 0x1, RZ ;  /* 0x0000000102027810 */ /* 0x003fca0007f3e0ff */
[----:B------:R-:W-:Y:S01]  /*0780*/  IMAD.X R3, RZ, RZ, R3, P1 ;  /* 0x000000ffff037224 */ /* 0x000fe200008e0603 */
[----:B------:R-:W-:Y:S07]  /*0790*/  @P0 BRA `(.L_x_324) ;  /* 0xfffffffc00ac0947 */ /* 0x000fee000383ffff */
[----:B------:R-:W-:Y:S05]  /*07a0*/  EXIT ;  /* 0x000000000000794d */ /* 0x000fea0003800000 */
.L_x_325:
        /* <DEDUP_REMOVED lines=13> */
.L_x_394:


//--------------------- .text.invertCapitalizeKernel --------------------------
	.section	.text.invertCapitalizeKernel,"ax",@progbits
	.align	128
        .global         invertCapitalizeKernel
        .type           invertCapitalizeKernel,@function
        .size           invertCapitalizeKernel,(.L_x_395 - invertCapitalizeKernel)
        .other          invertCapitalizeKernel,@"STO_CUDA_ENTRY STV_DEFAULT"
invertCapitalizeKernel:
.text.invertCapitalizeKernel:
        /* <DEDUP_REMOVED lines=30> */
.L_x_330:
        /* <DEDUP_REMOVED lines=31> */
.L_x_329:
[----:B------:R-:W-:Y:S05]  /*03d0*/  BSYNC.RECONVERGENT B1 ;  /* 0x0000000000017941 */ /* 0x000fea0003800200 */
.L_x_328:
[----:B------:R-:W-:Y:S05]  /*03e0*/  @!P0 BRA `(.L_x_327) ;  /* 0x0000000000448947 */ /* 0x000fea0003800000 */
[----:B------:R-:W1:Y:S01]  /*03f0*/  LDCU.64 UR6, c[0x0][0x380] ;  /* 0x00007000ff0677ac */ /* 0x000e620008000a00 */
[----:B------:R-:W-:Y:S01]  /*0400*/  IMAD.MOV R4, RZ, RZ, -R4 ;  /* 0x000000ffff047224 */ /* 0x000fe200078e0a04 */
[----:B-1----:R-:W-:-:S04]  /*0410*/  IADD3 R6, P0, P1, R0, UR6, R5 ;  /* 0x0000000600067c10 */ /* 0x002fc8000f91e005 */
[----:B0-----:R-:W-:-:S09]  /*0420*/  IADD3.X R7, PT, PT, R12, UR7, RZ, P0, P1 ;  /* 0x000000070c077c10 */ /* 0x001fd200087e24ff */
.L_x_331:
        /* <DEDUP_REMOVED lines=13> */
.L_x_327:
[----:B------:R-:W-:Y:S05]  /*0500*/  BSYNC.RECONVERGENT B0 ;  /* 0x0000000000007941 */ /* 0x000fea0003800200 */
.L_x_326:
[----:B------:R-:W0:Y:S02]  /*0510*/  LDCU.64 UR6, c[0x0][0x380] ;  /* 0x00007000ff0677ac */ /* 0x000e240008000a00 */
[----:B01----:R-:W-:-:S04]  /*0520*/  IADD3 R2, P0, PT, R0, UR6, RZ ;  /* 0x0000000600027c10 */ /* 0x003fc8000ff1e0ff */
[----:B------:R-:W-:-:S05]  /*0530*/  IADD3.X R3, PT, PT, R12, UR7, RZ, P0, !PT ;  /* 0x000000070c037c10 */ /* 0x000fca00087fe4ff */
[----:B------:R-:W2:Y:S02]  /*0540*/  LDG.E.U8 R0, desc[UR4][R2.64] ;  /* 0x0000000402007981 */ /* 0x000ea4000c1e1100 */
[----:B--2---:R-:W-:-:S05]  /*0550*/  VIADD R4, R0, 0xffffffbf ;  /* 0xffffffbf00047836 */ /* 0x004fca0000000000 */
[----:B------:R-:W-:-:S04]  /*0560*/  LOP3.LUT R4, R4, 0xff, RZ, 0xc0, !PT ;  /* 0x000000ff04047812 */ /* 0x000fc800078ec0ff */
[----:B------:R-:W-:-:S13]  /*0570*/  ISETP.GT.U32.AND P0, PT, R4, 0x19, PT ;  /* 0x000000190400780c */ /* 0x000fda0003f04070 */
[----:B------:R-:W-:Y:S05]  /*0580*/  @P0 EXIT ;  /* 0x000000000000094d */ /* 0x000fea0003800000 */
[----:B------:R-:W-:-:S05]  /*0590*/  VIADD R5, R0, 0x20 ;  /* 0x0000002000057836 */ /* 0x000fca0000000000 */
[----:B------:R-:W-:Y:S01]  /*05a0*/  STG.E.U8 desc[UR4][R2.64], R5 ;  /* 0x0000000502007986 */ /* 0x000fe2000c101104 */
[----:B------:R-:W-:Y:S05]  /*05b0*/  EXIT ;  /* 0x000000000000794d */ /* 0x000fea0003800000 */
.L_x_332:
        /* <DEDUP_REMOVED lines=12> */
.L_x_395:


//--------------------- .text.capitalizeKernel    --------------------------
	.section	.text.capitalizeKernel,"ax",@progbits
	.align	128
        .global         capitalizeKernel
        .type           capitalizeKernel,@function
        .size           capitalizeKernel,(.L_x_396 - capitalizeKernel)
        .other          capitalizeKernel,@"STO_CUDA_ENTRY STV_DEFAULT"
capitalizeKernel:
.text.capitalizeKernel:
        /* <DEDUP_REMOVED lines=30> */
.L_x_337:
        /* <DEDUP_REMOVED lines=31> */
.L_x_336:
[----:B------:R-:W-:Y:S05]  /*03d0*/  BSYNC.RECONVERGENT B1 ;  /* 0x0000000000017941 */ /* 0x000fea0003800200 */
.L_x_335:
[----:B------:R-:W-:Y:S05]  /*03e0*/  @!P0 BRA `(.L_x_334) ;  /* 0x0000000000448947 */ /* 0x000fea0003800000 */
[----:B------:R-:W1:Y:S01]  /*03f0*/  LDCU.64 UR6, c[0x0][0x380] ;  /* 0x00007000ff0677ac */ /* 0x000e620008000a00 */
[----:B------:R-:W-:Y:S01]  /*0400*/  IMAD.MOV R4, RZ, RZ, -R4 ;  /* 0x000000ffff047224 */ /* 0x000fe200078e0a04 */
[----:B-1----:R-:W-:-:S04]  /*0410*/  IADD3 R6, P0, P1, R0, UR6, R5 ;  /* 0x0000000600067c10 */ /* 0x002fc8000f91e005 */
[----:B0-----:R-:W-:-:S09]  /*0420*/  IADD3.X R7, PT, PT, R12, UR7, RZ, P0, P1 ;  /* 0x000000070c077c10 */ /* 0x001fd200087e24ff */
.L_x_338:
        /* <DEDUP_REMOVED lines=13> */
.L_x_334:
[----:B------:R-:W-:Y:S05]  /*0500*/  BSYNC.RECONVERGENT B0 ;  /* 0x0000000000007941 */ /* 0x000fea0003800200 */
.L_x_333:
        /* <DEDUP_REMOVED lines=11> */
.L_x_339:
        /* <DEDUP_REMOVED lines=12> */
.L_x_396:


//--------------------- .text.upperCaseKernel     --------------------------
	.section	.text.upperCaseKernel,"ax",@progbits
	.align	128
        .global         upperCaseKernel
        .type           upperCaseKernel,@function
        .size           upperCaseKernel,(.L_x_397 - upperCaseKernel)
        .other          upperCaseKernel,@"STO_CUDA_ENTRY STV_DEFAULT"
upperCaseKernel:
.text.upperCaseKernel:
        /* <DEDUP_REMOVED lines=16> */
[----:B------:R-:W-:Y:S01]  /*0100*/  LOP3.LUT R0, R2, 0x3, RZ, 0xc0, !PT ;  /* 0x0000000302007812 */ /* 0x000fe200078ec0ff */
[----:B------:R-:W-:Y:S01]  /*0110*/  BSSY.RECONVERGENT B0, `(.L_x_340) ;  /* 0x0000029000007945 */ /* 0x000fe20003800200 */
[----:B------:R-:W-:Y:S02]  /*0120*/  IMAD.MOV.U32 R4, RZ, RZ, RZ ;  /* 0x000000ffff047224 */ /* 0x000fe400078e00ff */
[----:B------:R-:W-:Y:S02]  /*0130*/  ISETP.NE.AND P0, PT, R0, RZ, PT ;  /* 0x000000ff0000720c */ /* 0x000fe40003f05270 */
[----:B------:R-:W-:-:S05]  /*0140*/  SHF.R.S32.HI R12, RZ, 0x1f, R5 ;  /* 0x0000001fff0c7819 */ /* 0x000fca0000011405 */
[----:B------:R-:W-:Y:S06]  /*0150*/  @!P1 BRA `(.L_x_341) ;  /* 0x0000000000909947 */ /* 0x000fec0003800000 */
[----:B------:R-:W0:Y:S01]  /*0160*/  LDCU.64 UR6, c[0x0][0x380] ;  /* 0x00007000ff0677ac */ /* 0x000e220008000a00 */
[----:B------:R-:W-:-:S05]  /*0170*/  LOP3.LUT R4, R2, 0x7ffffffc, RZ, 0xc0, !PT ;  /* 0x7ffffffc02047812 */ /* 0x000fca00078ec0ff */
[----:B------:R-:W-:Y:S01]  /*0180*/  IMAD.MOV R6, RZ, RZ, -R4 ;  /* 0x000000ffff067224 */ /* 0x000fe200078e0a04 */
[----:B0-----:R-:W-:-:S04]  /*0190*/  IADD3.X R8, P1, PT, R5, UR6, RZ, PT, !PT ;  /* 0x0000000605087c10 */ /* 0x001fc8000bf3e4ff */
[----:B------:R-:W-:-:S09]  /*01a0*/  IADD3.X R13, PT, PT, R12, UR7, RZ, P1, !PT ;  /* 0x000000070c0d7c10 */ /* 0x000fd20008ffe4ff */
.L_x_342:
        /* <DEDUP_REMOVED lines=31> */
.L_x_341:
[----:B------:R-:W-:Y:S05]  /*03a0*/  BSYNC.RECONVERGENT B0 ;  /* 0x0000000000007941 */ /* 0x000fea0003800200 */
.L_x_340:
[----:B------:R-:W-:Y:S05]  /*03b0*/  @!P0 EXIT ;  /* 0x000000000000894d */ /* 0x000fea0003800000 */
[----:B------:R-:W1:Y:S01]  /*03c0*/  LDCU.64 UR6, c[0x0][0x380] ;  /* 0x00007000ff0677ac */ /* 0x000e620008000a00 */
[----:B------:R-:W-:Y:S01]  /*03d0*/  IMAD.MOV R0, RZ, RZ, -R0 ;  /* 0x000000ffff007224 */ /* 0x000fe200078e0a00 */
[----:B-1----:R-:W-:-:S04]  /*03e0*/  IADD3 R4, P0, P1, R5, UR6, R4 ;  /* 0x0000000605047c10 */ /* 0x002fc8000f91e004 */
[----:B0-----:R-:W-:-:S09]  /*03f0*/  IADD3.X R7, PT, PT, R12, UR7, RZ, P0, P1 ;  /* 0x000000070c077c10 */ /* 0x001fd200087e24ff */
.L_x_343:
[----:B0-----:R-:W-:Y:S02]  /*0400*/  IMAD.MOV.U32 R2, RZ, RZ, R4 ;  /* 0x000000ffff027224 */ /* 0x001fe400078e0004 */
        /* <DEDUP_REMOVED lines=12> */
[----:B------:R-:W-:Y:S05]  /*04d0*/  EXIT ;  /* 0x000000000000794d */ /* 0x000fea0003800000 */
.L_x_344:
        /* <DEDUP_REMOVED lines=10> */
.L_x_397:


//--------------------- .text.lowerCaseKernel     --------------------------
	.section	.text.lowerCaseKernel,"ax",@progbits
	.align	128
        .global         lowerCaseKernel
        .type           lowerCaseKernel,@function
        .size           lowerCaseKernel,(.L_x_398 - lowerCaseKernel)
        .other          lowerCaseKernel,@"STO_CUDA_ENTRY STV_DEFAULT"
lowerCaseKernel:
.text.lowerCaseKernel:
        /* <DEDUP_REMOVED lines=27> */
.L_x_347:
        /* <DEDUP_REMOVED lines=31> */
.L_x_346:
[----:B------:R-:W-:Y:S05]  /*03a0*/  BSYNC.RECONVERGENT B0 ;  /* 0x0000000000007941 */ /* 0x000fea0003800200 */
.L_x_345:
[----:B------:R-:W-:Y:S05]  /*03b0*/  @!P0 EXIT ;  /* 0x000000000000894d */ /* 0x000fea0003800000 */
[----:B------:R-:W1:Y:S01]  /*03c0*/  LDCU.64 UR6, c[0x0][0x380] ;  /* 0x00007000ff0677ac */ /* 0x000e620008000a00 */
[----:B------:R-:W-:Y:S01]  /*03d0*/  IMAD.MOV R0, RZ, RZ, -R0 ;  /* 0x000000ffff007224 */ /* 0x000fe200078e0a00 */
[----:B-1----:R-:W-:-:S04]  /*03e0*/  IADD3 R4, P0, P1, R5, UR6, R4 ;  /* 0x0000000605047c10 */ /* 0x002fc8000f91e004 */
[----:B0-----:R-:W-:-:S09]  /*03f0*/  IADD3.X R7, PT, PT, R12, UR7, RZ, P0, P1 ;  /* 0x000000070c077c10 */ /* 0x001fd200087e24ff */
.L_x_348:
        /* <DEDUP_REMOVED lines=14> */
.L_x_349:
        /* <DEDUP_REMOVED lines=10> */
.L_x_398:


//--------------------- .nv.shared.reserved.0     --------------------------
	.section	.nv.shared.reserved.0,"aw",@nobits
	.weak		__nv_reservedSMEM_offset_0_alias
	.size		__nv_reservedSMEM_offset_0_alias, 0, 64
	.other		__nv_reservedSMEM_offset_0_alias,@"STO_CUDA_RESERVED_SHARED STV_DEFAULT"
__nv_reservedSMEM_offset_0_alias:
	.zero		0
	.zero		64


//--------------------- .nv.constant0.xxhashWithCheckKernel --------------------------
	.section	.nv.constant0.xxhashWithCheckKernel,"a",@progbits
	.sectionflags	@""
	.align	4
.nv.constant0.xxhashWithCheckKernel:
	.zero		960


//--------------------- .nv.constant0.xxhashKernel --------------------------
	.section	.nv.constant0.xxhashKernel,"a",@progbits
	.sectionflags	@""
	.align	4
.nv.constant0.xxhashKernel:
	.zero		932


//--------------------- .nv.constant0.toggleWithNSeparatorKernel --------------------------
	.section	.nv.constant0.toggleWithNSeparatorKernel,"a",@progbits
	.sectionflags	@""
	.align	4
.nv.constant0.toggleWithNSeparatorKernel:
	.zero		924


//--------------------- .nv.constant0.rejectNotContainKernel --------------------------
	.section	.nv.constant0.rejectNotContainKernel,"a",@progbits
	.sectionflags	@""
	.align	4
.nv.constant0.rejectNotContainKernel:
	.zero		920


//--------------------- .nv.constant0.rejectContainKernel --------------------------
	.section	.nv.constant0.rejectContainKernel,"a",@progbits
	.sectionflags	@""
	.align	4
.nv.constant0.rejectContainKernel:
	.zero		920


//--------------------- .nv.constant0.rejectEqualKernel --------------------------
	.section	.nv.constant0.rejectEqualKernel,"a",@progbits
	.sectionflags	@""
	.align	4
.nv.constant0.rejectEqualKernel:
	.zero		920


//--------------------- .nv.constant0.rejectGreaterKernel --------------------------
	.section	.nv.constant0.rejectGreaterKernel,"a",@progbits
	.sectionflags	@""
	.align	4
.nv.constant0.rejectGreaterKernel:
	.zero		920


//--------------------- .nv.constant0.rejectLessKernel --------------------------
	.section	.nv.constant0.rejectLessKernel,"a",@progbits
	.sectionflags	@""
	.align	4
.nv.constant0.rejectLessKernel:
	.zero		920


//--------------------- .nv.constant0.extractKernel --------------------------
	.section	.nv.constant0.extractKernel,"a",@progbits
	.sectionflags	@""
	.align	4
.nv.constant0.extractKernel:
	.zero		924


//--------------------- .nv.constant0.swapAnyKernel --------------------------
	.section	.nv.constant0.swapAnyKernel,"a",@progbits
	.sectionflags	@""
	.align	4
.nv.constant0.swapAnyKernel:
	.zero		924


//--------------------- .nv.constant0.overwriteKernel --------------------------
	.section	.nv.constant0.overwriteKernel,"a",@progbits
	.sectionflags	@""
	.align	4
.nv.constant0.overwriteKernel:
	.zero		924


//--------------------- .nv.constant0.OmitKernel  --------------------------
	.section	.nv.constant0.OmitKernel,"a",@progbits
	.sectionflags	@""
	.align	4
.nv.constant0.OmitKernel:
	.zero		924


//--------------------- .nv.constant0.insertKernel --------------------------
	.section	.nv.constant0.insertKernel,"a",@progbits
	.sectionflags	@""
	.align	4
.nv.constant0.insertKernel:
	.zero		924


//--------------------- .nv.constant0.titleSeparatorKernel --------------------------
	.section	.nv.constant0.titleSeparatorKernel,"a",@progbits
	.sectionflags	@""
	.align	4
.nv.constant0.titleSeparatorKernel:
	.zero		920


//--------------------- .nv.constant0.swapLastKernel --------------------------
	.section	.nv.constant0.swapLastKernel,"a",@progbits
	.sectionflags	@""
	.align	4
.nv.constant0.swapLastKernel:
	.zero		920


//--------------------- .nv.constant0.swapNextKernel --------------------------
	.section	.nv.constant0.swapNextKernel,"a",@progbits
	.sectionflags	@""
	.align	4
.nv.constant0.swapNextKernel:
	.zero		920


//--------------------- .nv.constant0.deleteAllCharKernel --------------------------
	.section	.nv.constant0.deleteAllCharKernel,"a",@progbits
	.sectionflags	@""
	.align	4
.nv.constant0.deleteAllCharKernel:
	.zero		920


//--------------------- .nv.constant0.incrementCharKernel --------------------------
	.section	.nv.constant0.incrementCharKernel,"a",@progbits
	.sectionflags	@""
	.align	4
.nv.constant0.incrementCharKernel:
	.zero		920


//--------------------- .nv.constant0.decrementCharKernel --------------------------
	.section	.nv.constant0.decrementCharKernel,"a",@progbits
	.sectionflags	@""
	.align	4
.nv.constant0.decrementCharKernel:
	.zero		920


//--------------------- .nv.constant0.bitShiftRightKernel --------------------------
	.section	.nv.constant0.bitShiftRightKernel,"a",@progbits
	.sectionflags	@""
	.align	4
.nv.constant0.bitShiftRightKernel:
	.zero		920


//--------------------- .nv.constant0.bitShiftLeftKernel --------------------------
	.section	.nv.constant0.bitShiftLeftKernel,"a",@progbits
	.sectionflags	@""
	.align	4
.nv.constant0.bitShiftLeftKernel:
	.zero		920


//--------------------- .nv.constant0.appendSubstrKernel --------------------------
	.section	.nv.constant0.appendSubstrKernel,"a",@progbits
	.sectionflags	@""
	.align	4
.nv.constant0.appendSubstrKernel:
	.zero		920


//--------------------- .nv.constant0.prependSubstrKernel --------------------------
	.section	.nv.constant0.prependSubstrKernel,"a",@progbits
	.sectionflags	@""
	.align	4
.nv.constant0.prependSubstrKernel:
	.zero		920


//--------------------- .nv.constant0.prependKernel --------------------------
	.section	.nv.constant0.prependKernel,"a",@progbits
	.sectionflags	@""
	.align	4
.nv.constant0.prependKernel:
	.zero		920


//--------------------- .nv.constant0.appendKernel --------------------------
	.section	.nv.constant0.appendKernel,"a",@progbits
	.sectionflags	@""
	.align	4
.nv.constant0.appendKernel:
	.zero		920


//--------------------- .nv.constant0.substitutionFirstKernel --------------------------
	.section	.nv.constant0.substitutionFirstKernel,"a",@progbits
	.sectionflags	@""
	.align	4
.nv.constant0.substitutionFirstKernel:
	.zero		920


//--------------------- .nv.constant0.substitutionKernel --------------------------
	.section	.nv.constant0.substitutionKernel,"a",@progbits
	.sectionflags	@""
	.align	4
.nv.constant0.substitutionKernel:
	.zero		920


//--------------------- .nv.constant0.truncateAtKernel --------------------------
	.section	.nv.constant0.truncateAtKernel,"a",@progbits
	.sectionflags	@""
	.align	4
.nv.constant0.truncateAtKernel:
	.zero		920


//--------------------- .nv.constant0.appendLastCharKernel --------------------------
	.section	.nv.constant0.appendLastCharKernel,"a",@progbits
	.sectionflags	@""
	.align	4
.nv.constant0.appendLastCharKernel:
	.zero		920


//--------------------- .nv.constant0.prependFirstCharKernel --------------------------
	.section	.nv.constant0.prependFirstCharKernel,"a",@progbits
	.sectionflags	@""
	.align	4
.nv.constant0.prependFirstCharKernel:
	.zero		920


//--------------------- .nv.constant0.deletePositionKernel --------------------------
	.section	.nv.constant0.deletePositionKernel,"a",@progbits
	.sectionflags	@""
	.align	4
.nv.constant0.deletePositionKernel:
	.zero		920


//--------------------- .nv.constant0.repeatWordKernel --------------------------
	.section	.nv.constant0.repeatWordKernel,"a",@progbits
	.sectionflags	@""
	.align	4
.nv.constant0.repeatWordKernel:
	.zero		920


//--------------------- .nv.constant0.togglePositionKernel --------------------------
	.section	.nv.constant0.togglePositionKernel,"a",@progbits
	.sectionflags	@""
	.align	4
.nv.constant0.togglePositionKernel:
	.zero		920


//--------------------- .nv.constant0.titleCaseKernel --------------------------
	.section	.nv.constant0.titleCaseKernel,"a",@progbits
	.sectionflags	@""
	.align	4
.nv.constant0.titleCaseKernel:
	.zero		916


//--------------------- .nv.constant0.deleteLastKernel --------------------------
	.section	.nv.constant0.deleteLastKernel,"a",@progbits
	.sectionflags	@""
	.align	4
.nv.constant0.deleteLastKernel:
	.zero		916


//--------------------- .nv.constant0.deleteFirstKernel --------------------------
	.section	.nv.constant0.deleteFirstKernel,"a",@progbits
	.sectionflags	@""
	.align	4
.nv.constant0.deleteFirstKernel:
	.zero		916


//--------------------- .nv.constant0.rotateRightKernel --------------------------
	.section	.nv.constant0.rotateRightKernel,"a",@progbits
	.sectionflags	@""
	.align	4
.nv.constant0.rotateRightKernel:
	.zero		916


//--------------------- .nv.constant0.rotateLeftKernel --------------------------
	.section	.nv.constant0.rotateLeftKernel,"a",@progbits
	.sectionflags	@""
	.align	4
.nv.constant0.rotateLeftKernel:
	.zero		916


//--------------------- .nv.constant0.reflectKernel --------------------------
	.section	.nv.constant0.reflectKernel,"a",@progbits
	.sectionflags	@""
	.align	4
.nv.constant0.reflectKernel:
	.zero		916


//--------------------- .nv.constant0.duplicateWordKernel --------------------------
	.section	.nv.constant0.duplicateWordKernel,"a",@progbits
	.sectionflags	@""
	.align	4
.nv.constant0.duplicateWordKernel:
	.zero		916


//--------------------- .nv.constant0.swapLastTwoKernel --------------------------
	.section	.nv.constant0.swapLastTwoKernel,"a",@progbits
	.sectionflags	@""
	.align	4
.nv.constant0.swapLastTwoKernel:
	.zero		916


//--------------------- .nv.constant0.swapFirstTwoKernel --------------------------
	.section	.nv.constant0.swapFirstTwoKernel,"a",@progbits
	.sectionflags	@""
	.align	4
.nv.constant0.swapFirstTwoKernel:
	.zero		916


//--------------------- .nv.constant0.reverseKernel --------------------------
	.section	.nv.constant0.reverseKernel,"a",@progbits
	.sectionflags	@""
	.align	4
.nv.constant0.reverseKernel:
	.zero		916


//--------------------- .nv.constant0.duplicateCharsKernel --------------------------
	.section	.nv.constant0.duplicateCharsKernel,"a",@progbits
	.sectionflags	@""
	.align	4
.nv.constant0.duplicateCharsKernel:
	.zero		916


//--------------------- .nv.constant0.toggleCaseKernel --------------------------
	.section	.nv.constant0.toggleCaseKernel,"a",@progbits
	.sectionflags	@""
	.align	4
.nv.constant0.toggleCaseKernel:
	.zero		916


//--------------------- .nv.constant0.invertCapitalizeKernel --------------------------
	.section	.nv.constant0.invertCapitalizeKernel,"a",@progbits
	.sectionflags	@""
	.align	4
.nv.constant0.invertCapitalizeKernel:
	.zero		916


//--------------------- .nv.constant0.capitalizeKernel --------------------------
	.section	.nv.constant0.capitalizeKernel,"a",@progbits
	.sectionflags	@""
	.align	4
.nv.constant0.capitalizeKernel:
	.zero		916


//--------------------- .nv.constant0.upperCaseKernel --------------------------
	.section	.nv.constant0.upperCaseKernel,"a",@progbits
	.sectionflags	@""
	.align	4
.nv.constant0.upperCaseKernel:
	.zero		916


//--------------------- .nv.constant0.lowerCaseKernel --------------------------
	.section	.nv.constant0.lowerCaseKernel,"a",@progbits
	.sectionflags	@""
	.align	4
.nv.constant0.lowerCaseKernel:
	.zero		916


//--------------------- SYMBOLS --------------------------

	.type		.nv.reservedSmem.offset0,@object
	.size		.nv.reservedSmem.offset0,0x4
